def matmul_kernel(
    a_ptr,
    b_ptr,
    c_ptr,
    M,
    N,
    K,
    stride_am,
    stride_ak,
    stride_bk,
    stride_bn,
    stride_cm,
    stride_cn,
    BLOCK_M: tl.constexpr,
    BLOCK_N: tl.constexpr,
    BLOCK_K: tl.constexpr,
    GROUP_M: tl.constexpr,
):
    pid = tl.program_id(axis=0)
    num_pid_m = tl.cdiv(M, BLOCK_M)
    num_pid_n = tl.cdiv(N, BLOCK_N)
    num_pid_in_group = GROUP_M * num_pid_n
    group_id = pid // num_pid_in_group
    first_pid_m = group_id * GROUP_M
    group_size_m = min(num_pid_m - first_pid_m, GROUP_M)
    pid_m = first_pid_m + ((pid % num_pid_in_group) % group_size_m)
    pid_n = (pid % num_pid_in_group) // group_size_m

    offs_am = (pid_m * BLOCK_M + tl.arange(0, BLOCK_M)) % M
    offs_bn = (pid_n * BLOCK_N + tl.arange(0, BLOCK_N)) % N
    offs_k = tl.arange(0, BLOCK_K)
    a_ptrs = a_ptr + offs_am[:, None] * stride_am + offs_k[None, :] * stride_ak
    b_ptrs = b_ptr + offs_k[:, None] * stride_bk + offs_bn[None, :] * stride_bn

    acc = tl.zeros((BLOCK_M, BLOCK_N), dtype=tl.float32)
    for kk in range(0, tl.cdiv(K, BLOCK_K)):
        a = tl.load(a_ptrs, mask=offs_k[None, :] < K - kk * BLOCK_K, other=0.0)
        b = tl.load(b_ptrs, mask=offs_k[:, None] < K - kk * BLOCK_K, other=0.0)
        acc = tl.dot(a, b, acc)
        a_ptrs += BLOCK_K * stride_ak
        b_ptrs += BLOCK_K * stride_bk

    c = acc.to(c_ptr.dtype.element_ty)
    offs_cm = pid_m * BLOCK_M + tl.arange(0, BLOCK_M)
    offs_cn = pid_n * BLOCK_N + tl.arange(0, BLOCK_N)
    c_ptrs = c_ptr + offs_cm[:, None] * stride_cm + offs_cn[None, :] * stride_cn
    mask = (offs_cm[:, None] < M) & (offs_cn[None, :] < N)
    tl.store(c_ptrs, c, mask=mask)

# config = {"BLOCK_K": 32, "BLOCK_M": 64, "BLOCK_N": 256, "GROUP_M": 8, "arch": "sm_100", "dtype": "fp32", "num_ctas": 1, "num_stages": 7, "num_warps": 4}
# arch = sm_100


// ===== COMPILED SASS (sm_100a) =====

	.target	sm_100a

	.elftype	@"ET_EXEC"


//--------------------- .note.nv.tkinfo           --------------------------
	.section	.note.nv.tkinfo,"",@"SHT_NOTE"
	.sectionflags	@"SHF_NOTE_NV_TKINFO"
	.tkinfo
        /*0018*/ 	.word	0x00000081
        /*0030*/ 	.string	""
        /*0030*/ 	.string	"ptxas-blackwell"
        /*0030*/ 	.string	"Cuda compilation tools, release 12.9, V12.9.86"
        /*0030*/ 	.string	"Build cuda_12.9.r12.9/compiler.36037853_0"
        /*0030*/ 	.string	"-v  -suppress-debug-info  -lineinfo  -arch sm_100a "



//--------------------- .note.nv.cuver            --------------------------
	.section	.note.nv.cuver,"",@"SHT_NOTE"
	.sectionflags	@"SHF_NOTE_NV_CUVER"
        /*0018*/ 	.short	0x0001
        /*001a*/ 	.short	0x0064
        /*001c*/ 	.short	0x0001
        /*001e*/ 	.short	0x0000
        /*0020*/ 	.short	0x0001
        /*0022*/ 	.short	0x0000


//--------------------- .nv.info                  --------------------------
	.section	.nv.info,"",@"SHT_CUDA_INFO"
	.align	4


	//----- nvinfo : EIATTR_REGCOUNT
	.align		4
        /*0000*/ 	.byte	0x04, 0x2f
        /*0002*/ 	.short	(.L_4 - .L_3)
	.align		4
.L_3:
        /*0004*/ 	.word	index@(matmul_kernel)
        /*0008*/ 	.word	0x000000ff


	//----- nvinfo : EIATTR_FRAME_SIZE
	.align		4
.L_4:
        /*000c*/ 	.byte	0x04, 0x11
        /*000e*/ 	.short	(.L_6 - .L_5)
	.align		4
.L_5:
        /*0010*/ 	.word	index@($__internal_2_$__cuda_sm10x_tcgen05_guardrail_trap_unallocated_columns_being_dealloced)
        /*0014*/ 	.word	0x00000158


	//----- nvinfo : EIATTR_FRAME_SIZE
	.align		4
.L_6:
        /*0018*/ 	.byte	0x04, 0x11
        /*001a*/ 	.short	(.L_8 - .L_7)
	.align		4
.L_7:
        /*001c*/ 	.word	index@($__internal_1_$__cuda_sm10x_tcgen05_guardrail_trap_phase_invalid_during_alloc)
        /*0020*/ 	.word	0x00000158


	//----- nvinfo : EIATTR_FRAME_SIZE
	.align		4
.L_8:
        /*0024*/ 	.byte	0x04, 0x11
        /*0026*/ 	.short	(.L_10 - .L_9)
	.align		4
.L_9:
        /*0028*/ 	.word	index@($__internal_0_$__cuda_sm10x_tcgen05_guardrail_trap_col_being_dealloced_not_returned_by_alloc)
        /*002c*/ 	.word	0x00000158


	//----- nvinfo : EIATTR_FRAME_SIZE
	.align		4
.L_10:
        /*0030*/ 	.byte	0x04, 0x11
        /*0032*/ 	.short	(.L_12 - .L_11)
	.align		4
.L_11:
        /*0034*/ 	.word	index@(matmul_kernel)
        /*0038*/ 	.word	0x00000158


	//----- nvinfo : EIATTR_MIN_STACK_SIZE
	.align		4
.L_12:
        /*003c*/ 	.byte	0x04, 0x12
        /*003e*/ 	.short	(.L_14 - .L_13)
	.align		4
.L_13:
        /*0040*/ 	.word	index@(matmul_kernel)
        /*0044*/ 	.word	0x00000158
.L_14:


//--------------------- .nv.info.matmul_kernel    --------------------------
	.section	.nv.info.matmul_kernel,"",@"SHT_CUDA_INFO"
	.sectionflags	@""
	.align	4


	//----- nvinfo : EIATTR_CUDA_API_VERSION
	.align		4
        /*0000*/ 	.byte	0x04, 0x37
        /*0002*/ 	.short	(.L_16 - .L_15)
.L_15:
        /*0004*/ 	.word	0x00000081


	//----- nvinfo : EIATTR_KPARAM_INFO
	.align		4
.L_16:
        /*0008*/ 	.byte	0x04, 0x17
        /*000a*/ 	.short	(.L_18 - .L_17)
.L_17:
        /*000c*/ 	.word	0x00000000
        /*0010*/ 	.short	0x000d
        /*0012*/ 	.short	0x0048
        /*0014*/ 	.byte	0x00, 0xf4, 0x21, 0x00


	//----- nvinfo : EIATTR_KPARAM_INFO
	.align		4
.L_18:
        /*0018*/ 	.byte	0x04, 0x17
        /*001a*/ 	.short	(.L_20 - .L_19)
.L_19:
        /*001c*/ 	.word	0x00000000
        /*0020*/ 	.short	0x000c
        /*0022*/ 	.short	0x0040
        /*0024*/ 	.byte	0x00, 0xf4, 0x21, 0x00


	//----- nvinfo : EIATTR_KPARAM_INFO
	.align		4
.L_20:
        /*0028*/ 	.byte	0x04, 0x17
        /*002a*/ 	.short	(.L_22 - .L_21)
.L_21:
        /*002c*/ 	.word	0x00000000
        /*0030*/ 	.short	0x000b
        /*0032*/ 	.short	0x0038
        /*0034*/ 	.byte	0x00, 0xf0, 0x11, 0x00


	//----- nvinfo : EIATTR_KPARAM_INFO
	.align		4
.L_22:
        /*0038*/ 	.byte	0x04, 0x17
        /*003a*/ 	.short	(.L_24 - .L_23)
.L_23:
        /*003c*/ 	.word	0x00000000
        /*0040*/ 	.short	0x000a
        /*0042*/ 	.short	0x0034
        /*0044*/ 	.byte	0x00, 0xf0, 0x11, 0x00


	//----- nvinfo : EIATTR_KPARAM_INFO
	.align		4
.L_24:
        /*0048*/ 	.byte	0x04, 0x17
        /*004a*/ 	.short	(.L_26 - .L_25)
.L_25:
        /*004c*/ 	.word	0x00000000
        /*0050*/ 	.short	0x0009
        /*0052*/ 	.short	0x0030
        /*0054*/ 	.byte	0x00, 0xf0, 0x11, 0x00


	//----- nvinfo : EIATTR_KPARAM_INFO
	.align		4
.L_26:
        /*0058*/ 	.byte	0x04, 0x17
        /*005a*/ 	.short	(.L_28 - .L_27)
.L_27:
        /*005c*/ 	.word	0x00000000
        /*0060*/ 	.short	0x0008
        /*0062*/ 	.short	0x002c
        /*0064*/ 	.byte	0x00, 0xf0, 0x11, 0x00


	//----- nvinfo : EIATTR_KPARAM_INFO
	.align		4
.L_28:
        /*0068*/ 	.byte	0x04, 0x17
        /*006a*/ 	.short	(.L_30 - .L_29)
.L_29:
        /*006c*/ 	.word	0x00000000
        /*0070*/ 	.short	0x0007
        /*0072*/ 	.short	0x0028
        /*0074*/ 	.byte	0x00, 0xf0, 0x11, 0x00


	//----- nvinfo : EIATTR_KPARAM_INFO
	.align		4
.L_30:
        /*0078*/ 	.byte	0x04, 0x17
        /*007a*/ 	.short	(.L_32 - .L_31)
.L_31:
        /*007c*/ 	.word	0x00000000
        /*0080*/ 	.short	0x0006
        /*0082*/ 	.short	0x0024
        /*0084*/ 	.byte	0x00, 0xf0, 0x11, 0x00


	//----- nvinfo : EIATTR_KPARAM_INFO
	.align		4
.L_32:
        /*0088*/ 	.byte	0x04, 0x17
        /*008a*/ 	.short	(.L_34 - .L_33)
.L_33:
        /*008c*/ 	.word	0x00000000
        /*0090*/ 	.short	0x0005
        /*0092*/ 	.short	0x0020
        /*0094*/ 	.byte	0x00, 0xf0, 0x11, 0x00


	//----- nvinfo : EIATTR_KPARAM_INFO
	.align		4
.L_34:
        /*0098*/ 	.byte	0x04, 0x17
        /*009a*/ 	.short	(.L_36 - .L_35)
.L_35:
        /*009c*/ 	.word	0x00000000
        /*00a0*/ 	.short	0x0004
        /*00a2*/ 	.short	0x001c
        /*00a4*/ 	.byte	0x00, 0xf0, 0x11, 0x00


	//----- nvinfo : EIATTR_KPARAM_INFO
	.align		4
.L_36:
        /*00a8*/ 	.byte	0x04, 0x17
        /*00aa*/ 	.short	(.L_38 - .L_37)
.L_37:
        /*00ac*/ 	.word	0x00000000
        /*00b0*/ 	.short	0x0003
        /*00b2*/ 	.short	0x0018
        /*00b4*/ 	.byte	0x00, 0xf0, 0x11, 0x00


	//----- nvinfo : EIATTR_KPARAM_INFO
	.align		4
.L_38:
        /*00b8*/ 	.byte	0x04, 0x17
        /*00ba*/ 	.short	(.L_40 - .L_39)
.L_39:
        /*00bc*/ 	.word	0x00000000
        /*00c0*/ 	.short	0x0002
        /*00c2*/ 	.short	0x0010
        /*00c4*/ 	.byte	0x00, 0xf4, 0x21, 0x00


	//----- nvinfo : EIATTR_KPARAM_INFO
	.align		4
.L_40:
        /*00c8*/ 	.byte	0x04, 0x17
        /*00ca*/ 	.short	(.L_42 - .L_41)
.L_41:
        /*00cc*/ 	.word	0x00000000
        /*00d0*/ 	.short	0x0001
        /*00d2*/ 	.short	0x0008
        /*00d4*/ 	.byte	0x00, 0xf4, 0x21, 0x00


	//----- nvinfo : EIATTR_KPARAM_INFO
	.align		4
.L_42:
        /*00d8*/ 	.byte	0x04, 0x17
        /*00da*/ 	.short	(.L_44 - .L_43)
.L_43:
        /*00dc*/ 	.word	0x00000000
        /*00e0*/ 	.short	0x0000
        /*00e2*/ 	.short	0x0000
        /*00e4*/ 	.byte	0x00, 0xf4, 0x21, 0x00


	//----- nvinfo : EIATTR_AT_ENTRY_FRAGMENTS
	.align		4
.L_44:
        /*00e8*/ 	.byte	0x04, 0x4f
        /*00ea*/ 	.short	(.L_46 - .L_45)


	//   ....[0]....
.L_45:
        /*00ec*/ 	.word	0x00000004


	//----- nvinfo : EIATTR_RESERVED_SMEM_USED
	.align		4
.L_46:
        /*00f0*/ 	.byte	0x01, 0x41
	.zero		2


	//----- nvinfo : EIATTR_SPARSE_MMA_MASK
	.align		4
        /*00f4*/ 	.byte	0x03, 0x50
        /*00f6*/ 	.short	0x0000


	//----- nvinfo : EIATTR_TCGEN05_1CTA_USED
	.align		4
        /*00f8*/ 	.byte	0x01, 0x51
	.zero		2


	//----- nvinfo : EIATTR_MAXREG_COUNT
	.align		4
        /*00fc*/ 	.byte	0x03, 0x1b
        /*00fe*/ 	.short	0x00ff


	//----- nvinfo : EIATTR_NUM_BARRIERS
	.align		4
        /*0100*/ 	.byte	0x02, 0x4c
        /*0102*/ 	.byte	0x01
	.zero		1


	//----- nvinfo : EIATTR_ANNOTATIONS
	.align		4
        /*0104*/ 	.byte	0x04, 0x55
        /*0106*/ 	.short	(.L_48 - .L_47)


	//   ....[0]....
.L_47:
        /*0108*/ 	.word	0x00000001
        /*010c*/ 	.byte	0xf0, 0x09, 0x00, 0x00, 0x01, 0x00, 0x00, 0x00, 0xd0, 0x37, 0x00, 0x00, 0x01, 0x00, 0x00, 0x00
        /* <DEDUP_REMOVED lines=84> */
        /*065c*/ 	.byte	0x70, 0xce, 0x00, 0x00, 0x01, 0x00, 0x00, 0x00, 0x70, 0xf6, 0x00, 0x00


	//----- nvinfo : EIATTR_INT_WARP_WIDE_INSTR_OFFSETS
	.align		4
.L_48:
        /*0668*/ 	.byte	0x04, 0x31
        /*066a*/ 	.short	(.L_50 - .L_49)


	//   ....[0]....
.L_49:
        /*066c*/ 	.word	0x000067a0


	//   ....[1]....
        /*0670*/ 	.word	0x000067b0


	//   ....[2]....
        /*0674*/ 	.word	0x00006820


	//   ....[3]....
        /*0678*/ 	.word	0x00013ee0


	//   ....[4]....
        /*067c*/ 	.word	0x00013f30


	//----- nvinfo : EIATTR_COOP_GROUP_MASK_REGIDS
	.align		4
.L_50:
        /*0680*/ 	.byte	0x04, 0x29
        /*0682*/ 	.short	(.L_52 - .L_51)


	//   ....[0]....
.L_51:
        /*0684*/ 	.word	0xffffffff


	//   ....[1]....
        /*0688*/ 	.word	0xffffffff


	//   ....[2]....
        /*068c*/ 	.word	0xffffffff


	//   ....[3]....
        /*0690*/ 	.word	0xffffffff


	//----- nvinfo : EIATTR_COOP_GROUP_INSTR_OFFSETS
	.align		4
.L_52:
        /*0694*/ 	.byte	0x04, 0x28
        /*0696*/ 	.short	(.L_54 - .L_53)


	//   ....[0]....
.L_53:
        /*0698*/ 	.word	0x00000070


	//   ....[1]....
        /*069c*/ 	.word	0x00000330


	//   ....[2]....
        /*06a0*/ 	.word	0x00013d70


	//   ....[3]....
        /*06a4*/ 	.word	0x00013fe0


	//----- nvinfo : EIATTR_VRC_CTA_INIT_COUNT
	.align		4
.L_54:
        /*06a8*/ 	.byte	0x02, 0x4a
        /*06aa*/ 	.byte	0x80
	.zero		1


	//----- nvinfo : EIATTR_MBARRIER_INSTR_OFFSETS
	.align		4
        /*06ac*/ 	.byte	0x04, 0x39
        /*06ae*/ 	.short	(.L_56 - .L_55)


	//   ....[0]....
.L_55:
        /*06b0*/ 	.word	0x00006840
        /*06b4*/ 	.word	0x000000ff
        /*06b8*/ 	.word	0x00000000
        /*06bc*/ 	.short	0x0100
        /*06be*/ 	.byte	0x0c
	.zero		1


	//   ....[1]....
        /*06c0*/ 	.word	0x00006890
        /*06c4*/ 	.word	0x000000ff
        /*06c8*/ 	.word	0x00046008
        /*06cc*/ 	.short	0x0100
        /*06ce*/ 	.byte	0x0a
	.zero		1


	//   ....[2]....
        /*06d0*/ 	.word	0x0000df60
        /*06d4*/ 	.word	0x000000ff
        /*06d8*/ 	.word	0x00000000
        /*06dc*/ 	.short	0x010a
        /*06de*/ 	.byte	0x12
	.zero		1


	//   ....[3]....
        /*06e0*/ 	.word	0x0000f8f0
        /*06e4*/ 	.word	0x000000ff
        /*06e8*/ 	.word	0x00000000
        /*06ec*/ 	.short	0x010a
        /*06ee*/ 	.byte	0x0c
	.zero		1


	//   ....[4]....
        /*06f0*/ 	.word	0x0000faa0
        /*06f4*/ 	.word	0x000000ff
        /*06f8*/ 	.word	0x00046000
        /*06fc*/ 	.short	0x0108
        /*06fe*/ 	.byte	0x0a
	.zero		1


	//   ....[5]....
        /*0700*/ 	.word	0x0000fb50
        /*0704*/ 	.word	0x000000ff
        /*0708*/ 	.word	0x00046008
        /*070c*/ 	.short	0x0108
        /*070e*/ 	.byte	0x0a
	.zero		1


	//   ....[6]....
        /*0710*/ 	.word	0x00014000
        /*0714*/ 	.word	0x000000ff
        /*0718*/ 	.word	0x00000000
        /*071c*/ 	.short	0x010a
        /*071e*/ 	.byte	0x12
	.zero		1


	//   ....[7]....
        /*0720*/ 	.word	0x00014030
        /*0724*/ 	.word	0x000000ff
        /*0728*/ 	.word	0x00000000
        /*072c*/ 	.short	0x010a
        /*072e*/ 	.byte	0x0c
	.zero		1


	//----- nvinfo : EIATTR_NUM_MBARRIERS
	.align		4
.L_56:
        /*0730*/ 	.byte	0x03, 0x38
        /*0732*/ 	.short	0x0002


	//----- nvinfo : EIATTR_EXIT_INSTR_OFFSETS
	.align		4
        /*0734*/ 	.byte	0x04, 0x1c
        /*0736*/ 	.short	(.L_58 - .L_57)


	//   ....[0]....
.L_57:
        /*0738*/ 	.word	0x00013ff0


	//----- nvinfo : EIATTR_REQNTID
	.align		4
.L_58:
        /*073c*/ 	.byte	0x04, 0x10
        /*073e*/ 	.short	(.L_60 - .L_59)
.L_59:
        /*0740*/ 	.word	0x00000080
        /*0744*/ 	.word	0x00000001
        /*0748*/ 	.word	0x00000001


	//----- nvinfo : EIATTR_CRS_STACK_SIZE
	.align		4
.L_60:
        /*074c*/ 	.byte	0x04, 0x1e
        /*074e*/ 	.short	(.L_62 - .L_61)
.L_61:
        /*0750*/ 	.word	0x00000000


	//----- nvinfo : EIATTR_CBANK_PARAM_SIZE
	.align		4
.L_62:
        /*0754*/ 	.byte	0x03, 0x19
        /*0756*/ 	.short	0x0050


	//----- nvinfo : EIATTR_PARAM_CBANK
	.align		4
        /*0758*/ 	.byte	0x04, 0x0a
        /*075a*/ 	.short	(.L_64 - .L_63)
	.align		4
.L_63:
        /*075c*/ 	.word	index@(.nv.constant0.matmul_kernel)
        /*0760*/ 	.short	0x0380
        /*0762*/ 	.short	0x0050


	//----- nvinfo : EIATTR_SW_WAR
	.align		4
.L_64:
        /*0764*/ 	.byte	0x04, 0x36
        /*0766*/ 	.short	(.L_66 - .L_65)
.L_65:
        /*0768*/ 	.word	0x00000008
.L_66:


//--------------------- .nv.compat                --------------------------
	.section	.nv.compat,"",@"SHT_CUDA_COMPAT_INFO"
	.align	4
        /*0000*/ 	.byte	0x02, 0x02, 0x02, 0x00, 0x02, 0x05, 0x05, 0x00, 0x02, 0x03, 0x00, 0x00, 0x02, 0x06, 0x01, 0x00


//--------------------- .nv.callgraph             --------------------------
	.section	.nv.callgraph,"",@"SHT_CUDA_CALLGRAPH"
	.align	4
	.sectionentsize	8
	.align		4
        /*0000*/ 	.word	0x00000000
	.align		4
        /*0004*/ 	.word	0xffffffff
	.align		4
        /*0008*/ 	.word	0x00000000
	.align		4
        /*000c*/ 	.word	0xfffffffe
	.align		4
        /*0010*/ 	.word	0x00000000
	.align		4
        /*0014*/ 	.word	0xfffffffd
	.align		4
        /*0018*/ 	.word	0x00000000
	.align		4
        /*001c*/ 	.word	0xfffffffc


//--------------------- .text.matmul_kernel       --------------------------
	.section	.text.matmul_kernel,"ax",@progbits
	.align	128
        .global         matmul_kernel
        .type           matmul_kernel,@function
        .size           matmul_kernel,(.L_x_20 - matmul_kernel)
        .other          matmul_kernel,@"STO_CUDA_ENTRY STV_DEFAULT"
matmul_kernel:
.text.matmul_kernel:
[----:B------:R-:W1:Y:S01]  /*0000*/  LDC R1, c[0x0][0x37c] ;  /* 0x0000df00ff017b82 */ /* 0x000e620000000800 */
[----:B------:R-:W2:Y:S01]  /*0010*/  S2R R0, SR_TID.X ;  /* 0x0000000000007919 */ /* 0x000ea20000002100 */
[----:B-1----:R-:W-:Y:S01]  /*0020*/  VIADD R1, R1, 0xfffffea8 ;  /* 0xfffffea801017836 */ /* 0x002fe20000000000 */
[----:B--2---:R-:W-:-:S13]  /*0030*/  ISETP.GE.U32.AND P0, PT, R0, 0x20, PT ;  /* 0x000000200000780c */ /* 0x004fda0003f06070 */
[----:B------:R-:W-:Y:S02]  /*0040*/  VOTEU.ANY UP0, P0 ;  /* 0x0000000000ff7886 */ /* 0x000fe40000000100 */
[----:B------:R-:W-:Y:S05]  /*0050*/  BRA.U UP0, `(.L_x_0) ;  /* 0x0000000100b87547 */ /* 0x000fea000b800000 */
[----:B------:R-:W1:Y:S01]  /*0060*/  S2UR UR6, SR_CgaCtaId ;  /* 0x00000000000679c3 */ /* 0x000e620000008800 */
[----:B------:R-:W-:Y:S01]  /*0070*/  NOP ;  /* 0x0000000000007918 */ /* 0x000fe20000000000 */
[----:B------:R-:W-:Y:S02]  /*0080*/  UMOV UR4, 0x40 ;  /* 0x0000004000047882 */ /* 0x000fe40000000000 */
[----:B-1----:R-:W-:-:S09]  /*0090*/  ULEA UR4, UR6, UR4, 0x18 ;  /* 0x0000000406047291 */ /* 0x002fd2000f8ec0ff */
[----:B------:R-:W1:Y:S01]  /*00a0*/  LDS.U8 R0, [UR4] ;  /* 0x00000004ff007984 */ /* 0x000e620008000000 */
[----:B------:R-:W-:Y:S02]  /*00b0*/  UMOV UR4, 0x400 ;  /* 0x0000040000047882 */ /* 0x000fe40000000000 */
[----:B------:R-:W-:Y:S01]  /*00c0*/  ULEA UR4, UR6, UR4, 0x18 ;  /* 0x0000000406047291 */ /* 0x000fe2000f8ec0ff */
[----:B-1----:R-:W-:-:S13]  /*00d0*/  ISETP.NE.AND P0, PT, R0, RZ, PT ;  /* 0x000000ff0000720c */ /* 0x002fda0003f05270 */
[----:B------:R-:W-:Y:S05]  /*00e0*/  @P0 BRA `(.L_x_1) ;  /* 0x00000000007c0947 */ /* 0x000fea0003800000 */
[----:B------:R-:W-:-:S13]  /*00f0*/  ELECT P0, URZ, PT ;  /* 0x0000000000ff782f */ /* 0x000fda0003800000 */
[----:B------:R-:W-:Y:S05]  /*0100*/  @!P0 BRA `(.L_x_2) ;  /* 0x0000000000848947 */ /* 0x000fea0003800000 */
[----:B------:R-:W-:Y:S01]  /*0110*/  UMOV UR5, 0x8 ;  /* 0x0000000800057882 */ /* 0x000fe20000000000 */
[----:B------:R-:W-:Y:S02]  /*0120*/  IMAD.MOV.U32 R4, RZ, RZ, 0x1 ;  /* 0x00000001ff047424 */ /* 0x000fe400078e00ff */
[----:B------:R-:W-:Y:S02]  /*0130*/  IMAD.MOV.U32 R5, RZ, RZ, 0xff ;  /* 0x000000ffff057424 */ /* 0x000fe400078e00ff */
[----:B------:R-:W-:Y:S04]  /*0140*/  DEPBAR.LE SB1, 0x36 ;  /* 0x00009d800000791a */ /* 0x000fe80000000000 */
[----:B------:R-:W1:Y:S02]  /*0150*/  UTCATOMSWS.FIND_AND_SET.ALIGN UP1, UR5, UR5 ;  /* 0x00000005000575e3 */ /* 0x000e640008020800 */
[----:B-1----:R-:W-:-:S04]  /*0160*/  PLOP3.LUT P0, PT, PT, PT, UP1, 0x80, 0x8 ;  /* 0x000000000008781c */ /* 0x002fc80003f0f018 */
[----:B------:R-:W-:-:S04]  /*0170*/  SEL R0, RZ, 0xffffffff, !P0 ;  /* 0xffffffffff007807 */ /* 0x000fc80004000000 */
[----:B------:R-:W-:Y:S01]  /*0180*/  ISETP.NE.AND P0, PT, R0, RZ, PT ;  /* 0x000000ff0000720c */ /* 0x000fe20003f05270 */
[----:B------:R-:W-:-:S12]  /*0190*/  IMAD.U32 R0, RZ, RZ, UR5 ;  /* 0x00000005ff007e24 */ /* 0x000fd8000f8e00ff */
[----:B------:R-:W-:Y:S05]  /*01a0*/  @P0 BRA `(.L_x_3) ;  /* 0x0000000000240947 */ /* 0x000fea0003800000 */
.L_x_4:
[----:B------:R-:W-:Y:S05]  /*01b0*/  NANOSLEEP 0x64 ;  /* 0x000000640000795d */ /* 0x000fea0003800000 */
[----:B------:R-:W-:-:S05]  /*01c0*/  UMOV UR5, 0x8 ;  /* 0x0000000800057882 */ /* 0x000fca0000000000 */
[----:B------:R-:W-:Y:S04]  /*01d0*/  DEPBAR.LE SB1, 0x36 ;  /* 0x00009d800000791a */ /* 0x000fe80000000000 */
[----:B------:R-:W1:Y:S02]  /*01e0*/  UTCATOMSWS.FIND_AND_SET.ALIGN UP1, UR5, UR5 ;  /* 0x00000005000575e3 */ /* 0x000e640008020800 */
[----:B-1----:R-:W-:-:S04]  /*01f0*/  PLOP3.LUT P0, PT, PT, PT, UP1, 0x80, 0x8 ;  /* 0x000000000008781c */ /* 0x002fc80003f0f018 */
[----:B------:R-:W-:-:S04]  /*0200*/  SEL R0, RZ, 0xffffffff, !P0 ;  /* 0xffffffffff007807 */ /* 0x000fc80004000000 */
[----:B------:R-:W-:Y:S01]  /*0210*/  ISETP.NE.AND P0, PT, R0, RZ, PT ;  /* 0x000000ff0000720c */ /* 0x000fe20003f05270 */
[----:B------:R-:W-:-:S12]  /*0220*/  IMAD.U32 R0, RZ, RZ, UR5 ;  /* 0x00000005ff007e24 */ /* 0x000fd8000f8e00ff */
[----:B------:R-:W-:Y:S05]  /*0230*/  @!P0 BRA `(.L_x_4) ;  /* 0xfffffffc00dc8947 */ /* 0x000fea000383ffff */
.L_x_3:
[C---:B------:R-:W-:Y:S01]  /*0240*/  VIADD R3, R0.reuse, 0x10 ;  /* 0x0000001000037836 */ /* 0x040fe20000000000 */
[----:B------:R-:W-:Y:S01]  /*0250*/  UMOV UR5, 0x50 ;  /* 0x0000005000057882 */ /* 0x000fe20000000000 */
[----:B------:R-:W-:Y:S01]  /*0260*/  SHF.L.U32 R2, R5, R0, RZ ;  /* 0x0000000005027219 */ /* 0x000fe200000006ff */
[----:B------:R-:W-:Y:S01]  /*0270*/  ULEA UR5, UR6, UR5, 0x18 ;  /* 0x0000000506057291 */ /* 0x000fe2000f8ec0ff */
[----:B------:R-:W-:Y:S01]  /*0280*/  IMAD.SHL.U32 R0, R0, 0x20, RZ ;  /* 0x0000002000007824 */ /* 0x000fe200078e00ff */
[----:B------:R-:W-:-:S04]  /*0290*/  SHF.L.U32 R3, R4, R3, RZ ;  /* 0x0000000304037219 */ /* 0x000fc800000006ff */
[----:B------:R-:W-:-:S05]  /*02a0*/  LOP3.LUT R2, R3, R2, RZ, 0xfc, !PT ;  /* 0x0000000203027212 */ /* 0x000fca00078efcff */
[----:B------:R1:W-:Y:S04]  /*02b0*/  ATOMS.OR RZ, [UR5], R2 ;  /* 0x00000002ffff798c */ /* 0x0003e8000b000005 */
[----:B------:R1:W-:Y:S01]  /*02c0*/  STS [UR4], R0 ;  /* 0x00000000ff007988 */ /* 0x0003e20008000804 */
[----:B------:R-:W-:Y:S05]  /*02d0*/  BRA `(.L_x_2) ;  /* 0x0000000000107947 */ /* 0x000fea0003800000 */
.L_x_1:
[----:B------:R-:W-:Y:S01]  /*02e0*/  IMAD.MOV.U32 R0, RZ, RZ, -0x1 ;  /* 0xffffffffff007424 */ /* 0x000fe200078e00ff */
[----:B------:R-:W-:-:S04]  /*02f0*/  MOV R2, 0x320 ;  /* 0x0000032000027802 */ /* 0x000fc80000000f00 */
[----:B------:R1:W-:Y:S03]  /*0300*/  STS [UR4], R0 ;  /* 0x00000000ff007988 */ /* 0x0003e60008000804 */
[----:B-1----:R-:W-:Y:S05]  /*0310*/  CALL.REL.NOINC `($__internal_1_$__cuda_sm10x_tcgen05_guardrail_trap_phase_invalid_during_alloc) ;  /* 0x0000013c005c7944 */ /* 0x002fea0003c00000 */
.L_x_2:
[----:B------:R-:W-:Y:S05]  /*0320*/  WARPSYNC.ALL ;  /* 0x0000000000007948 */ /* 0x000fea0003800000 */
[----:B------:R-:W-:Y:S01]  /*0330*/  NOP ;  /* 0x0000000000007918 */ /* 0x000fe20000000000 */
.L_x_0:
[----:B------:R-:W2:Y:S01]  /*0340*/  LDC.64 R46, c[0x0][0x398] ;  /* 0x0000e600ff2e7b82 */ /* 0x000ea20000000a00 */
[----:B------:R-:W3:Y:S01]  /*0350*/  S2R R5, SR_CTAID.X ;  /* 0x0000000000057919 */ /* 0x000ee20000002500 */
[----:B------:R-:W4:Y:S01]  /*0360*/  LDCU UR12, c[0x0][0x3b0] ;  /* 0x00007600ff0c77ac */ /* 0x000f220008000800 */
[----:B------:R-:W5:Y:S01]  /*0370*/  S2R R152, SR_TID.X ;  /* 0x0000000000987919 */ /* 0x000f620000002100 */
[----:B------:R-:W1:Y:S04]  /*0380*/  LDCU.128 UR8, c[0x0][0x380] ;  /* 0x00007000ff0877ac */ /* 0x000e680008000c00 */
[----:B------:R-:W1:Y:S01]  /*0390*/  S2UR UR6, SR_CgaCtaId ;  /* 0x00000000000679c3 */ /* 0x000e620000008800 */
[----:B------:R-:W1:Y:S01]  /*03a0*/  LDCU UR4, c[0x0][0x3a0] ;  /* 0x00007400ff0477ac */ /* 0x000e620008000800 */
[----:B------:R-:W1:Y:S01]  /*03b0*/  LDCU UR5, c[0x0][0x3a0] ;  /* 0x00007400ff0577ac */ /* 0x000e620008000800 */
[----:B------:R-:W1:Y:S02]  /*03c0*/  LDCU UR13, c[0x0][0x3a0] ;  /* 0x00007400ff0d77ac */ /* 0x000e640008000800 */
[----:B-12---:R-:W-:Y:S01]  /*03d0*/  VIADD R0, R47, 0xff ;  /* 0x000000ff2f007836 */ /* 0x006fe20000000000 */
[----:B------:R-:W-:-:S04]  /*03e0*/  UIADD3 UR4, UPT, UPT, UR4, -0x60, URZ ;  /* 0xffffffa004047890 */ /* 0x000fc8000fffe0ff */
[----:B------:R-:W-:Y:S01]  /*03f0*/  SHF.R.S32.HI R3, RZ, 0x1f, R0 ;  /* 0x0000001fff037819 */ /* 0x000fe20000011400 */
[----:B------:R-:W-:-:S03]  /*0400*/  UIADD3 UR5, UPT, UPT, UR5, -0x80, URZ ;  /* 0xffffff8005057890 */ /* 0x000fc6000fffe0ff */
[----:B------:R-:W-:Y:S02]  /*0410*/  LEA.HI R3, R3, R0, RZ, 0x8 ;  /* 0x0000000003037211 */ /* 0x000fe400078f40ff */
[----:B---3--:R-:W-:Y:S01]  /*0420*/  IABS R8, R5 ;  /* 0x0000000500087213 */ /* 0x008fe20000000000 */
[----:B------:R-:W-:Y:S01]  /*0430*/  UIADD3 UR7, UPT, UPT, UR13, -0xa0, URZ ;  /* 0xffffff600d077890 */ /* 0x000fe2000fffe0ff */
[----:B------:R-:W-:Y:S02]  /*0440*/  SHF.R.S32.HI R3, RZ, 0x8, R3 ;  /* 0x00000008ff037819 */ /* 0x000fe40000011403 */
[C---:B-----5:R-:W-:Y:S02]  /*0450*/  LOP3.LUT R147, R152.reuse, 0x3f, RZ, 0xc0, !PT ;  /* 0x0000003f98937812 */ /* 0x060fe400078ec0ff */
[----:B------:R-:W-:Y:S01]  /*0460*/  LOP3.LUT R149, R152, 0x1f, RZ, 0xc0, !PT ;  /* 0x0000001f98957812 */ /* 0x000fe200078ec0ff */
[----:B------:R-:W-:-:S05]  /*0470*/  IMAD.SHL.U32 R4, R3, 0x8, RZ ;  /* 0x0000000803047824 */ /* 0x000fca00078e00ff */
[-C--:B------:R-:W-:Y:S02]  /*0480*/  IABS R7, R4.reuse ;  /* 0x0000000400077213 */ /* 0x080fe40000000000 */
[----:B------:R-:W-:Y:S02]  /*0490*/  IABS R10, R4 ;  /* 0x00000004000a7213 */ /* 0x000fe40000000000 */
[----:B------:R-:W1:Y:S08]  /*04a0*/  I2F.RP R0, R7 ;  /* 0x0000000700007306 */ /* 0x000e700000209400 */
[----:B-1----:R-:W1:Y:S02]  /*04b0*/  MUFU.RCP R0, R0 ;  /* 0x0000000000007308 */ /* 0x002e640000001000 */
[----:B-1----:R-:W-:-:S02]  /*04c0*/  VIADD R2, R0, 0xffffffe ;  /* 0x0ffffffe00027836 */ /* 0x002fc40000000000 */
[----:B------:R-:W-:Y:S01]  /*04d0*/  IMAD.MOV R0, RZ, RZ, -R10 ;  /* 0x000000ffff007224 */ /* 0x000fe200078e0a0a */
[----:B------:R-:W-:-:S03]  /*04e0*/  IABS R10, R46 ;  /* 0x0000002e000a7213 */ /* 0x000fc60000000000 */
[----:B------:R1:W2:Y:S02]  /*04f0*/  F2I.FTZ.U32.TRUNC.NTZ R3, R2 ;  /* 0x0000000200037305 */ /* 0x0002a4000021f000 */
[----:B-1----:R-:W-:Y:S02]  /*0500*/  IMAD.MOV.U32 R2, RZ, RZ, RZ ;  /* 0x000000ffff027224 */ /* 0x002fe400078e00ff */
[----:B--2---:R-:W-:-:S04]  /*0510*/  IMAD.MOV R6, RZ, RZ, -R3 ;  /* 0x000000ffff067224 */ /* 0x004fc800078e0a03 */
[----:B------:R-:W-:Y:S02]  /*0520*/  IMAD R9, R6, R7, RZ ;  /* 0x0000000706097224 */ /* 0x000fe400078e02ff */
[----:B------:R-:W-:Y:S02]  /*0530*/  IMAD.MOV.U32 R6, RZ, RZ, R8 ;  /* 0x000000ffff067224 */ /* 0x000fe400078e0008 */
[----:B------:R-:W-:-:S06]  /*0540*/  IMAD.HI.U32 R3, R3, R9, R2 ;  /* 0x0000000903037227 */ /* 0x000fcc00078e0002 */
[----:B------:R-:W-:-:S04]  /*0550*/  IMAD.HI.U32 R3, R3, R6, RZ ;  /* 0x0000000603037227 */ /* 0x000fc800078e00ff */
[----:B------:R-:W-:Y:S01]  /*0560*/  IMAD R0, R3, R0, R6 ;  /* 0x0000000003007224 */ /* 0x000fe200078e0206 */
[----:B------:R-:W-:Y:S04]  /*0570*/  BAR.SYNC.DEFER_BLOCKING 0x0 ;  /* 0x0000000000007b1d */ /* 0x000fe80000010000 */
[----:B------:R-:W-:-:S13]  /*0580*/  ISETP.GT.U32.AND P1, PT, R7, R0, PT ;  /* 0x000000000700720c */ /* 0x000fda0003f24070 */
[----:B------:R-:W-:Y:S02]  /*0590*/  @!P1 IMAD.IADD R0, R0, 0x1, -R7 ;  /* 0x0000000100009824 */ /* 0x000fe400078e0a07 */
[----:B------:R-:W-:Y:S01]  /*05a0*/  @!P1 VIADD R3, R3, 0x1 ;  /* 0x0000000103039836 */ /* 0x000fe20000000000 */
[----:B------:R-:W-:Y:S02]  /*05b0*/  ISETP.NE.AND P1, PT, R4, RZ, PT ;  /* 0x000000ff0400720c */ /* 0x000fe40003f25270 */
[----:B------:R-:W-:Y:S02]  /*05c0*/  ISETP.GE.U32.AND P0, PT, R0, R7, PT ;  /* 0x000000070000720c */ /* 0x000fe40003f06070 */
[----:B------:R-:W-:-:S04]  /*05d0*/  LOP3.LUT R0, R5, R4, RZ, 0x3c, !PT ;  /* 0x0000000405007212 */ /* 0x000fc800078e3cff */
[----:B------:R-:W-:Y:S01]  /*05e0*/  ISETP.GE.AND P2, PT, R0, RZ, PT ;  /* 0x000000ff0000720c */ /* 0x000fe20003f46270 */
[----:B------:R-:W-:-:S06]  /*05f0*/  VIADD R0, R46, 0x3f ;  /* 0x0000003f2e007836 */ /* 0x000fcc0000000000 */
[----:B------:R-:W-:-:S04]  /*0600*/  @P0 VIADD R3, R3, 0x1 ;  /* 0x0000000103030836 */ /* 0x000fc80000000000 */
[----:B------:R-:W-:Y:S01]  /*0610*/  IMAD.MOV.U32 R2, RZ, RZ, R3 ;  /* 0x000000ffff027224 */ /* 0x000fe200078e0003 */
[----:B------:R-:W-:-:S03]  /*0620*/  SHF.R.S32.HI R3, RZ, 0x1f, R0 ;  /* 0x0000001fff037819 */ /* 0x000fc60000011400 */
[----:B------:R-:W-:Y:S01]  /*0630*/  @!P2 IMAD.MOV R2, RZ, RZ, -R2 ;  /* 0x000000ffff02a224 */ /* 0x000fe200078e0a02 */
[----:B------:R-:W-:Y:S02]  /*0640*/  @!P1 LOP3.LUT R2, RZ, R4, RZ, 0x33, !PT ;  /* 0x00000004ff029212 */ /* 0x000fe400078e33ff */
[----:B------:R-:W-:-:S03]  /*0650*/  LEA.HI R3, R3, R0, RZ, 0x6 ;  /* 0x0000000003037211 */ /* 0x000fc600078f30ff */
[----:B------:R-:W-:Y:S02]  /*0660*/  IMAD.SHL.U32 R9, R2, 0x8, RZ ;  /* 0x0000000802097824 */ /* 0x000fe400078e00ff */
[----:B------:R-:W-:-:S03]  /*0670*/  IMAD.MOV R2, RZ, RZ, -R2 ;  /* 0x000000ffff027224 */ /* 0x000fc600078e0a02 */
[----:B------:R-:W-:Y:S01]  /*0680*/  LEA.HI.SX32 R3, R3, -R9, 0x1a ;  /* 0x8000000903037211 */ /* 0x000fe200078fd2ff */
[----:B------:R-:W-:Y:S02]  /*0690*/  IMAD R12, R4, R2, R5 ;  /* 0x00000002040c7224 */ /* 0x000fe400078e0205 */
[----:B------:R-:W-:Y:S01]  /*06a0*/  IMAD.MOV.U32 R2, RZ, RZ, RZ ;  /* 0x000000ffff027224 */ /* 0x000fe200078e00ff */
[----:B------:R-:W-:Y:S02]  /*06b0*/  VIMNMX R11, PT, PT, R3, 0x8, PT ;  /* 0x00000008030b7848 */ /* 0x000fe40003fe0100 */
[----:B------:R-:W-:Y:S02]  /*06c0*/  IABS R7, R12 ;  /* 0x0000000c00077213 */ /* 0x000fe40000000000 */
[-C--:B------:R-:W-:Y:S02]  /*06d0*/  IABS R8, R11.reuse ;  /* 0x0000000b00087213 */ /* 0x080fe40000000000 */
[----:B------:R-:W-:-:S02]  /*06e0*/  IABS R4, R11 ;  /* 0x0000000b00047213 */ /* 0x000fc40000000000 */
[----:B------:R-:W1:Y:S08]  /*06f0*/  I2F.RP R0, R8 ;  /* 0x0000000800007306 */ /* 0x000e700000209400 */
[----:B-1----:R-:W1:Y:S02]  /*0700*/  MUFU.RCP R0, R0 ;  /* 0x0000000000007308 */ /* 0x002e640000001000 */
[----:B-1----:R-:W-:Y:S01]  /*0710*/  VIADD R3, R0, 0xffffffe ;  /* 0x0ffffffe00037836 */ /* 0x002fe20000000000 */
[----:B------:R-:W-:-:S05]  /*0720*/  IABS R0, R47 ;  /* 0x0000002f00007213 */ /* 0x000fca0000000000 */
[----:B------:R-:W1:Y:S02]  /*0730*/  F2I.FTZ.U32.TRUNC.NTZ R3, R3 ;  /* 0x0000000300037305 */ /* 0x000e64000021f000 */
[----:B-1----:R-:W-:-:S04]  /*0740*/  IMAD.MOV R6, RZ, RZ, -R3 ;  /* 0x000000ffff067224 */ /* 0x002fc800078e0a03 */
[----:B------:R-:W-:Y:S02]  /*0750*/  IMAD.MOV.U32 R5, RZ, RZ, R6 ;  /* 0x000000ffff057224 */ /* 0x000fe400078e0006 */
[----:B------:R-:W1:Y:S02]  /*0760*/  I2F.RP R6, R10 ;  /* 0x0000000a00067306 */ /* 0x000e640000209400 */
[----:B------:R-:W-:-:S04]  /*0770*/  IMAD R5, R5, R8, RZ ;  /* 0x0000000805057224 */ /* 0x000fc800078e02ff */
[----:B------:R-:W-:-:S04]  /*0780*/  IMAD.HI.U32 R2, R3, R5, R2 ;  /* 0x0000000503027227 */ /* 0x000fc800078e0002 */
[----:B------:R-:W-:Y:S02]  /*0790*/  IMAD.MOV R3, RZ, RZ, -R4 ;  /* 0x000000ffff037224 */ /* 0x000fe400078e0a04 */
[----:B------:R-:W-:Y:S01]  /*07a0*/  IMAD.HI.U32 R2, R2, R7, RZ ;  /* 0x0000000702027227 */ /* 0x000fe200078e00ff */
[----:B-1----:R-:W1:Y:S03]  /*07b0*/  MUFU.RCP R6, R6 ;  /* 0x0000000600067308 */ /* 0x002e660000001000 */
[----:B------:R-:W-:-:S05]  /*07c0*/  IMAD R3, R2, R3, R7 ;  /* 0x0000000302037224 */ /* 0x000fca00078e0207 */
[----:B------:R-:W-:Y:S01]  /*07d0*/  ISETP.GT.U32.AND P1, PT, R8, R3, PT ;  /* 0x000000030800720c */ /* 0x000fe20003f24070 */
[----:B------:R-:W2:Y:S01]  /*07e0*/  I2F.RP R7, R0 ;  /* 0x0000000000077306 */ /* 0x000ea20000209400 */
[----:B-1----:R-:W-:-:S11]  /*07f0*/  VIADD R4, R6, 0xffffffe ;  /* 0x0ffffffe06047836 */ /* 0x002fd60000000000 */
[----:B------:R-:W-:Y:S02]  /*0800*/  @!P1 IMAD.IADD R3, R3, 0x1, -R8 ;  /* 0x0000000103039824 */ /* 0x000fe400078e0a08 */
[----:B------:R-:W-:Y:S01]  /*0810*/  @!P1 VIADD R2, R2, 0x1 ;  /* 0x0000000102029836 */ /* 0x000fe20000000000 */
[----:B------:R-:W-:Y:S01]  /*0820*/  ISETP.NE.AND P1, PT, R11, RZ, PT ;  /* 0x000000ff0b00720c */ /* 0x000fe20003f25270 */
[----:B--2---:R-:W1:Y:S01]  /*0830*/  MUFU.RCP R7, R7 ;  /* 0x0000000700077308 */ /* 0x004e620000001000 */
[----:B------:R-:W-:Y:S02]  /*0840*/  ISETP.GE.U32.AND P0, PT, R3, R8, PT ;  /* 0x000000080300720c */ /* 0x000fe40003f06070 */
[----:B------:R-:W-:-:S04]  /*0850*/  LOP3.LUT R3, R12, R11, RZ, 0x3c, !PT ;  /* 0x0000000b0c037212 */ /* 0x000fc800078e3cff */
[----:B------:R-:W-:Y:S01]  /*0860*/  ISETP.GE.AND P2, PT, R3, RZ, PT ;  /* 0x000000ff0300720c */ /* 0x000fe20003f46270 */
[----:B------:R2:W3:Y:S01]  /*0870*/  F2I.FTZ.U32.TRUNC.NTZ R5, R4 ;  /* 0x0000000400057305 */ /* 0x0004e2000021f000 */
[----:B------:R-:W-:-:S04]  /*0880*/  SHF.R.U32.HI R3, RZ, 0x5, R152 ;  /* 0x00000005ff037819 */ /* 0x000fc80000011698 */
[----:B------:R-:W-:Y:S01]  /*0890*/  SGXT.U32 R3, R3, 0x2 ;  /* 0x000000020303781a */ /* 0x000fe20000000000 */
[----:B------:R-:W-:Y:S02]  /*08a0*/  @P0 VIADD R2, R2, 0x1 ;  /* 0x0000000102020836 */ /* 0x000fe40000000000 */
[----:B-1----:R-:W-:Y:S02]  /*08b0*/  VIADD R6, R7, 0xffffffe ;  /* 0x0ffffffe07067836 */ /* 0x002fe40000000000 */
[----:B------:R-:W-:Y:S02]  /*08c0*/  IMAD.MOV.U32 R8, RZ, RZ, R2 ;  /* 0x000000ffff087224 */ /* 0x000fe400078e0002 */
[----:B------:R1:W5:Y:S01]  /*08d0*/  F2I.FTZ.U32.TRUNC.NTZ R7, R6 ;  /* 0x0000000600077305 */ /* 0x000362000021f000 */
[----:B--2---:R-:W-:Y:S02]  /*08e0*/  IMAD.MOV.U32 R4, RZ, RZ, RZ ;  /* 0x000000ffff047224 */ /* 0x004fe400078e00ff */
[----:B------:R-:W-:Y:S01]  /*08f0*/  @!P2 IMAD.MOV R8, RZ, RZ, -R8 ;  /* 0x000000ffff08a224 */ /* 0x000fe200078e0a08 */
[----:B------:R-:W-:-:S05]  /*0900*/  @!P1 LOP3.LUT R8, RZ, R11, RZ, 0x33, !PT ;  /* 0x0000000bff089212 */ /* 0x000fca00078e33ff */
[----:B------:R-:W-:Y:S02]  /*0910*/  IMAD.MOV R2, RZ, RZ, -R8 ;  /* 0x000000ffff027224 */ /* 0x000fe400078e0a08 */
[----:B-1----:R-:W-:Y:S02]  /*0920*/  IMAD.MOV.U32 R6, RZ, RZ, RZ ;  /* 0x000000ffff067224 */ /* 0x002fe400078e00ff */
[----:B------:R-:W-:Y:S02]  /*0930*/  IMAD R2, R11, R2, R12 ;  /* 0x000000020b027224 */ /* 0x000fe400078e020c */
[----:B---3--:R-:W-:Y:S02]  /*0940*/  IMAD.MOV R11, RZ, RZ, -R5 ;  /* 0x000000ffff0b7224 */ /* 0x008fe400078e0a05 */
[----:B------:R-:W-:Y:S02]  /*0950*/  IMAD.IADD R2, R9, 0x1, R2 ;  /* 0x0000000109027824 */ /* 0x000fe400078e0202 */
[----:B------:R-:W-:-:S02]  /*0960*/  IMAD.MOV.U32 R9, RZ, RZ, R11 ;  /* 0x000000ffff097224 */ /* 0x000fc400078e000b */
[----:B------:R-:W-:Y:S02]  /*0970*/  IMAD.SHL.U32 R12, R8, 0x100, RZ ;  /* 0x00000100080c7824 */ /* 0x000fe400078e00ff */
[----:B------:R-:W-:Y:S02]  /*0980*/  IMAD R74, R2, 0x40, R147 ;  /* 0x00000040024a7824 */ /* 0x000fe400078e0293 */
[----:B------:R-:W-:Y:S01]  /*0990*/  IMAD R9, R9, R10, RZ ;  /* 0x0000000a09097224 */ /* 0x000fe200078e02ff */
[----:B------:R-:W-:Y:S01]  /*09a0*/  LOP3.LUT R2, R12, R3, RZ, 0xfc, !PT ;  /* 0x000000030c027212 */ /* 0x000fe200078efcff */
[----:B-----5:R-:W-:Y:S01]  /*09b0*/  IMAD.MOV R11, RZ, RZ, -R7 ;  /* 0x000000ffff0b7224 */ /* 0x020fe200078e0a07 */
[----:B------:R-:W-:Y:S01]  /*09c0*/  IABS R25, R74 ;  /* 0x0000004a00197213 */ /* 0x000fe20000000000 */
[----:B------:R-:W-:Y:S01]  /*09d0*/  IMAD.HI.U32 R4, R5, R9, R4 ;  /* 0x0000000905047227 */ /* 0x000fe200078e0004 */
[C---:B------:R-:W-:Y:S01]  /*09e0*/  LOP3.LUT R21, R2.reuse, 0xfc, RZ, 0xfc, !PT ;  /* 0x000000fc02157812 */ /* 0x040fe200078efcff */
[----:B------:R1:W-:Y:S01]  /*09f0*/  STL [R1+0xbc], R74 ;  /* 0x0000bc4a01007387 */ /* 0x0003e20000100800 */
[----:B------:R-:W-:Y:S01]  /*0a00*/  LOP3.LUT R13, R2, 0x8, RZ, 0xfc, !PT ;  /* 0x00000008020d7812 */ /* 0x000fe200078efcff */
[----:B------:R-:W-:Y:S01]  /*0a10*/  IMAD.MOV.U32 R3, RZ, RZ, R11 ;  /* 0x000000ffff037224 */ /* 0x000fe200078e000b */
[----:B------:R-:W-:Y:S01]  /*0a20*/  IABS R23, R21 ;  /* 0x0000001500177213 */ /* 0x000fe20000000000 */
[----:B------:R-:W-:Y:S01]  /*0a30*/  IMAD.HI.U32 R4, R4, R25, RZ ;  /* 0x0000001904047227 */ /* 0x000fe200078e00ff */
[----:B------:R-:W-:-:S02]  /*0a40*/  LOP3.LUT R11, R2, 0x4, RZ, 0xfc, !PT ;  /* 0x00000004020b7812 */ /* 0x000fc400078efcff */
[----:B------:R-:W-:Y:S01]  /*0a50*/  IABS R9, R13 ;  /* 0x0000000d00097213 */ /* 0x000fe20000000000 */
[----:B------:R-:W-:Y:S01]  /*0a60*/  IMAD R3, R3, R0, RZ ;  /* 0x0000000003037224 */ /* 0x000fe200078e02ff */
[----:B------:R-:W-:Y:S01]  /*0a70*/  IABS R8, R11 ;  /* 0x0000000b00087213 */ /* 0x000fe20000000000 */
[----:B------:R-:W-:Y:S01]  /*0a80*/  IMAD.MOV R5, RZ, RZ, -R4 ;  /* 0x000000ffff057224 */ /* 0x000fe200078e0a04 */
[C---:B------:R-:W-:Y:S01]  /*0a90*/  LOP3.LUT R15, R2.reuse, 0x10, RZ, 0xfc, !PT ;  /* 0x00000010020f7812 */ /* 0x040fe200078efcff */
[----:B------:R-:W-:Y:S01]  /*0aa0*/  IMAD.HI.U32 R3, R7, R3, R6 ;  /* 0x0000000307037227 */ /* 0x000fe200078e0006 */
[----:B------:R-:W-:Y:S02]  /*0ab0*/  IABS R6, R2 ;  /* 0x0000000200067213 */ /* 0x000fe40000000000 */
[----:B------:R-:W-:Y:S01]  /*0ac0*/  LOP3.LUT R14, R2, 0xc, RZ, 0xfc, !PT ;  /* 0x0000000c020e7812 */ /* 0x000fe200078efcff */
[----:B------:R-:W-:Y:S01]  /*0ad0*/  IMAD R25, R10, R5, R25 ;  /* 0x000000050a197224 */ /* 0x000fe200078e0219 */
[----:B------:R-:W-:Y:S01]  /*0ae0*/  ISETP.GE.AND P0, PT, R11, RZ, PT ;  /* 0x000000ff0b00720c */ /* 0x000fe20003f06270 */
[----:B------:R-:W-:Y:S01]  /*0af0*/  IMAD.HI.U32 R4, R3, R23, RZ ;  /* 0x0000001703047227 */ /* 0x000fe200078e00ff */
[----:B------:R-:W-:-:S02]  /*0b00*/  IABS R11, R14 ;  /* 0x0000000e000b7213 */ /* 0x000fc40000000000 */
[----:B------:R-:W-:Y:S01]  /*0b10*/  ISETP.GT.U32.AND P1, PT, R10, R25, PT ;  /* 0x000000190a00720c */ /* 0x000fe20003f24070 */
[----:B------:R-:W-:Y:S01]  /*0b20*/  IMAD.MOV R5, RZ, RZ, -R4 ;  /* 0x000000ffff057224 */ /* 0x000fe200078e0a04 */
[C---:B------:R-:W-:Y:S01]  /*0b30*/  LOP3.LUT R18, R2.reuse, 0x14, RZ, 0xfc, !PT ;  /* 0x0000001402127812 */ /* 0x040fe200078efcff */
[----:B------:R-:W-:Y:S01]  /*0b40*/  IMAD.HI.U32 R4, R3, R6, RZ ;  /* 0x0000000603047227 */ /* 0x000fe200078e00ff */
[C---:B------:R-:W-:Y:S02]  /*0b50*/  LOP3.LUT R19, R2.reuse, 0x18, RZ, 0xfc, !PT ;  /* 0x0000001802137812 */ /* 0x040fe400078efcff */
[----:B------:R-:W-:Y:S01]  /*0b60*/  ISETP.GE.AND P3, PT, R13, RZ, PT ;  /* 0x000000ff0d00720c */ /* 0x000fe20003f66270 */
[----:B------:R-:W-:Y:S01]  /*0b70*/  IMAD.MOV R7, RZ, RZ, -R4 ;  /* 0x000000ffff077224 */ /* 0x000fe200078e0a04 */
[----:B------:R-:W-:Y:S01]  /*0b80*/  LOP3.LUT R20, R2, 0x1c, RZ, 0xfc, !PT ;  /* 0x0000001c02147812 */ /* 0x000fe200078efcff */
[C---:B------:R-:W-:Y:S01]  /*0b90*/  IMAD R23, R0.reuse, R5, R23 ;  /* 0x0000000500177224 */ /* 0x040fe200078e0217 */
[----:B------:R-:W-:Y:S01]  /*0ba0*/  IABS R13, R18 ;  /* 0x00000012000d7213 */ /* 0x000fe20000000000 */
[C---:B------:R-:W-:Y:S01]  /*0bb0*/  IMAD R4, R0.reuse, R7, R6 ;  /* 0x0000000700047224 */ /* 0x040fe200078e0206 */
[----:B------:R-:W-:Y:S01]  /*0bc0*/  IABS R7, R15 ;  /* 0x0000000f00077213 */ /* 0x000fe20000000000 */
[----:B------:R-:W-:Y:S01]  /*0bd0*/  IMAD.HI.U32 R6, R3, R9, RZ ;  /* 0x0000000903067227 */ /* 0x000fe200078e00ff */
[----:B------:R-:W-:-:S02]  /*0be0*/  ISETP.GT.U32.AND P2, PT, R0, R23, PT ;  /* 0x000000170000720c */ /* 0x000fc40003f44070 */
[----:B------:R-:W-:Y:S01]  /*0bf0*/  IABS R16, R20 ;  /* 0x0000001400107213 */ /* 0x000fe20000000000 */
[----:B------:R-:W-:Y:S01]  /*0c00*/  @!P1 IMAD.IADD R25, R25, 0x1, -R10 ;  /* 0x0000000119199824 */ /* 0x000fe200078e0a0a */
[----:B------:R-:W-:Y:S01]  /*0c10*/  ISETP.GT.U32.AND P1, PT, R0, R4, PT ;  /* 0x000000040000720c */ /* 0x000fe20003f24070 */
[C---:B------:R-:W-:Y:S01]  /*0c20*/  IMAD.HI.U32 R5, R3.reuse, R8, RZ ;  /* 0x0000000803057227 */ /* 0x040fe200078e00ff */
[----:B------:R-:W-:Y:S02]  /*0c30*/  LOP3.LUT R22, R2, 0x24, RZ, 0xfc, !PT ;  /* 0x0000002402167812 */ /* 0x000fe400078efcff */
[----:B------:R-:W-:Y:S01]  /*0c40*/  ISETP.GT.U32.AND P4, PT, R10, R25, PT ;  /* 0x000000190a00720c */ /* 0x000fe20003f84070 */
[----:B------:R-:W-:Y:S01]  /*0c50*/  IMAD.MOV R6, RZ, RZ, -R6 ;  /* 0x000000ffff067224 */ /* 0x000fe200078e0a06 */
[C---:B------:R-:W-:Y:S01]  /*0c60*/  LOP3.LUT R24, R2.reuse, 0x2c, RZ, 0xfc, !PT ;  /* 0x0000002c02187812 */ /* 0x040fe200078efcff */
[----:B------:R-:W-:Y:S01]  /*0c70*/  IMAD.MOV R5, RZ, RZ, -R5 ;  /* 0x000000ffff057224 */ /* 0x000fe200078e0a05 */
[----:B------:R-:W-:Y:S01]  /*0c80*/  LOP3.LUT R26, R2, 0x38, RZ, 0xfc, !PT ;  /* 0x00000038021a7812 */ /* 0x000fe200078efcff */
[----:B------:R-:W-:Y:S01]  /*0c90*/  IMAD R6, R0, R6, R9 ;  /* 0x0000000600067224 */ /* 0x000fe200078e0209 */
[----:B------:R-:W-:Y:S01]  /*0ca0*/  LOP3.LUT R28, R2, 0x3c, RZ, 0xfc, !PT ;  /* 0x0000003c021c7812 */ /* 0x000fe200078efcff */
[----:B------:R-:W-:Y:S01]  /*0cb0*/  IMAD R5, R0, R5, R8 ;  /* 0x0000000500057224 */ /* 0x000fe200078e0208 */
[----:B------:R-:W-:Y:S01]  /*0cc0*/  LOP3.LUT R33, R2, 0x44, RZ, 0xfc, !PT ;  /* 0x0000004402217812 */ /* 0x000fe200078efcff */
[----:B------:R-:W-:Y:S01]  /*0cd0*/  @!P1 IMAD.IADD R4, R4, 0x1, -R0 ;  /* 0x0000000104049824 */ /* 0x000fe200078e0a00 */
[C---:B------:R-:W-:Y:S01]  /*0ce0*/  ISETP.GT.U32.AND P6, PT, R0.reuse, R6, PT ;  /* 0x000000060000720c */ /* 0x040fe20003fc4070 */
[----:B------:R-:W-:Y:S01]  /*0cf0*/  IMAD.MOV.U32 R9, RZ, RZ, R7 ;  /* 0x000000ffff097224 */ /* 0x000fe200078e0007 */
[C---:B------:R-:W-:Y:S01]  /*0d00*/  ISETP.GT.U32.AND P5, PT, R0.reuse, R5, PT ;  /* 0x000000050000720c */ /* 0x040fe20003fa4070 */
[----:B------:R-:W-:Y:S01]  /*0d10*/  IMAD.HI.U32 R7, R3, R11, RZ ;  /* 0x0000000b03077227 */ /* 0x000fe200078e00ff */
[----:B------:R-:W-:-:S02]  /*0d20*/  ISETP.GT.U32.AND P1, PT, R0, R4, PT ;  /* 0x000000040000720c */ /* 0x000fc40003f24070 */
[C---:B------:R-:W-:Y:S01]  /*0d30*/  LOP3.LUT R34, R2.reuse, 0x48, RZ, 0xfc, !PT ;  /* 0x0000004802227812 */ /* 0x040fe200078efcff */
[----:B------:R-:W-:Y:S01]  /*0d40*/  IMAD.MOV R7, RZ, RZ, -R7 ;  /* 0x000000ffff077224 */ /* 0x000fe200078e0a07 */
[C---:B------:R-:W-:Y:S01]  /*0d50*/  LOP3.LUT R35, R2.reuse, 0x4c, RZ, 0xfc, !PT ;  /* 0x0000004c02237812 */ /* 0x040fe200078efcff */
[----:B------:R-:W-:Y:S01]  /*0d60*/  IMAD.HI.U32 R8, R3, R9, RZ ;  /* 0x0000000903087227 */ /* 0x000fe200078e00ff */
[----:B------:R-:W-:Y:S02]  /*0d70*/  IABS R30, R34 ;  /* 0x00000022001e7213 */ /* 0x000fe40000000000 */
[----:B------:R-:W-:Y:S01]  /*0d80*/  LOP3.LUT R36, R2, 0x50, RZ, 0xfc, !PT ;  /* 0x0000005002247812 */ /* 0x000fe200078efcff */
[--C-:B------:R-:W-:Y:S01]  /*0d90*/  @!P6 IMAD.IADD R6, R6, 0x1, -R0.reuse ;  /* 0x000000010606e824 */ /* 0x100fe200078e0a00 */
[----:B------:R-:W-:Y:S01]  /*0da0*/  IABS R31, R35 ;  /* 0x00000023001f7213 */ /* 0x000fe20000000000 */
[--C-:B------:R-:W-:Y:S01]  /*0db0*/  @!P5 IMAD.IADD R5, R5, 0x1, -R0.reuse ;  /* 0x000000010505d824 */ /* 0x100fe200078e0a00 */
[----:B------:R-:W-:Y:S01]  /*0dc0*/  IABS R32, R36 ;  /* 0x0000002400207213 */ /* 0x000fe20000000000 */
[C---:B------:R-:W-:Y:S01]  /*0dd0*/  IMAD R7, R0.reuse, R7, R11 ;  /* 0x0000000700077224 */ /* 0x040fe200078e020b */
[C---:B------:R-:W-:Y:S01]  /*0de0*/  ISETP.GT.U32.AND P6, PT, R0.reuse, R6, PT ;  /* 0x000000060000720c */ /* 0x040fe20003fc4070 */
[--C-:B------:R-:W-:Y:S01]  /*0df0*/  @!P2 IMAD.IADD R23, R23, 0x1, -R0.reuse ;  /* 0x000000011717a824 */ /* 0x100fe200078e0a00 */
[----:B------:R-:W-:Y:S01]  /*0e00*/  ISETP.GT.U32.AND P5, PT, R0, R5, PT ;  /* 0x000000050000720c */ /* 0x000fe20003fa4070 */
[----:B------:R-:W-:Y:S01]  /*0e10*/  @!P1 IMAD.IADD R4, R4, 0x1, -R0 ;  /* 0x0000000104049824 */ /* 0x000fe200078e0a00 */
[C---:B------:R-:W-:Y:S01]  /*0e20*/  ISETP.GT.U32.AND P1, PT, R0.reuse, R7, PT ;  /* 0x000000070000720c */ /* 0x040fe20003f24070 */
[----:B------:R-:W-:Y:S01]  /*0e30*/  IMAD.MOV R8, RZ, RZ, -R8 ;  /* 0x000000ffff087224 */ /* 0x000fe200078e0a08 */
[----:B------:R-:W-:Y:S01]  /*0e40*/  ISETP.GT.U32.AND P2, PT, R0, R23, PT ;  /* 0x000000170000720c */ /* 0x000fe20003f44070 */
[----:B------:R-:W-:Y:S01]  /*0e50*/  @!P4 IMAD.IADD R25, R25, 0x1, -R10 ;  /* 0x000000011919c824 */ /* 0x000fe200078e0a0a */
[----:B------:R-:W-:Y:S01]  /*0e60*/  ISETP.GE.AND P4, PT, R14, RZ, PT ;  /* 0x000000ff0e00720c */ /* 0x000fe20003f86270 */
[----:B------:R-:W-:Y:S01]  /*0e70*/  IMAD R9, R0, R8, R9 ;  /* 0x0000000800097224 */ /* 0x000fe200078e0209 */
[----:B------:R-:W-:Y:S01]  /*0e80*/  IABS R14, R19 ;  /* 0x00000013000e7213 */ /* 0x000fe20000000000 */
[----:B------:R-:W-:Y:S01]  /*0e90*/  IMAD.HI.U32 R8, R3, R13, RZ ;  /* 0x0000000d03087227 */ /* 0x000fe200078e00ff */
[----:B------:R-:W-:-:S02]  /*0ea0*/  LOP3.LUT R37, R2, 0x54, RZ, 0xfc, !PT ;  /* 0x0000005402257812 */ /* 0x000fc400078efcff */
[----:B------:R-:W-:Y:S01]  /*0eb0*/  LOP3.LUT R38, R2, 0x58, RZ, 0xfc, !PT ;  /* 0x0000005802267812 */ /* 0x000fe200078efcff */
[--C-:B------:R-:W-:Y:S01]  /*0ec0*/  @!P6 IMAD.IADD R6, R6, 0x1, -R0.reuse ;  /* 0x000000010606e824 */ /* 0x100fe200078e0a00 */
[----:B------:R-:W-:Y:S01]  /*0ed0*/  ISETP.GT.U32.AND P6, PT, R0, R9, PT ;  /* 0x000000090000720c */ /* 0x000fe20003fc4070 */
[--C-:B------:R-:W-:Y:S01]  /*0ee0*/  @!P5 IMAD.IADD R5, R5, 0x1, -R0.reuse ;  /* 0x000000010505d824 */ /* 0x100fe200078e0a00 */
[C---:B------:R-:W-:Y:S01]  /*0ef0*/  ISETP.GE.AND P5, PT, R2.reuse, RZ, PT ;  /* 0x000000ff0200720c */ /* 0x040fe20003fa6270 */
[--C-:B------:R-:W-:Y:S01]  /*0f00*/  @!P1 IMAD.IADD R7, R7, 0x1, -R0.reuse ;  /* 0x0000000107079824 */ /* 0x100fe200078e0a00 */
[----:B------:R-:W-:Y:S01]  /*0f10*/  ISETP.GE.AND P1, PT, R21, RZ, PT ;  /* 0x000000ff1500720c */ /* 0x000fe20003f26270 */
[----:B------:R-:W-:Y:S01]  /*0f20*/  IMAD.HI.U32 R10, R3, R14, RZ ;  /* 0x0000000e030a7227 */ /* 0x000fe200078e00ff */
[C---:B------:R-:W-:Y:S02]  /*0f30*/  LOP3.LUT R21, R2.reuse, 0x20, RZ, 0xfc, !PT ;  /* 0x0000002002157812 */ /* 0x040fe400078efcff */
[C---:B------:R-:W-:Y:S01]  /*0f40*/  LOP3.LUT R39, R2.reuse, 0x5c, RZ, 0xfc, !PT ;  /* 0x0000005c02277812 */ /* 0x040fe200078efcff */
[----:B------:R-:W-:Y:S01]  /*0f50*/  @!P2 IMAD.IADD R23, R23, 0x1, -R0 ;  /* 0x000000011717a824 */ /* 0x000fe200078e0a00 */
[----:B------:R-:W-:Y:S01]  /*0f60*/  ISETP.GE.AND P2, PT, R15, RZ, PT ;  /* 0x000000ff0f00720c */ /* 0x000fe20003f46270 */
[----:B------:R-:W-:Y:S01]  /*0f70*/  IMAD.HI.U32 R11, R3, R16, RZ ;  /* 0x00000010030b7227 */ /* 0x000fe200078e00ff */
[----:B------:R-:W-:-:S02]  /*0f80*/  LOP3.LUT R40, R2, 0x60, RZ, 0xfc, !PT ;  /* 0x0000006002287812 */ /* 0x000fc400078efcff */
[C---:B------:R-:W-:Y:S01]  /*0f90*/  LOP3.LUT R43, R2.reuse, 0x70, RZ, 0xfc, !PT ;  /* 0x00000070022b7812 */ /* 0x040fe200078efcff */
[----:B------:R-:W-:Y:S01]  /*0fa0*/  IMAD.MOV R8, RZ, RZ, -R8 ;  /* 0x000000ffff087224 */ /* 0x000fe200078e0a08 */
[C---:B------:R-:W-:Y:S01]  /*0fb0*/  LOP3.LUT R44, R2.reuse, 0x74, RZ, 0xfc, !PT ;  /* 0x00000074022c7812 */ /* 0x040fe200078efcff */
[----:B------:R-:W-:Y:S01]  /*0fc0*/  IMAD.MOV R15, RZ, RZ, -R10 ;  /* 0x000000ffff0f7224 */ /* 0x000fe200078e0a0a */
[C---:B------:R-:W-:Y:S01]  /*0fd0*/  LOP3.LUT R45, R2.reuse, 0x7c, RZ, 0xfc, !PT ;  /* 0x0000007c022d7812 */ /* 0x040fe200078efcff */
[----:B------:R-:W-:Y:S01]  /*0fe0*/  IMAD.MOV R17, RZ, RZ, -R11 ;  /* 0x000000ffff117224 */ /* 0x000fe200078e0a0b */
[----:B------:R-:W-:Y:S01]  /*0ff0*/  LOP3.LUT R48, R2, 0x80, RZ, 0xfc, !PT ;  /* 0x0000008002307812 */ /* 0x000fe200078efcff */
[C---:B------:R-:W-:Y:S01]  /*1000*/  IMAD R10, R0.reuse, R8, R13 ;  /* 0x00000008000a7224 */ /* 0x040fe200078e020d */
[----:B------:R-:W-:Y:S01]  /*1010*/  IABS R41, R45 ;  /* 0x0000002d00297213 */ /* 0x000fe20000000000 */
[C---:B------:R-:W-:Y:S01]  /*1020*/  IMAD R11, R0.reuse, R15, R14 ;  /* 0x0000000f000b7224 */ /* 0x040fe200078e020e */
[----:B------:R-:W-:Y:S01]  /*1030*/  IABS R14, R21 ;  /* 0x00000015000e7213 */ /* 0x000fe20000000000 */
[----:B------:R-:W-:Y:S01]  /*1040*/  @!P6 IMAD.IADD R9, R9, 0x1, -R0 ;  /* 0x000000010909e824 */ /* 0x000fe200078e0a00 */
[C---:B------:R-:W-:Y:S01]  /*1050*/  ISETP.GT.U32.AND P6, PT, R0.reuse, R10, PT ;  /* 0x0000000a0000720c */ /* 0x040fe20003fc4070 */
[----:B------:R-:W-:Y:S01]  /*1060*/  @!P5 IMAD.MOV R4, RZ, RZ, -R4 ;  /* 0x000000ffff04d224 */ /* 0x000fe200078e0a04 */
[C---:B------:R-:W-:Y:S01]  /*1070*/  ISETP.GT.U32.AND P5, PT, R0.reuse, R7, PT ;  /* 0x000000070000720c */ /* 0x040fe20003fa4070 */
[----:B------:R-:W-:Y:S01]  /*1080*/  @!P1 IMAD.MOV R23, RZ, RZ, -R23 ;  /* 0x000000ffff179224 */ /* 0x000fe200078e0a17 */
[C---:B------:R-:W-:Y:S01]  /*1090*/  ISETP.GT.U32.AND P1, PT, R0.reuse, R9, PT ;  /* 0x000000090000720c */ /* 0x040fe20003f24070 */
[----:B------:R-:W-:Y:S01]  /*10a0*/  @!P0 IMAD.MOV R5, RZ, RZ, -R5 ;  /* 0x000000ffff058224 */ /* 0x000fe200078e0a05 */
[----:B------:R-:W-:Y:S01]  /*10b0*/  ISETP.GT.U32.AND P0, PT, R0, R11, PT ;  /* 0x0000000b0000720c */ /* 0x000fe20003f04070 */
[----:B------:R-:W-:Y:S01]  /*10c0*/  IMAD.HI.U32 R8, R3, R14, RZ ;  /* 0x0000000e03087227 */ /* 0x000fe200078e00ff */
[----:B------:R-:W-:-:S02]  /*10d0*/  IABS R42, R48 ;  /* 0x00000030002a7213 */ /* 0x000fc40000000000 */
[C---:B------:R-:W-:Y:S01]  /*10e0*/  LOP3.LUT R49, R2.reuse, 0x84, RZ, 0xfc, !PT ;  /* 0x0000008402317812 */ /* 0x040fe200078efcff */
[----:B------:R-:W-:Y:S01]  /*10f0*/  IMAD.MOV R15, RZ, RZ, -R8 ;  /* 0x000000ffff0f7224 */ /* 0x000fe200078e0a08 */
[----:B------:R-:W-:Y:S01]  /*1100*/  LOP3.LUT R50, R2, 0x88, RZ, 0xfc, !PT ;  /* 0x0000008802327812 */ /* 0x000fe200078efcff */
[----:B------:R-:W-:Y:S01]  /*1110*/  IMAD R13, R0, R17, R16 ;  /* 0x00000011000d7224 */ /* 0x000fe200078e0210 */
[----:B------:R-:W-:Y:S01]  /*1120*/  IABS R16, R22 ;  /* 0x0000001600107213 */ /* 0x000fe20000000000 */
[--C-:B------:R-:W-:Y:S01]  /*1130*/  @!P5 IMAD.IADD R7, R7, 0x1, -R0.reuse ;  /* 0x000000010707d824 */ /* 0x100fe200078e0a00 */
[----:B------:R-:W-:Y:S01]  /*1140*/  LOP3.LUT R52, R2, 0x9c, RZ, 0xfc, !PT ;  /* 0x0000009c02347812 */ /* 0x000fe200078efcff */
[--C-:B------:R-:W-:Y:S01]  /*1150*/  @!P1 IMAD.IADD R9, R9, 0x1, -R0.reuse ;  /* 0x0000000109099824 */ /* 0x100fe200078e0a00 */
[----:B------:R-:W-:Y:S01]  /*1160*/  ISETP.GT.U32.AND P5, PT, R0, R13, PT ;  /* 0x0000000d0000720c */ /* 0x000fe20003fa4070 */
[----:B------:R-:W-:Y:S01]  /*1170*/  @!P6 IMAD.IADD R10, R10, 0x1, -R0 ;  /* 0x000000010a0ae824 */ /* 0x000fe200078e0a00 */
[----:B------:R-:W-:Y:S01]  /*1180*/  ISETP.GE.AND P1, PT, R19, RZ, PT ;  /* 0x000000ff1300720c */ /* 0x000fe20003f26270 */
[----:B------:R-:W-:Y:S01]  /*1190*/  IMAD R14, R0, R15, R14 ;  /* 0x0000000f000e7224 */ /* 0x000fe200078e020e */
[----:B------:R-:W-:Y:S01]  /*11a0*/  LOP3.LUT R19, R2, 0x28, RZ, 0xfc, !PT ;  /* 0x0000002802137812 */ /* 0x000fe200078efcff */
[----:B------:R-:W-:Y:S01]  /*11b0*/  @!P0 IMAD.IADD R11, R11, 0x1, -R0 ;  /* 0x000000010b0b8824 */ /* 0x000fe200078e0a00 */
[C---:B------:R-:W-:Y:S01]  /*11c0*/  ISETP.GT.U32.AND P0, PT, R0.reuse, R10, PT ;  /* 0x0000000a0000720c */ /* 0x040fe20003f04070 */
[----:B------:R-:W-:Y:S01]  /*11d0*/  @!P4 IMAD.MOV R7, RZ, RZ, -R7 ;  /* 0x000000ffff07c224 */ /* 0x000fe200078e0a07 */
[----:B------:R-:W-:Y:S01]  /*11e0*/  IABS R17, R19 ;  /* 0x0000001300117213 */ /* 0x000fe20000000000 */
[----:B------:R-:W-:Y:S01]  /*11f0*/  @!P2 IMAD.MOV R9, RZ, RZ, -R9 ;  /* 0x000000ffff09a224 */ /* 0x000fe200078e0a09 */
[C---:B------:R-:W-:Y:S01]  /*1200*/  ISETP.GT.U32.AND P4, PT, R0.reuse, R11, PT ;  /* 0x0000000b0000720c */ /* 0x040fe20003f84070 */
[----:B------:R-:W-:Y:S01]  /*1210*/  IMAD.HI.U32 R8, R3, R16, RZ ;  /* 0x0000001003087227 */ /* 0x000fe200078e00ff */
[----:B------:R-:W-:-:S02]  /*1220*/  ISETP.GT.U32.AND P2, PT, R0, R14, PT ;  /* 0x0000000e0000720c */ /* 0x000fc40003f44070 */
[----:B------:R-:W-:Y:S01]  /*1230*/  ISETP.GE.AND P6, PT, R20, RZ, PT ;  /* 0x000000ff1400720c */ /* 0x000fe20003fc6270 */
[----:B------:R-:W-:Y:S01]  /*1240*/  @!P3 IMAD.MOV R6, RZ, RZ, -R6 ;  /* 0x000000ffff06b224 */ /* 0x000fe200078e0a06 */
[----:B------:R-:W-:Y:S01]  /*1250*/  ISETP.GE.AND P3, PT, R18, RZ, PT ;  /* 0x000000ff1200720c */ /* 0x000fe20003f66270 */
[----:B------:R-:W-:Y:S01]  /*1260*/  IMAD.MOV R15, RZ, RZ, -R8 ;  /* 0x000000ffff0f7224 */ /* 0x000fe200078e0a08 */
[----:B------:R-:W-:Y:S01]  /*1270*/  IABS R18, R24 ;  /* 0x0000001800127213 */ /* 0x000fe20000000000 */
[----:B------:R-:W-:Y:S01]  /*1280*/  @!P0 IMAD.IADD R10, R10, 0x1, -R0 ;  /* 0x000000010a0a8824 */ /* 0x000fe200078e0a00 */
[----:B------:R-:W-:Y:S01]  /*1290*/  ISETP.GE.AND P0, PT, R21, RZ, PT ;  /* 0x000000ff1500720c */ /* 0x000fe20003f06270 */
[----:B------:R-:W-:Y:S01]  /*12a0*/  IMAD R15, R0, R15, R16 ;  /* 0x0000000f000f7224 */ /* 0x000fe200078e0210 */
[----:B------:R-:W-:Y:S01]  /*12b0*/  LOP3.LUT R21, R2, 0x30, RZ, 0xfc, !PT ;  /* 0x0000003002157812 */ /* 0x000fe200078efcff */
[--C-:B------:R-:W-:Y:S01]  /*12c0*/  @!P4 IMAD.IADD R11, R11, 0x1, -R0.reuse ;  /* 0x000000010b0bc824 */ /* 0x100fe200078e0a00 */
[----:B------:R-:W-:Y:S01]  /*12d0*/  IABS R55, R52 ;  /* 0x0000003400377213 */ /* 0x000fe20000000000 */
[--C-:B------:R-:W-:Y:S01]  /*12e0*/  @!P2 IMAD.IADD R14, R14, 0x1, -R0.reuse ;  /* 0x000000010e0ea824 */ /* 0x100fe200078e0a00 */
[C---:B------:R-:W-:Y:S01]  /*12f0*/  ISETP.GT.U32.AND P4, PT, R0.reuse, R15, PT ;  /* 0x0000000f0000720c */ /* 0x040fe20003f84070 */
[----:B------:R-:W-:Y:S01]  /*1300*/  @!P5 IMAD.IADD R13, R13, 0x1, -R0 ;  /* 0x000000010d0dd824 */ /* 0x000fe200078e0a00 */
[----:B------:R-:W-:Y:S01]  /*1310*/  ISETP.GE.AND P2, PT, R19, RZ, PT ;  /* 0x000000ff1300720c */ /* 0x000fe20003f46270 */
[----:B------:R-:W-:Y:S01]  /*1320*/  @!P3 IMAD.MOV R10, RZ, RZ, -R10 ;  /* 0x000000ffff0ab224 */ /* 0x000fe200078e0a0a */
[C---:B------:R-:W-:Y:S01]  /*1330*/  ISETP.GT.U32.AND P3, PT, R0.reuse, R14, PT ;  /* 0x0000000e0000720c */ /* 0x040fe20003f64070 */
[----:B------:R-:W-:Y:S01]  /*1340*/  IMAD.HI.U32 R8, R3, R17, RZ ;  /* 0x0000001103087227 */ /* 0x000fe200078e00ff */
[----:B------:R-:W-:-:S02]  /*1350*/  ISETP.GT.U32.AND P5, PT, R0, R13, PT ;  /* 0x0000000d0000720c */ /* 0x000fc40003fa4070 */
[----:B------:R-:W-:Y:S01]  /*1360*/  IABS R20, R21 ;  /* 0x0000001500147213 */ /* 0x000fe20000000000 */
[----:B------:R-:W-:Y:S01]  /*1370*/  IMAD.HI.U32 R16, R3, R18, RZ ;  /* 0x0000001203107227 */ /* 0x000fe200078e00ff */
[C---:B------:R-:W-:Y:S02]  /*1380*/  LOP3.LUT R54, R2.reuse, 0xa4, RZ, 0xfc, !PT ;  /* 0x000000a402367812 */ /* 0x040fe400078efcff */
[----:B------:R-:W-:Y:S01]  /*1390*/  LOP3.LUT R56, R2, 0xa8, RZ, 0xfc, !PT ;  /* 0x000000a802387812 */ /* 0x000fe200078efcff */
[----:B------:R-:W-:Y:S01]  /*13a0*/  IMAD.MOV R8, RZ, RZ, -R8 ;  /* 0x000000ffff087224 */ /* 0x000fe200078e0a08 */
[----:B------:R-:W-:Y:S01]  /*13b0*/  IABS R59, R54 ;  /* 0x00000036003b7213 */ /* 0x000fe20000000000 */
[----:B------:R-:W-:Y:S01]  /*13c0*/  IMAD.MOV R19, RZ, RZ, -R16 ;  /* 0x000000ffff137224 */ /* 0x000fe200078e0a10 */
[----:B------:R-:W-:Y:S01]  /*13d0*/  IABS R61, R56 ;  /* 0x00000038003d7213 */ /* 0x000fe20000000000 */
[----:B------:R-:W-:Y:S01]  /*13e0*/  IMAD R16, R0, R8, R17 ;  /* 0x0000000800107224 */ /* 0x000fe200078e0211 */
[C---:B------:R-:W-:Y:S01]  /*13f0*/  LOP3.LUT R58, R2.reuse, 0xd0, RZ, 0xfc, !PT ;  /* 0x000000d0023a7812 */ /* 0x040fe200078efcff */
[----:B------:R-:W-:Y:S01]  /*1400*/  @!P4 IMAD.IADD R15, R15, 0x1, -R0 ;  /* 0x000000010f0fc824 */ /* 0x000fe200078e0a00 */
[----:B------:R-:W-:Y:S01]  /*1410*/  LOP3.LUT R60, R2, 0xd4, RZ, 0xfc, !PT ;  /* 0x000000d4023c7812 */ /* 0x000fe200078efcff */
[----:B------:R-:W-:Y:S01]  /*1420*/  IMAD R17, R0, R19, R18 ;  /* 0x0000001300117224 */ /* 0x000fe200078e0212 */
[----:B------:R-:W-:Y:S01]  /*1430*/  IABS R79, R58 ;  /* 0x0000003a004f7213 */ /* 0x000fe20000000000 */
[--C-:B------:R-:W-:Y:S01]  /*1440*/  @!P3 IMAD.IADD R14, R14, 0x1, -R0.reuse ;  /* 0x000000010e0eb824 */ /* 0x100fe200078e0a00 */
[C---:B------:R-:W-:Y:S01]  /*1450*/  ISETP.GT.U32.AND P4, PT, R0.reuse, R15, PT ;  /* 0x0000000f0000720c */ /* 0x040fe20003f84070 */
[----:B------:R-:W-:Y:S01]  /*1460*/  @!P5 IMAD.IADD R13, R13, 0x1, -R0 ;  /* 0x000000010d0dd824 */ /* 0x000fe200078e0a00 */
[----:B------:R-:W-:Y:S01]  /*1470*/  ISETP.GT.U32.AND P3, PT, R0, R17, PT ;  /* 0x000000110000720c */ /* 0x000fe20003f64070 */
[----:B------:R-:W-:Y:S01]  /*1480*/  IMAD.HI.U32 R8, R3, R20, RZ ;  /* 0x0000001403087227 */ /* 0x000fe200078e00ff */
[----:B------:R-:W-:-:S02]  /*1490*/  ISETP.GE.AND P5, PT, R22, RZ, PT ;  /* 0x000000ff1600720c */ /* 0x000fc40003fa6270 */
[----:B------:R-:W-:Y:S01]  /*14a0*/  IABS R22, R26 ;  /* 0x0000001a00167213 */ /* 0x000fe20000000000 */
[----:B------:R-:W-:Y:S01]  /*14b0*/  IMAD.MOV R19, RZ, RZ, -R8 ;  /* 0x000000ffff137224 */ /* 0x000fe200078e0a08 */
[----:B------:R-:W-:Y:S01]  /*14c0*/  LOP3.LUT R8, R2, 0x34, RZ, 0xfc, !PT ;  /* 0x0000003402087812 */ /* 0x000fe200078efcff */
[----:B------:R-:W-:Y:S01]  /*14d0*/  @!P1 IMAD.MOV R11, RZ, RZ, -R11 ;  /* 0x000000ffff0b9224 */ /* 0x000fe200078e0a0b */
[C---:B------:R-:W-:Y:S01]  /*14e0*/  ISETP.GT.U32.AND P1, PT, R0.reuse, R16, PT ;  /* 0x000000100000720c */ /* 0x040fe20003f24070 */
[C---:B------:R-:W-:Y:S01]  /*14f0*/  IMAD R18, R0.reuse, R19, R20 ;  /* 0x0000001300127224 */ /* 0x040fe200078e0214 */
[----:B------:R-:W-:Y:S01]  /*1500*/  IABS R81, R60 ;  /* 0x0000003c00517213 */ /* 0x000fe20000000000 */
[--C-:B------:R-:W-:Y:S01]  /*1510*/  @!P4 IMAD.IADD R15, R15, 0x1, -R0.reuse ;  /* 0x000000010f0fc824 */ /* 0x100fe200078e0a00 */
[----:B------:R-:W-:Y:S01]  /*1520*/  ISETP.GE.AND P4, PT, R21, RZ, PT ;  /* 0x000000ff1500720c */ /* 0x000fe20003f86270 */
[----:B------:R-:W-:Y:S01]  /*1530*/  @!P3 IMAD.IADD R17, R17, 0x1, -R0 ;  /* 0x000000011111b824 */ /* 0x000fe200078e0a00 */
[----:B------:R-:W-:Y:S01]  /*1540*/  IABS R21, R8 ;  /* 0x0000000800157213 */ /* 0x000fe20000000000 */
[----:B------:R-:W-:Y:S01]  /*1550*/  @!P5 IMAD.MOV R15, RZ, RZ, -R15 ;  /* 0x000000ffff0fd224 */ /* 0x000fe200078e0a0f */
[C---:B------:R-:W-:Y:S01]  /*1560*/  ISETP.GT.U32.AND P5, PT, R0.reuse, R18, PT ;  /* 0x000000120000720c */ /* 0x040fe20003fa4070 */
[----:B------:R-:W-:Y:S01]  /*1570*/  @!P6 IMAD.MOV R13, RZ, RZ, -R13 ;  /* 0x000000ffff0de224 */ /* 0x000fe200078e0a0d */
[----:B------:R-:W-:Y:S01]  /*1580*/  ISETP.GT.U32.AND P3, PT, R0, R17, PT ;  /* 0x000000110000720c */ /* 0x000fe20003f64070 */
[----:B------:R-:W-:Y:S01]  /*1590*/  @!P0 IMAD.MOV R14, RZ, RZ, -R14 ;  /* 0x000000ffff0e8224 */ /* 0x000fe200078e0a0e */
[----:B------:R-:W-:Y:S01]  /*15a0*/  ISETP.GE.AND P6, PT, R24, RZ, PT ;  /* 0x000000ff1800720c */ /* 0x000fe20003fc6270 */
[----:B------:R-:W-:Y:S01]  /*15b0*/  IMAD.HI.U32 R19, R3, R22, RZ ;  /* 0x0000001603137227 */ /* 0x000fe200078e00ff */
[----:B------:R-:W-:-:S02]  /*15c0*/  ISETP.GE.AND P0, PT, R8, RZ, PT ;  /* 0x000000ff0800720c */ /* 0x000fc40003f06270 */
        /* <DEDUP_REMOVED lines=8> */
[--C-:B------:R-:W-:Y:S01]  /*1650*/  @!P1 IMAD.IADD R16, R16, 0x1, -R0.reuse ;  /* 0x0000000110109824 */ /* 0x100fe200078e0a00 */
[----:B------:R-:W-:Y:S01]  /*1660*/  LOP3.LUT R66, R2, 0xe4, RZ, 0xfc, !PT ;  /* 0x000000e402427812 */ /* 0x000fe200078efcff */
[--C-:B------:R-:W-:Y:S01]  /*1670*/  @!P3 IMAD.IADD R17, R17, 0x1, -R0.reuse ;  /* 0x000000011111b824 */ /* 0x100fe200078e0a00 */
[----:B------:R-:W-:Y:S01]  /*1680*/  ISETP.GE.AND P3, PT, R28, RZ, PT ;  /* 0x000000ff1c00720c */ /* 0x000fe20003f66270 */
[C---:B------:R-:W-:Y:S01]  /*1690*/  IMAD R19, R0.reuse, R8, R21 ;  /* 0x0000000800137224 */ /* 0x040fe200078e0215 */
[----:B------:R-:W-:Y:S01]  /*16a0*/  ISETP.GT.U32.AND P1, PT, R0, R16, PT ;  /* 0x000000100000720c */ /* 0x000fe20003f24070 */
[----:B------:R-:W-:Y:S01]  /*16b0*/  @!P5 IMAD.IADD R18, R18, 0x1, -R0 ;  /* 0x000000011212d824 */ /* 0x000fe200078e0a00 */
[----:B------:R-:W-:Y:S01]  /*16c0*/  LOP3.LUT R8, R2, 0x40, RZ, 0xfc, !PT ;  /* 0x0000004002087812 */ /* 0x000fe200078efcff */
[----:B------:R-:W-:Y:S01]  /*16d0*/  @!P6 IMAD.MOV R17, RZ, RZ, -R17 ;  /* 0x000000ffff11e224 */ /* 0x000fe200078e0a11 */
[C---:B------:R-:W-:Y:S01]  /*16e0*/  ISETP.GT.U32.AND P6, PT, R0.reuse, R19, PT ;  /* 0x000000130000720c */ /* 0x040fe20003fc4070 */
[----:B------:R-:W-:Y:S01]  /*16f0*/  IMAD.HI.U32 R20, R3, R24, RZ ;  /* 0x0000001803147227 */ /* 0x000fe200078e00ff */
[----:B------:R-:W-:-:S02]  /*1700*/  ISETP.GT.U32.AND P5, PT, R0, R18, PT ;  /* 0x000000120000720c */ /* 0x000fc40003fa4070 */
[----:B------:R-:W-:Y:S01]  /*1710*/  IABS R28, R33 ;  /* 0x00000021001c7213 */ /* 0x000fe20000000000 */
[----:B------:R-:W-:Y:S01]  /*1720*/  IMAD.MOV R29, RZ, RZ, -R20 ;  /* 0x000000ffff1d7224 */ /* 0x000fe200078e0a14 */
[----:B------:R-:W-:Y:S01]  /*1730*/  IABS R89, R66 ;  /* 0x0000004200597213 */ /* 0x000fe20000000000 */
[----:B------:R-:W-:Y:S01]  /*1740*/  IMAD R20, R0, R27, R22 ;  /* 0x0000001b00147224 */ /* 0x000fe200078e0216 */
[----:B------:R-:W-:Y:S01]  /*1750*/  LOP3.LUT R68, R2, 0xec, RZ, 0xfc, !PT ;  /* 0x000000ec02447812 */ /* 0x000fe200078efcff */
[----:B------:R-:W-:Y:S01]  /*1760*/  @!P1 IMAD.IADD R16, R16, 0x1, -R0 ;  /* 0x0000000110109824 */ /* 0x000fe200078e0a00 */
[----:B------:R-:W-:Y:S01]  /*1770*/  ISETP.GE.AND P1, PT, R26, RZ, PT ;  /* 0x000000ff1a00720c */ /* 0x000fe20003f26270 */
[----:B------:R-:W-:Y:S01]  /*1780*/  IMAD R21, R0, R29, R24 ;  /* 0x0000001d00157224 */ /* 0x000fe200078e0218 */
[----:B------:R-:W-:Y:S01]  /*1790*/  IABS R24, R8 ;  /* 0x0000000800187213 */ /* 0x000fe20000000000 */
[--C-:B------:R-:W-:Y:S01]  /*17a0*/  @!P6 IMAD.IADD R19, R19, 0x1, -R0.reuse ;  /* 0x000000011313e824 */ /* 0x100fe200078e0a00 */
[----:B------:R-:W-:Y:S01]  /*17b0*/  LOP3.LUT R70, R2, 0xf0, RZ, 0xfc, !PT ;  /* 0x000000f002467812 */ /* 0x000fe200078efcff */
[----:B------:R-:W-:Y:S01]  /*17c0*/  @!P5 IMAD.IADD R18, R18, 0x1, -R0 ;  /* 0x000000011212d824 */ /* 0x000fe200078e0a00 */
[----:B------:R-:W-:Y:S01]  /*17d0*/  ISETP.GT.U32.AND P5, PT, R0, R20, PT ;  /* 0x000000140000720c */ /* 0x000fe20003fa4070 */
[----:B------:R-:W-:Y:S01]  /*17e0*/  @!P2 IMAD.MOV R16, RZ, RZ, -R16 ;  /* 0x000000ffff10a224 */ /* 0x000fe200078e0a10 */
[----:B------:R-:W-:Y:S01]  /*17f0*/  ISETP.GE.AND P2, PT, R8, RZ, PT ;  /* 0x000000ff0800720c */ /* 0x000fe20003f46270 */
[----:B------:R-:W-:Y:S01]  /*1800*/  IMAD.HI.U32 R8, R3, R24, RZ ;  /* 0x0000001803087227 */ /* 0x000fe200078e00ff */
[----:B------:R-:W-:-:S02]  /*1810*/  ISETP.GT.U32.AND P6, PT, R0, R19, PT ;  /* 0x000000130000720c */ /* 0x000fc40003fc4070 */
[----:B------:R-:W-:Y:S01]  /*1820*/  LOP3.LUT R72, R2, 0xf4, RZ, 0xfc, !PT ;  /* 0x000000f402487812 */ /* 0x000fe200078efcff */
[----:B------:R-:W-:Y:S01]  /*1830*/  IMAD.HI.U32 R22, R3, R28, RZ ;  /* 0x0000001c03167227 */ /* 0x000fe200078e00ff */
[----:B------:R-:W-:Y:S02]  /*1840*/  IABS R93, R68 ;  /* 0x00000044005d7213 */ /* 0x000fe40000000000 */
[----:B------:R-:W-:Y:S01]  /*1850*/  IABS R95, R70 ;  /* 0x00000046005f7213 */ /* 0x000fe20000000000 */
[----:B------:R-:W-:Y:S01]  /*1860*/  IMAD.MOV R27, RZ, RZ, -R8 ;  /* 0x000000ffff1b7224 */ /* 0x000fe200078e0a08 */
[----:B------:R-:W-:Y:S01]  /*1870*/  IABS R97, R72 ;  /* 0x0000004800617213 */ /* 0x000fe20000000000 */
[----:B------:R-:W-:Y:S02]  /*1880*/  IMAD.MOV R29, RZ, RZ, -R22 ;  /* 0x000000ffff1d7224 */ /* 0x000fe400078e0a16 */
[----:B------:R-:W-:Y:S02]  /*1890*/  @!P5 IMAD.IADD R20, R20, 0x1, -R0 ;  /* 0x000000011414d824 */ /* 0x000fe400078e0a00 */
[----:B------:R-:W-:Y:S01]  /*18a0*/  @!P4 IMAD.MOV R18, RZ, RZ, -R18 ;  /* 0x000000ffff12c224 */ /* 0x000fe200078e0a12 */
[C---:B------:R-:W-:Y:S01]  /*18b0*/  ISETP.GT.U32.AND P4, PT, R0.reuse, R21, PT ;  /* 0x000000150000720c */ /* 0x040fe20003f84070 */
[C---:B------:R-:W-:Y:S01]  /*18c0*/  IMAD R22, R0.reuse, R27, R24 ;  /* 0x0000001b00167224 */ /* 0x040fe200078e0218 */
[----:B------:R-:W-:Y:S01]  /*18d0*/  ISETP.GT.U32.AND P5, PT, R0, R20, PT ;  /* 0x000000140000720c */ /* 0x000fe20003fa4070 */
[----:B------:R-:W-:-:S02]  /*18e0*/  @!P6 IMAD.IADD R19, R19, 0x1, -R0 ;  /* 0x000000011313e824 */ /* 0x000fc400078e0a00 */
[----:B------:R-:W-:Y:S01]  /*18f0*/  IMAD.HI.U32 R26, R3, R30, RZ ;  /* 0x0000001e031a7227 */ /* 0x000fe200078e00ff */
[----:B------:R-:W-:-:S03]  /*1900*/  ISETP.GT.U32.AND P6, PT, R0, R22, PT ;  /* 0x000000160000720c */ /* 0x000fc60003fc4070 */
[----:B------:R-:W-:Y:S02]  /*1910*/  IMAD R24, R0, R29, R28 ;  /* 0x0000001d00187224 */ /* 0x000fe400078e021c */
[----:B------:R-:W-:Y:S02]  /*1920*/  IMAD.MOV R29, RZ, RZ, -R26 ;  /* 0x000000ffff1d7224 */ /* 0x000fe400078e0a1a */
[--C-:B------:R-:W-:Y:S02]  /*1930*/  @!P4 IMAD.IADD R21, R21, 0x1, -R0.reuse ;  /* 0x000000011515c824 */ /* 0x100fe400078e0a00 */
[----:B------:R-:W-:Y:S01]  /*1940*/  @!P5 IMAD.IADD R20, R20, 0x1, -R0 ;  /* 0x000000011414d824 */ /* 0x000fe200078e0a00 */
[----:B------:R-:W-:Y:S01]  /*1950*/  ISETP.GT.U32.AND P5, PT, R0, R24, PT ;  /* 0x000000180000720c */ /* 0x000fe20003fa4070 */
[----:B------:R-:W-:-:S04]  /*1960*/  IMAD.HI.U32 R8, R3, R31, RZ ;  /* 0x0000001f03087227 */ /* 0x000fc800078e00ff */
[----:B------:R-:W-:Y:S01]  /*1970*/  @!P6 IMAD.IADD R22, R22, 0x1, -R0 ;  /* 0x000000011616e824 */ /* 0x000fe200078e0a00 */
[C---:B------:R-:W-:Y:S01]  /*1980*/  ISETP.GT.U32.AND P6, PT, R0.reuse, R21, PT ;  /* 0x000000150000720c */ /* 0x040fe20003fc4070 */
[----:B------:R-:W-:Y:S02]  /*1990*/  IMAD R26, R0, R29, R30 ;  /* 0x0000001d001a7224 */ /* 0x000fe400078e021e */
[----:B------:R-:W-:-:S03]  /*19a0*/  IMAD.HI.U32 R27, R3, R32, RZ ;  /* 0x00000020031b7227 */ /* 0x000fc600078e00ff */
[C---:B------:R-:W-:Y:S01]  /*19b0*/  ISETP.GT.U32.AND P4, PT, R0.reuse, R26, PT ;  /* 0x0000001a0000720c */ /* 0x040fe20003f84070 */
[----:B------:R-:W-:Y:S02]  /*19c0*/  IMAD.MOV R8, RZ, RZ, -R8 ;  /* 0x000000ffff087224 */ /* 0x000fe400078e0a08 */
[----:B------:R-:W-:Y:S02]  /*19d0*/  IMAD.MOV R29, RZ, RZ, -R27 ;  /* 0x000000ffff1d7224 */ /* 0x000fe400078e0a1b */
[C---:B------:R-:W-:Y:S01]  /*19e0*/  IMAD R27, R0.reuse, R8, R31 ;  /* 0x00000008001b7224 */ /* 0x040fe200078e021f */
[----:B------:R-:W-:Y:S01]  /*19f0*/  IABS R31, R38 ;  /* 0x00000026001f7213 */ /* 0x000fe20000000000 */
[----:B------:R-:W-:Y:S01]  /*1a00*/  IMAD R28, R0, R29, R32 ;  /* 0x0000001d001c7224 */ /* 0x000fe200078e0220 */
[----:B------:R-:W-:Y:S01]  /*1a10*/  IABS R29, R37 ;  /* 0x00000025001d7213 */ /* 0x000fe20000000000 */
[--C-:B------:R-:W-:Y:S01]  /*1a20*/  @!P5 IMAD.IADD R24, R24, 0x1, -R0.reuse ;  /* 0x000000011818d824 */ /* 0x100fe200078e0a00 */
[C---:B------:R-:W-:Y:S01]  /*1a30*/  ISETP.GT.U32.AND P5, PT, R0.reuse, R22, PT ;  /* 0x000000160000720c */ /* 0x040fe20003fa4070 */
[--C-:B------:R-:W-:Y:S01]  /*1a40*/  @!P6 IMAD.IADD R21, R21, 0x1, -R0.reuse ;  /* 0x000000011515e824 */ /* 0x100fe200078e0a00 */
[C---:B------:R-:W-:Y:S01]  /*1a50*/  ISETP.GT.U32.AND P6, PT, R0.reuse, R27, PT ;  /* 0x0000001b0000720c */ /* 0x040fe20003fc4070 */
[----:B------:R-:W-:Y:S01]  /*1a60*/  @!P0 IMAD.MOV R19, RZ, RZ, -R19 ;  /* 0x000000ffff138224 */ /* 0x000fe200078e0a13 */
[----:B------:R-:W-:Y:S01]  /*1a70*/  ISETP.GT.U32.AND P0, PT, R0, R24, PT ;  /* 0x000000180000720c */ /* 0x000fe20003f04070 */
[----:B------:R-:W-:Y:S01]  /*1a80*/  @!P4 IMAD.IADD R26, R26, 0x1, -R0 ;  /* 0x000000011a1ac824 */ /* 0x000fe200078e0a00 */
[----:B------:R-:W-:Y:S01]  /*1a90*/  IABS R32, R39 ;  /* 0x0000002700207213 */ /* 0x000fe20000000000 */
[----:B------:R-:W-:-:S03]  /*1aa0*/  IMAD.HI.U32 R8, R3, R29, RZ ;  /* 0x0000001d03087227 */ /* 0x000fc600078e00ff */
[----:B------:R-:W-:Y:S01]  /*1ab0*/  ISETP.GT.U32.AND P4, PT, R0, R26, PT ;  /* 0x0000001a0000720c */ /* 0x000fe20003f84070 */
[----:B------:R-:W-:Y:S02]  /*1ac0*/  IMAD.MOV R8, RZ, RZ, -R8 ;  /* 0x000000ffff087224 */ /* 0x000fe400078e0a08 */
[----:B------:R-:W-:-:S04]  /*1ad0*/  IMAD.HI.U32 R30, R3, R32, RZ ;  /* 0x00000020031e7227 */ /* 0x000fc800078e00ff */
[----:B------:R-:W-:Y:S02]  /*1ae0*/  IMAD R29, R0, R8, R29 ;  /* 0x00000008001d7224 */ /* 0x000fe400078e021d */
[----:B------:R-:W-:Y:S01]  /*1af0*/  @!P6 IMAD.IADD R27, R27, 0x1, -R0 ;  /* 0x000000011b1be824 */ /* 0x000fe200078e0a00 */
[----:B------:R-:W-:Y:S01]  /*1b00*/  ISETP.GE.AND P6, PT, R34, RZ, PT ;  /* 0x000000ff2200720c */ /* 0x000fe20003fc6270 */
[----:B------:R-:W-:Y:S01]  /*1b10*/  IMAD.HI.U32 R8, R3, R31, RZ ;  /* 0x0000001f03087227 */ /* 0x000fe200078e00ff */
[----:B------:R-:W-:-:S03]  /*1b20*/  IABS R34, R40 ;  /* 0x0000002800227213 */ /* 0x000fc60000000000 */
[--C-:B------:R-:W-:Y:S01]  /*1b30*/  @!P5 IMAD.IADD R22, R22, 0x1, -R0.reuse ;  /* 0x000000011616d824 */ /* 0x100fe200078e0a00 */
[----:B------:R-:W-:Y:S01]  /*1b40*/  ISETP.GT.U32.AND P5, PT, R0, R28, PT ;  /* 0x0000001c0000720c */ /* 0x000fe20003fa4070 */
[----:B------:R-:W-:Y:S01]  /*1b50*/  @!P0 IMAD.IADD R24, R24, 0x1, -R0 ;  /* 0x0000000118188824 */ /* 0x000fe200078e0a00 */
[----:B------:R-:W-:Y:S01]  /*1b60*/  ISETP.GE.AND P0, PT, R33, RZ, PT ;  /* 0x000000ff2100720c */ /* 0x000fe20003f06270 */
[----:B------:R-:W-:Y:S02]  /*1b70*/  IMAD.MOV R8, RZ, RZ, -R8 ;  /* 0x000000ffff087224 */ /* 0x000fe400078e0a08 */
[----:B------:R-:W-:Y:S02]  /*1b80*/  IMAD.MOV R33, RZ, RZ, -R30 ;  /* 0x000000ffff217224 */ /* 0x000fe400078e0a1e */
[----:B------:R-:W-:Y:S02]  /*1b90*/  IMAD R30, R0, R8, R31 ;  /* 0x00000008001e7224 */ /* 0x000fe400078e021f */
[----:B------:R-:W-:Y:S01]  /*1ba0*/  @!P4 IMAD.IADD R26, R26, 0x1, -R0 ;  /* 0x000000011a1ac824 */ /* 0x000fe200078e0a00 */
[C---:B------:R-:W-:Y:S01]  /*1bb0*/  ISETP.GT.U32.AND P4, PT, R0.reuse, R29, PT ;  /* 0x0000001d0000720c */ /* 0x040fe20003f84070 */
[----:B------:R-:W-:-:S02]  /*1bc0*/  IMAD R31, R0, R33, R32 ;  /* 0x00000021001f7224 */ /* 0x000fc400078e0220 */
[----:B------:R-:W-:Y:S01]  /*1bd0*/  @!P2 IMAD.MOV R22, RZ, RZ, -R22 ;  /* 0x000000ffff16a224 */ /* 0x000fe200078e0a16 */
[C---:B------:R-:W-:Y:S01]  /*1be0*/  ISETP.GT.U32.AND P2, PT, R0.reuse, R30, PT ;  /* 0x0000001e0000720c */ /* 0x040fe20003f44070 */
[----:B------:R-:W-:Y:S01]  /*1bf0*/  @!P1 IMAD.MOV R20, RZ, RZ, -R20 ;  /* 0x000000ffff149224 */ /* 0x000fe200078e0a14 */
[C---:B------:R-:W-:Y:S01]  /*1c00*/  ISETP.GT.U32.AND P1, PT, R0.reuse, R27, PT ;  /* 0x0000001b0000720c */ /* 0x040fe20003f24070 */
[----:B------:R-:W-:Y:S01]  /*1c10*/  @!P6 IMAD.MOV R26, RZ, RZ, -R26 ;  /* 0x000000ffff1ae224 */ /* 0x000fe200078e0a1a */
[----:B------:R-:W-:Y:S01]  /*1c20*/  ISETP.GT.U32.AND P6, PT, R0, R31, PT ;  /* 0x0000001f0000720c */ /* 0x000fe20003fc4070 */
[----:B------:R-:W-:Y:S01]  /*1c30*/  @!P5 IMAD.IADD R28, R28, 0x1, -R0 ;  /* 0x000000011c1cd824 */ /* 0x000fe200078e0a00 */
[----:B------:R-:W-:Y:S01]  /*1c40*/  ISETP.GE.AND P5, PT, R35, RZ, PT ;  /* 0x000000ff2300720c */ /* 0x000fe20003fa6270 */
[----:B------:R-:W-:Y:S02]  /*1c50*/  @!P3 IMAD.MOV R21, RZ, RZ, -R21 ;  /* 0x000000ffff15b224 */ /* 0x000fe400078e0a15 */
[----:B------:R-:W-:Y:S01]  /*1c60*/  IMAD.MOV.U32 R32, RZ, RZ, R34 ;  /* 0x000000ffff207224 */ /* 0x000fe200078e0022 */
[----:B------:R-:W-:Y:S01]  /*1c70*/  ISETP.GT.U32.AND P3, PT, R0, R28, PT ;  /* 0x0000001c0000720c */ /* 0x000fe20003f64070 */
[----:B------:R-:W-:Y:S01]  /*1c80*/  @!P4 IMAD.IADD R29, R29, 0x1, -R0 ;  /* 0x000000011d1dc824 */ /* 0x000fe200078e0a00 */
[----:B------:R-:W-:Y:S01]  /*1c90*/  LOP3.LUT R34, R2, 0x6c, RZ, 0xfc, !PT ;  /* 0x0000006c02227812 */ /* 0x000fe200078efcff */
[----:B------:R-:W-:Y:S01]  /*1ca0*/  @!P0 IMAD.MOV R24, RZ, RZ, -R24 ;  /* 0x000000ffff188224 */ /* 0x000fe200078e0a18 */
[----:B------:R-:W-:Y:S01]  /*1cb0*/  ISETP.GE.AND P0, PT, R36, RZ, PT ;  /* 0x000000ff2400720c */ /* 0x000fe20003f06270 */
[--C-:B------:R-:W-:Y:S01]  /*1cc0*/  @!P2 IMAD.IADD R30, R30, 0x1, -R0.reuse ;  /* 0x000000011e1ea824 */ /* 0x100fe200078e0a00 */
[C---:B------:R-:W-:Y:S01]  /*1cd0*/  ISETP.GT.U32.AND P4, PT, R0.reuse, R29, PT ;  /* 0x0000001d0000720c */ /* 0x040fe20003f84070 */
[--C-:B------:R-:W-:Y:S01]  /*1ce0*/  @!P1 IMAD.IADD R27, R27, 0x1, -R0.reuse ;  /* 0x000000011b1b9824 */ /* 0x100fe200078e0a00 */
[----:B------:R-:W-:Y:S01]  /*1cf0*/  ISETP.GE.AND P1, PT, R37, RZ, PT ;  /* 0x000000ff2500720c */ /* 0x000fe20003f26270 */
[----:B------:R-:W-:Y:S01]  /*1d00*/  @!P6 IMAD.IADD R31, R31, 0x1, -R0 ;  /* 0x000000011f1fe824 */ /* 0x000fe200078e0a00 */
[----:B------:R-:W-:Y:S01]  /*1d10*/  ISETP.GT.U32.AND P6, PT, R0, R30, PT ;  /* 0x0000001e0000720c */ /* 0x000fe20003fc4070 */
[----:B------:R-:W-:Y:S01]  /*1d20*/  IMAD.HI.U32 R8, R3, R32, RZ ;  /* 0x0000002003087227 */ /* 0x000fe200078e00ff */
[----:B------:R-:W-:-:S02]  /*1d30*/  IABS R37, R34 ;  /* 0x0000002200257213 */ /* 0x000fc40000000000 */
[----:B------:R-:W-:Y:S01]  /*1d40*/  ISETP.GE.AND P2, PT, R40, RZ, PT ;  /* 0x000000ff2800720c */ /* 0x000fe20003f46270 */
[----:B------:R-:W-:Y:S01]  /*1d50*/  @!P5 IMAD.MOV R27, RZ, RZ, -R27 ;  /* 0x000000ffff1bd224 */ /* 0x000fe200078e0a1b */
[----:B------:R-:W-:Y:S01]  /*1d60*/  ISETP.GT.U32.AND P5, PT, R0, R31, PT ;  /* 0x0000001f0000720c */ /* 0x000fe20003fa4070 */
[----:B------:R-:W-:Y:S01]  /*1d70*/  IMAD.MOV R33, RZ, RZ, -R8 ;  /* 0x000000ffff217224 */ /* 0x000fe200078e0a08 */
[----:B------:R-:W-:Y:S01]  /*1d80*/  LOP3.LUT R8, R2, 0x64, RZ, 0xfc, !PT ;  /* 0x0000006402087812 */ /* 0x000fe200078efcff */
[----:B------:R-:W-:Y:S01]  /*1d90*/  @!P3 IMAD.IADD R28, R28, 0x1, -R0 ;  /* 0x000000011c1cb824 */ /* 0x000fe200078e0a00 */
[----:B------:R-:W-:Y:S01]  /*1da0*/  ISETP.GE.AND P3, PT, R38, RZ, PT ;  /* 0x000000ff2600720c */ /* 0x000fe20003f66270 */
[----:B------:R-:W-:Y:S01]  /*1db0*/  IMAD R32, R0, R33, R32 ;  /* 0x0000002100207224 */ /* 0x000fe200078e0220 */
[----:B------:R-:W-:Y:S01]  /*1dc0*/  IABS R35, R8 ;  /* 0x0000000800237213 */ /* 0x000fe20000000000 */
[----:B------:R-:W-:Y:S01]  /*1dd0*/  @!P0 IMAD.MOV R28, RZ, RZ, -R28 ;  /* 0x000000ffff1c8224 */ /* 0x000fe200078e0a1c */
[----:B------:R-:W-:Y:S01]  /*1de0*/  LOP3.LUT R33, R2, 0x68, RZ, 0xfc, !PT ;  /* 0x0000006802217812 */ /* 0x000fe200078efcff */
[----:B------:R-:W-:Y:S01]  /*1df0*/  @!P4 IMAD.IADD R29, R29, 0x1, -R0 ;  /* 0x000000011d1dc824 */ /* 0x000fe200078e0a00 */
[----:B------:R-:W-:Y:S01]  /*1e00*/  ISETP.GE.AND P0, PT, R8, RZ, PT ;  /* 0x000000ff0800720c */ /* 0x000fe20003f06270 */
[----:B------:R-:W-:Y:S01]  /*1e10*/  IMAD.HI.U32 R8, R3, R35, RZ ;  /* 0x0000002303087227 */ /* 0x000fe200078e00ff */
[----:B------:R-:W-:-:S02]  /*1e20*/  IABS R36, R33 ;  /* 0x0000002100247213 */ /* 0x000fc40000000000 */
[----:B------:R-:W-:Y:S01]  /*1e30*/  ISETP.GE.AND P4, PT, R39, RZ, PT ;  /* 0x000000ff2700720c */ /* 0x000fe20003f86270 */
[--C-:B------:R-:W-:Y:S01]  /*1e40*/  @!P6 IMAD.IADD R30, R30, 0x1, -R0.reuse ;  /* 0x000000011e1ee824 */ /* 0x100fe200078e0a00 */
[----:B------:R-:W-:Y:S01]  /*1e50*/  ISETP.GE.AND P6, PT, R34, RZ, PT ;  /* 0x000000ff2200720c */ /* 0x000fe20003fc6270 */
[----:B------:R-:W-:Y:S01]  /*1e60*/  @!P5 IMAD.IADD R31, R31, 0x1, -R0 ;  /* 0x000000011f1fd824 */ /* 0x000fe200078e0a00 */
[----:B------:R-:W-:Y:S01]  /*1e70*/  ISETP.GT.U32.AND P5, PT, R0, R32, PT ;  /* 0x000000200000720c */ /* 0x000fe20003fa4070 */
[----:B------:R-:W-:Y:S01]  /*1e80*/  IMAD.MOV R34, RZ, RZ, -R8 ;  /* 0x000000ffff227224 */ /* 0x000fe200078e0a08 */
[----:B------:R-:W-:Y:S01]  /*1e90*/  IABS R39, R43 ;  /* 0x0000002b00277213 */ /* 0x000fe20000000000 */
[----:B------:R-:W-:Y:S01]  /*1ea0*/  @!P1 IMAD.MOV R29, RZ, RZ, -R29 ;  /* 0x000000ffff1d9224 */ /* 0x000fe200078e0a1d */
[----:B------:R-:W-:Y:S01]  /*1eb0*/  ISETP.GE.AND P1, PT, R33, RZ, PT ;  /* 0x000000ff2100720c */ /* 0x000fe20003f26270 */
[----:B------:R-:W-:Y:S01]  /*1ec0*/  IMAD.HI.U32 R33, R3, R36, RZ ;  /* 0x0000002403217227 */ /* 0x000fe200078e00ff */
[----:B------:R-:W-:-:S03]  /*1ed0*/  IABS R40, R44 ;  /* 0x0000002c00287213 */ /* 0x000fc60000000000 */
[----:B------:R-:W-:Y:S02]  /*1ee0*/  IMAD R35, R0, R34, R35 ;  /* 0x0000002200237224 */ /* 0x000fe400078e0223 */
[----:B------:R-:W-:-:S04]  /*1ef0*/  IMAD.HI.U32 R8, R3, R37, RZ ;  /* 0x0000002503087227 */ /* 0x000fc800078e00ff */
[----:B------:R-:W-:Y:S02]  /*1f00*/  IMAD.MOV R33, RZ, RZ, -R33 ;  /* 0x000000ffff217224 */ /* 0x000fe400078e0a21 */
[----:B------:R-:W-:Y:S01]  /*1f10*/  @!P3 IMAD.MOV R30, RZ, RZ, -R30 ;  /* 0x000000ffff1eb224 */ /* 0x000fe200078e0a1e */
[----:B------:R-:W-:Y:S01]  /*1f20*/  ISETP.GT.U32.AND P3, PT, R0, R35, PT ;  /* 0x000000230000720c */ /* 0x000fe20003f64070 */
[----:B------:R-:W-:Y:S02]  /*1f30*/  IMAD.MOV R38, RZ, RZ, -R8 ;  /* 0x000000ffff267224 */ /* 0x000fe400078e0a08 */
[----:B------:R-:W-:-:S04]  /*1f40*/  IMAD.HI.U32 R8, R3, R39, RZ ;  /* 0x0000002703087227 */ /* 0x000fc800078e00ff */
[----:B------:R-:W-:Y:S02]  /*1f50*/  IMAD R34, R0, R33, R36 ;  /* 0x0000002100227224 */ /* 0x000fe400078e0224 */
[----:B------:R-:W-:Y:S02]  /*1f60*/  @!P5 IMAD.IADD R32, R32, 0x1, -R0 ;  /* 0x000000012020d824 */ /* 0x000fe400078e0a00 */
[----:B------:R-:W-:-:S03]  /*1f70*/  IMAD.HI.U32 R36, R3, R40, RZ ;  /* 0x0000002803247227 */ /* 0x000fc600078e00ff */
[C---:B------:R-:W-:Y:S01]  /*1f80*/  ISETP.GT.U32.AND P5, PT, R0.reuse, R32, PT ;  /* 0x000000200000720c */ /* 0x040fe20003fa4070 */
[----:B------:R-:W-:Y:S02]  /*1f90*/  IMAD.MOV R8, RZ, RZ, -R8 ;  /* 0x000000ffff087224 */ /* 0x000fe400078e0a08 */
[----:B------:R-:W-:Y:S01]  /*1fa0*/  IMAD R33, R0, R38, R37 ;  /* 0x0000002600217224 */ /* 0x000fe200078e0225 */
[----:B------:R-:W-:Y:S01]  /*1fb0*/  LOP3.LUT R38, R2, 0x78, RZ, 0xfc, !PT ;  /* 0x0000007802267812 */ /* 0x000fe200078efcff */
[----:B------:R-:W-:Y:S02]  /*1fc0*/  IMAD.MOV R37, RZ, RZ, -R36 ;  /* 0x000000ffff257224 */ /* 0x000fe400078e0a24 */
[----:B------:R-:W-:Y:S01]  /*1fd0*/  @!P4 IMAD.MOV R31, RZ, RZ, -R31 ;  /* 0x000000ffff1fc224 */ /* 0x000fe200078e0a1f */
[C---:B------:R-:W-:Y:S01]  /*1fe0*/  ISETP.GT.U32.AND P4, PT, R0.reuse, R34, PT ;  /* 0x000000220000720c */ /* 0x040fe20003f84070 */
[----:B------:R-:W-:Y:S01]  /*1ff0*/  IMAD R36, R0, R8, R39 ;  /* 0x0000000800247224 */ /* 0x000fe200078e0227 */
[----:B------:R-:W-:Y:S01]  /*2000*/  IABS R8, R38 ;  /* 0x0000002600087213 */ /* 0x000fe20000000000 */
[----:B------:R-:W-:-:S02]  /*2010*/  @!P3 IMAD.IADD R35, R35, 0x1, -R0 ;  /* 0x000000012323b824 */ /* 0x000fc400078e0a00 */
[----:B------:R-:W-:Y:S01]  /*2020*/  @!P5 IMAD.IADD R32, R32, 0x1, -R0 ;  /* 0x000000012020d824 */ /* 0x000fe200078e0a00 */
[C---:B------:R-:W-:Y:S01]  /*2030*/  ISETP.GT.U32.AND P3, PT, R0.reuse, R36, PT ;  /* 0x000000240000720c */ /* 0x040fe20003f64070 */
[C---:B------:R-:W-:Y:S01]  /*2040*/  IMAD R37, R0.reuse, R37, R40 ;  /* 0x0000002500257224 */ /* 0x040fe200078e0228 */
[----:B------:R-:W-:Y:S01]  /*2050*/  ISETP.GT.U32.AND P5, PT, R0, R33, PT ;  /* 0x000000210000720c */ /* 0x000fe20003fa4070 */
[----:B------:R-:W-:Y:S02]  /*2060*/  IMAD.MOV.U32 R40, RZ, RZ, R8 ;  /* 0x000000ffff287224 */ /* 0x000fe400078e0008 */
[----:B------:R-:W-:Y:S02]  /*2070*/  @!P2 IMAD.MOV R32, RZ, RZ, -R32 ;  /* 0x000000ffff20a224 */ /* 0x000fe400078e0a20 */
[----:B------:R-:W-:Y:S01]  /*2080*/  @!P4 IMAD.IADD R34, R34, 0x1, -R0 ;  /* 0x000000012222c824 */ /* 0x000fe200078e0a00 */
[----:B------:R-:W-:Y:S01]  /*2090*/  ISETP.GT.U32.AND P4, PT, R0, R35, PT ;  /* 0x000000230000720c */ /* 0x000fe20003f84070 */
[----:B------:R-:W-:-:S03]  /*20a0*/  IMAD.HI.U32 R8, R3, R40, RZ ;  /* 0x0000002803087227 */ /* 0x000fc600078e00ff */
[----:B------:R-:W-:Y:S01]  /*20b0*/  ISETP.GT.U32.AND P2, PT, R0, R34, PT ;  /* 0x000000220000720c */ /* 0x000fe20003f44070 */
[----:B------:R-:W-:Y:S02]  /*20c0*/  @!P3 IMAD.IADD R36, R36, 0x1, -R0 ;  /* 0x000000012424b824 */ /* 0x000fe400078e0a00 */
[----:B------:R-:W-:Y:S02]  /*20d0*/  IMAD.MOV R39, RZ, RZ, -R8 ;  /* 0x000000ffff277224 */ /* 0x000fe400078e0a08 */
[----:B------:R-:W-:Y:S01]  /*20e0*/  IMAD.HI.U32 R8, R3, R41, RZ ;  /* 0x0000002903087227 */ /* 0x000fe200078e00ff */
[----:B------:R-:W-:-:S03]  /*20f0*/  ISETP.GT.U32.AND P3, PT, R0, R36, PT ;  /* 0x000000240000720c */ /* 0x000fc60003f64070 */
[----:B------:R-:W-:Y:S02]  /*2100*/  @!P5 IMAD.IADD R33, R33, 0x1, -R0 ;  /* 0x000000012121d824 */ /* 0x000fe400078e0a00 */
[C---:B------:R-:W-:Y:S02]  /*2110*/  IMAD R40, R0.reuse, R39, R40 ;  /* 0x0000002700287224 */ /* 0x040fe400078e0228 */
[----:B------:R-:W-:Y:S01]  /*2120*/  IMAD.MOV R8, RZ, RZ, -R8 ;  /* 0x000000ffff087224 */ /* 0x000fe200078e0a08 */
[----:B------:R-:W-:Y:S01]  /*2130*/  ISETP.GT.U32.AND P5, PT, R0, R33, PT ;  /* 0x000000210000720c */ /* 0x000fe20003fa4070 */
[--C-:B------:R-:W-:Y:S01]  /*2140*/  @!P2 IMAD.IADD R34, R34, 0x1, -R0.reuse ;  /* 0x000000012222a824 */ /* 0x100fe200078e0a00 */
[C---:B------:R-:W-:Y:S01]  /*2150*/  ISETP.GT.U32.AND P2, PT, R0.reuse, R40, PT ;  /* 0x000000280000720c */ /* 0x040fe20003f44070 */
[----:B------:R-:W-:Y:S02]  /*2160*/  IMAD R41, R0, R8, R41 ;  /* 0x0000000800297224 */ /* 0x000fe400078e0229 */
[----:B------:R-:W-:-:S02]  /*2170*/  @!P3 IMAD.IADD R36, R36, 0x1, -R0 ;  /* 0x000000012424b824 */ /* 0x000fc400078e0a00 */
[----:B------:R-:W-:Y:S01]  /*2180*/  IMAD.HI.U32 R8, R3, R42, RZ ;  /* 0x0000002a03087227 */ /* 0x000fe200078e00ff */
[----:B------:R-:W-:-:S03]  /*2190*/  ISETP.GT.U32.AND P3, PT, R0, R41, PT ;  /* 0x000000290000720c */ /* 0x000fc60003f64070 */
[----:B------:R-:W-:Y:S02]  /*21a0*/  IMAD.MOV R39, RZ, RZ, -R8 ;  /* 0x000000ffff277224 */ /* 0x000fe400078e0a08 */
[--C-:B------:R-:W-:Y:S01]  /*21b0*/  @!P5 IMAD.IADD R33, R33, 0x1, -R0.reuse ;  /* 0x000000012121d824 */ /* 0x100fe200078e0a00 */
[----:B------:R-:W-:Y:S01]  /*21c0*/  ISETP.GE.AND P5, PT, R43, RZ, PT ;  /* 0x000000ff2b00720c */ /* 0x000fe20003fa6270 */
[--C-:B------:R-:W-:Y:S01]  /*21d0*/  @!P2 IMAD.IADD R40, R40, 0x1, -R0.reuse ;  /* 0x000000012828a824 */ /* 0x100fe200078e0a00 */
[----:B------:R-:W-:Y:S01]  /*21e0*/  IABS R43, R49 ;  /* 0x00000031002b7213 */ /* 0x000fe20000000000 */
[----:B------:R-:W-:Y:S01]  /*21f0*/  @!P4 IMAD.IADD R35, R35, 0x1, -R0 ;  /* 0x000000012323c824 */ /* 0x000fe200078e0a00 */
[----:B------:R-:W-:Y:S01]  /*2200*/  ISETP.GE.AND P2, PT, R38, RZ, PT ;  /* 0x000000ff2600720c */ /* 0x000fe20003f46270 */
[C---:B------:R-:W-:Y:S01]  /*2210*/  IMAD R42, R0.reuse, R39, R42 ;  /* 0x00000027002a7224 */ /* 0x040fe200078e022a */
[C---:B------:R-:W-:Y:S01]  /*2220*/  ISETP.GT.U32.AND P4, PT, R0.reuse, R37, PT ;  /* 0x000000250000720c */ /* 0x040fe20003f84070 */
[----:B------:R-:W-:Y:S01]  /*2230*/  @!P3 IMAD.IADD R41, R41, 0x1, -R0 ;  /* 0x000000012929b824 */ /* 0x000fe200078e0a00 */
[----:B------:R-:W-:Y:S01]  /*2240*/  ISETP.GT.U32.AND P3, PT, R0, R40, PT ;  /* 0x000000280000720c */ /* 0x000fe20003f64070 */
[----:B------:R-:W-:-:S04]  /*2250*/  IMAD.HI.U32 R8, R3, R43, RZ ;  /* 0x0000002b03087227 */ /* 0x000fc800078e00ff */
[----:B------:R-:W-:Y:S02]  /*2260*/  IMAD.MOV R38, RZ, RZ, -R8 ;  /* 0x000000ffff267224 */ /* 0x000fe400078e0a08 */
[----:B------:R-:W-:Y:S02]  /*2270*/  @!P0 IMAD.MOV R35, RZ, RZ, -R35 ;  /* 0x000000ffff238224 */ /* 0x000fe400078e0a23 */
[----:B------:R-:W-:Y:S01]  /*2280*/  IMAD R43, R0, R38, R43 ;  /* 0x00000026002b7224 */ /* 0x000fe200078e022b */
[----:B------:R-:W-:Y:S01]  /*2290*/  LOP3.LUT R38, R2, 0x90, RZ, 0xfc, !PT ;  /* 0x0000009002267812 */ /* 0x000fe200078efcff */
[--C-:B------:R-:W-:Y:S01]  /*22a0*/  @!P4 IMAD.IADD R37, R37, 0x1, -R0.reuse ;  /* 0x000000012525c824 */ /* 0x100fe200078e0a00 */
[----:B------:R-:W-:Y:S01]  /*22b0*/  ISETP.GE.AND P4, PT, R44, RZ, PT ;  /* 0x000000ff2c00720c */ /* 0x000fe20003f86270 */
[----:B------:R-:W-:Y:S01]  /*22c0*/  @!P3 IMAD.IADD R40, R40, 0x1, -R0 ;  /* 0x000000012828b824 */ /* 0x000fe200078e0a00 */
[C---:B------:R-:W-:Y:S01]  /*22d0*/  ISETP.GT.U32.AND P3, PT, R0.reuse, R43, PT ;  /* 0x0000002b0000720c */ /* 0x040fe20003f64070 */
[----:B------:R-:W-:Y:S01]  /*22e0*/  @!P6 IMAD.MOV R33, RZ, RZ, -R33 ;  /* 0x000000ffff21e224 */ /* 0x000fe200078e0a21 */
[C---:B------:R-:W-:Y:S01]  /*22f0*/  ISETP.GT.U32.AND P0, PT, R0.reuse, R37, PT ;  /* 0x000000250000720c */ /* 0x040fe20003f04070 */
[----:B------:R-:W-:Y:S01]  /*2300*/  @!P2 IMAD.MOV R40, RZ, RZ, -R40 ;  /* 0x000000ffff28a224 */ /* 0x000fe200078e0a28 */
[C---:B------:R-:W-:Y:S01]  /*2310*/  ISETP.GT.U32.AND P6, PT, R0.reuse, R42, PT ;  /* 0x0000002a0000720c */ /* 0x040fe20003fc4070 */
[----:B------:R-:W-:Y:S01]  /*2320*/  @!P1 IMAD.MOV R34, RZ, RZ, -R34 ;  /* 0x000000ffff229224 */ /* 0x000fe200078e0a22 */
[----:B------:R-:W-:Y:S01]  /*2330*/  IABS R44, R50 ;  /* 0x00000032002c7213 */ /* 0x000fe20000000000 */
[----:B------:R-:W-:Y:S01]  /*2340*/  @!P5 IMAD.MOV R36, RZ, RZ, -R36 ;  /* 0x000000ffff24d224 */ /* 0x000fe200078e0a24 */
[----:B------:R-:W-:-:S02]  /*2350*/  ISETP.GT.U32.AND P1, PT, R0, R41, PT ;  /* 0x000000290000720c */ /* 0x000fc40003f24070 */
[----:B------:R-:W-:Y:S01]  /*2360*/  ISETP.GE.AND P5, PT, R45, RZ, PT ;  /* 0x000000ff2d00720c */ /* 0x000fe20003fa6270 */
[----:B------:R-:W-:-:S04]  /*2370*/  IMAD.HI.U32 R8, R3, R44, RZ ;  /* 0x0000002c03087227 */ /* 0x000fc800078e00ff */
[----:B------:R-:W-:Y:S02]  /*2380*/  @!P3 IMAD.IADD R43, R43, 0x1, -R0 ;  /* 0x000000012b2bb824 */ /* 0x000fe400078e0a00 */
[----:B------:R-:W-:Y:S01]  /*2390*/  IMAD.MOV R39, RZ, RZ, -R8 ;  /* 0x000000ffff277224 */ /* 0x000fe200078e0a08 */
[----:B------:R-:W-:Y:S01]  /*23a0*/  LOP3.LUT R8, R2, 0x8c, RZ, 0xfc, !PT ;  /* 0x0000008c02087812 */ /* 0x000fe200078efcff */
[--C-:B------:R-:W-:Y:S01]  /*23b0*/  @!P0 IMAD.IADD R37, R37, 0x1, -R0.reuse ;  /* 0x0000000125258824 */ /* 0x100fe200078e0a00 */
[----:B------:R-:W-:Y:S01]  /*23c0*/  ISETP.GT.U32.AND P2, PT, R0, R43, PT ;  /* 0x0000002b0000720c */ /* 0x000fe20003f44070 */
[----:B------:R-:W-:Y:S01]  /*23d0*/  @!P6 IMAD.IADD R42, R42, 0x1, -R0 ;  /* 0x000000012a2ae824 */ /* 0x000fe200078e0a00 */
[----:B------:R-:W-:Y:S01]  /*23e0*/  ISETP.GE.AND P0, PT, R48, RZ, PT ;  /* 0x000000ff3000720c */ /* 0x000fe20003f06270 */
[----:B------:R-:W-:Y:S01]  /*23f0*/  IMAD R44, R0, R39, R44 ;  /* 0x00000027002c7224 */ /* 0x000fe200078e022c */
[----:B------:R-:W-:Y:S01]  /*2400*/  LOP3.LUT R39, R2, 0x94, RZ, 0xfc, !PT ;  /* 0x0000009402277812 */ /* 0x000fe200078efcff */
[----:B------:R-:W-:Y:S01]  /*2410*/  @!P4 IMAD.MOV R37, RZ, RZ, -R37 ;  /* 0x000000ffff25c224 */ /* 0x000fe200078e0a25 */
[----:B------:R-:W-:Y:S01]  /*2420*/  ISETP.GT.U32.AND P4, PT, R0, R42, PT ;  /* 0x0000002a0000720c */ /* 0x000fe20003f84070 */
[----:B------:R-:W-:Y:S01]  /*2430*/  @!P1 IMAD.IADD R41, R41, 0x1, -R0 ;  /* 0x0000000129299824 */ /* 0x000fe200078e0a00 */
[----:B------:R-:W-:-:S02]  /*2440*/  IABS R45, R8 ;  /* 0x00000008002d7213 */ /* 0x000fc40000000000 */
[----:B------:R-:W-:Y:S01]  /*2450*/  IABS R48, R38 ;  /* 0x0000002600307213 */ /* 0x000fe20000000000 */
[----:B------:R-:W-:Y:S01]  /*2460*/  @!P5 IMAD.MOV R41, RZ, RZ, -R41 ;  /* 0x000000ffff29d224 */ /* 0x000fe200078e0a29 */
[----:B------:R-:W-:Y:S01]  /*2470*/  IABS R51, R39 ;  /* 0x0000002700337213 */ /* 0x000fe20000000000 */
[----:B------:R-:W-:Y:S01]  /*2480*/  @!P2 IMAD.IADD R43, R43, 0x1, -R0 ;  /* 0x000000012b2ba824 */ /* 0x000fe200078e0a00 */
[----:B------:R-:W-:Y:S02]  /*2490*/  ISETP.GT.U32.AND P2, PT, R0, R44, PT ;  /* 0x0000002c0000720c */ /* 0x000fe40003f44070 */
[----:B------:R-:W-:Y:S02]  /*24a0*/  ISETP.GE.AND P1, PT, R49, RZ, PT ;  /* 0x000000ff3100720c */ /* 0x000fe40003f26270 */
[----:B------:R-:W-:Y:S01]  /*24b0*/  ISETP.GE.AND P3, PT, R8, RZ, PT ;  /* 0x000000ff0800720c */ /* 0x000fe20003f66270 */
[----:B------:R-:W-:Y:S01]  /*24c0*/  IMAD.HI.U32 R8, R3, R45, RZ ;  /* 0x0000002d03087227 */ /* 0x000fe200078e00ff */
[----:B------:R-:W-:-:S02]  /*24d0*/  ISETP.GE.AND P5, PT, R38, RZ, PT ;  /* 0x000000ff2600720c */ /* 0x000fc40003fa6270 */
[----:B------:R-:W-:Y:S01]  /*24e0*/  ISETP.GE.AND P6, PT, R50, RZ, PT ;  /* 0x000000ff3200720c */ /* 0x000fe20003fc6270 */
[----:B------:R-:W-:Y:S01]  /*24f0*/  IMAD.HI.U32 R38, R3, R48, RZ ;  /* 0x0000003003267227 */ /* 0x000fe200078e00ff */
[----:B------:R-:W-:-:S03]  /*2500*/  LOP3.LUT R50, R2, 0x98, RZ, 0xfc, !PT ;  /* 0x0000009802327812 */ /* 0x000fc600078efcff */
[----:B------:R-:W-:Y:S01]  /*2510*/  @!P4 IMAD.IADD R42, R42, 0x1, -R0 ;  /* 0x000000012a2ac824 */ /* 0x000fe200078e0a00 */
[----:B------:R-:W-:Y:S01]  /*2520*/  ISETP.GE.AND P4, PT, R39, RZ, PT ;  /* 0x000000ff2700720c */ /* 0x000fe20003f86270 */
[----:B------:R-:W-:Y:S01]  /*2530*/  IMAD.HI.U32 R39, R3, R51, RZ ;  /* 0x0000003303277227 */ /* 0x000fe200078e00ff */
[----:B------:R-:W-:-:S03]  /*2540*/  IABS R53, R50 ;  /* 0x0000003200357213 */ /* 0x000fc60000000000 */
[----:B------:R-:W-:Y:S02]  /*2550*/  IMAD.MOV R8, RZ, RZ, -R8 ;  /* 0x000000ffff087224 */ /* 0x000fe400078e0a08 */
[----:B------:R-:W-:Y:S02]  /*2560*/  IMAD.MOV R49, RZ, RZ, -R38 ;  /* 0x000000ffff317224 */ /* 0x000fe400078e0a26 */
[----:B------:R-:W-:Y:S02]  /*2570*/  @!P2 IMAD.IADD R44, R44, 0x1, -R0 ;  /* 0x000000012c2ca824 */ /* 0x000fe400078e0a00 */
[----:B------:R-:W-:Y:S02]  /*2580*/  IMAD.MOV R38, RZ, RZ, -R39 ;  /* 0x000000ffff267224 */ /* 0x000fe400078e0a27 */
[C---:B------:R-:W-:Y:S01]  /*2590*/  IMAD R45, R0.reuse, R8, R45 ;  /* 0x00000008002d7224 */ /* 0x040fe200078e022d */
[C---:B------:R-:W-:Y:S01]  /*25a0*/  ISETP.GT.U32.AND P2, PT, R0.reuse, R44, PT ;  /* 0x0000002c0000720c */ /* 0x040fe20003f44070 */
[----:B------:R-:W-:Y:S01]  /*25b0*/  IMAD R39, R0, R49, R48 ;  /* 0x0000003100277224 */ /* 0x000fe200078e0230 */
[----:B------:R-:W-:Y:S01]  /*25c0*/  LOP3.LUT R48, R2, 0xa0, RZ, 0xfc, !PT ;  /* 0x000000a002307812 */ /* 0x000fe200078efcff */
[----:B------:R-:W-:Y:S01]  /*25d0*/  @!P0 IMAD.MOV R42, RZ, RZ, -R42 ;  /* 0x000000ffff2a8224 */ /* 0x000fe200078e0a2a */
[C---:B------:R-:W-:Y:S01]  /*25e0*/  ISETP.GT.U32.AND P0, PT, R0.reuse, R45, PT ;  /* 0x0000002d0000720c */ /* 0x040fe20003f04070 */
[----:B------:R-:W-:Y:S01]  /*25f0*/  @!P1 IMAD.MOV R43, RZ, RZ, -R43 ;  /* 0x000000ffff2b9224 */ /* 0x000fe200078e0a2b */
[----:B------:R-:W-:Y:S01]  /*2600*/  ISETP.GT.U32.AND P1, PT, R0, R39, PT ;  /* 0x000000270000720c */ /* 0x000fe20003f24070 */
[----:B------:R-:W-:Y:S01]  /*2610*/  IMAD.HI.U32 R8, R3, R53, RZ ;  /* 0x0000003503087227 */ /* 0x000fe200078e00ff */
[----:B------:R-:W-:-:S03]  /*2620*/  IABS R57, R48 ;  /* 0x0000003000397213 */ /* 0x000fc60000000000 */
[----:B------:R-:W-:Y:S02]  /*2630*/  IMAD.MOV R8, RZ, RZ, -R8 ;  /* 0x000000ffff087224 */ /* 0x000fe400078e0a08 */
[--C-:B------:R-:W-:Y:S02]  /*2640*/  @!P2 IMAD.IADD R44, R44, 0x1, -R0.reuse ;  /* 0x000000012c2ca824 */ /* 0x100fe400078e0a00 */
[C---:B------:R-:W-:Y:S02]  /*2650*/  IMAD R53, R0.reuse, R8, R53 ;  /* 0x0000000800357224 */ /* 0x040fe400078e0235 */
[--C-:B------:R-:W-:Y:S02]  /*2660*/  @!P0 IMAD.IADD R45, R45, 0x1, -R0.reuse ;  /* 0x000000012d2d8824 */ /* 0x100fe400078e0a00 */
[----:B------:R-:W-:Y:S02]  /*2670*/  @!P1 IMAD.IADD R39, R39, 0x1, -R0 ;  /* 0x0000000127279824 */ /* 0x000fe400078e0a00 */
[----:B------:R-:W-:Y:S01]  /*2680*/  @!P6 IMAD.MOV R44, RZ, RZ, -R44 ;  /* 0x000000ffff2ce224 */ /* 0x000fe200078e0a2c */
[C---:B------:R-:W-:Y:S01]  /*2690*/  ISETP.GT.U32.AND P6, PT, R0.reuse, R53, PT ;  /* 0x000000350000720c */ /* 0x040fe20003fc4070 */
[----:B------:R-:W-:Y:S01]  /*26a0*/  IMAD.HI.U32 R8, R3, R57, RZ ;  /* 0x0000003903087227 */ /* 0x000fe200078e00ff */
[----:B------:R-:W-:-:S02]  /*26b0*/  ISETP.GT.U32.AND P0, PT, R0, R45, PT ;  /* 0x0000002d0000720c */ /* 0x000fc40003f04070 */
[C---:B------:R-:W-:Y:S01]  /*26c0*/  ISETP.GT.U32.AND P1, PT, R0.reuse, R39, PT ;  /* 0x000000270000720c */ /* 0x040fe20003f24070 */
[----:B------:R-:W-:Y:S02]  /*26d0*/  IMAD.MOV R8, RZ, RZ, -R8 ;  /* 0x000000ffff087224 */ /* 0x000fe400078e0a08 */
[C---:B------:R-:W-:Y:S02]  /*26e0*/  IMAD R51, R0.reuse, R38, R51 ;  /* 0x0000002600337224 */ /* 0x040fe400078e0233 */
[C---:B------:R-:W-:Y:S02]  /*26f0*/  IMAD R57, R0.reuse, R8, R57 ;  /* 0x0000000800397224 */ /* 0x040fe400078e0239 */
[----:B------:R-:W-:Y:S01]  /*2700*/  IMAD.HI.U32 R38, R3, R55, RZ ;  /* 0x0000003703267227 */ /* 0x000fe200078e00ff */
[----:B------:R-:W-:-:S03]  /*2710*/  ISETP.GT.U32.AND P2, PT, R0, R51, PT ;  /* 0x000000330000720c */ /* 0x000fc60003f44070 */
[--C-:B------:R-:W-:Y:S02]  /*2720*/  @!P6 IMAD.IADD R53, R53, 0x1, -R0.reuse ;  /* 0x000000013535e824 */ /* 0x100fe400078e0a00 */
[--C-:B------:R-:W-:Y:S02]  /*2730*/  @!P0 IMAD.IADD R45, R45, 0x1, -R0.reuse ;  /* 0x000000012d2d8824 */ /* 0x100fe400078e0a00 */
[----:B------:R-:W-:Y:S01]  /*2740*/  @!P1 IMAD.IADD R39, R39, 0x1, -R0 ;  /* 0x0000000127279824 */ /* 0x000fe200078e0a00 */
[C---:B------:R-:W-:Y:S01]  /*2750*/  ISETP.GT.U32.AND P1, PT, R0.reuse, R57, PT ;  /* 0x000000390000720c */ /* 0x040fe20003f24070 */
[----:B------:R-:W-:Y:S01]  /*2760*/  IMAD.MOV R38, RZ, RZ, -R38 ;  /* 0x000000ffff267224 */ /* 0x000fe200078e0a26 */
[----:B------:R-:W-:Y:S01]  /*2770*/  ISETP.GT.U32.AND P6, PT, R0, R53, PT ;  /* 0x000000350000720c */ /* 0x000fe20003fc4070 */
[----:B------:R-:W-:-:S04]  /*2780*/  IMAD.HI.U32 R8, R3, R59, RZ ;  /* 0x0000003b03087227 */ /* 0x000fc800078e00ff */
[----:B------:R-:W-:Y:S01]  /*2790*/  @!P3 IMAD.MOV R45, RZ, RZ, -R45 ;  /* 0x000000ffff2db224 */ /* 0x000fe200078e0a2d */
[----:B------:R-:W-:Y:S01]  /*27a0*/  ISETP.GE.AND P3, PT, R50, RZ, PT ;  /* 0x000000ff3200720c */ /* 0x000fe20003f66270 */
[----:B------:R-:W-:Y:S02]  /*27b0*/  IMAD R55, R0, R38, R55 ;  /* 0x0000002600377224 */ /* 0x000fe400078e0237 */
[----:B------:R-:W-:-:S03]  /*27c0*/  IMAD.HI.U32 R38, R3, R61, RZ ;  /* 0x0000003d03267227 */ /* 0x000fc600078e00ff */
[C---:B------:R-:W-:Y:S01]  /*27d0*/  ISETP.GT.U32.AND P0, PT, R0.reuse, R55, PT ;  /* 0x000000370000720c */ /* 0x040fe20003f04070 */
[----:B------:R-:W-:Y:S02]  /*27e0*/  IMAD.MOV R8, RZ, RZ, -R8 ;  /* 0x000000ffff087224 */ /* 0x000fe400078e0a08 */
[----:B------:R-:W-:Y:S02]  /*27f0*/  IMAD.MOV R38, RZ, RZ, -R38 ;  /* 0x000000ffff267224 */ /* 0x000fe400078e0a26 */
[----:B------:R-:W-:Y:S01]  /*2800*/  IMAD R59, R0, R8, R59 ;  /* 0x00000008003b7224 */ /* 0x000fe200078e023b */
[----:B------:R-:W-:Y:S01]  /*2810*/  LOP3.LUT R8, R2, 0xac, RZ, 0xfc, !PT ;  /* 0x000000ac02087812 */ /* 0x000fe200078efcff */
[----:B------:R-:W-:Y:S02]  /*2820*/  IMAD R61, R0, R38, R61 ;  /* 0x00000026003d7224 */ /* 0x000fe400078e023d */
[----:B------:R-:W-:Y:S01]  /*2830*/  IMAD.MOV.U32 R49, RZ, RZ, R39 ;  /* 0x000000ffff317224 */ /* 0x000fe200078e0027 */
[----:B------:R-:W-:Y:S01]  /*2840*/  IABS R39, R8 ;  /* 0x0000000800277213 */ /* 0x000fe20000000000 */
[----:B------:R-:W-:-:S02]  /*2850*/  @!P1 IMAD.IADD R57, R57, 0x1, -R0 ;  /* 0x0000000139399824 */ /* 0x000fc400078e0a00 */
[--C-:B------:R-:W-:Y:S01]  /*2860*/  @!P6 IMAD.IADD R53, R53, 0x1, -R0.reuse ;  /* 0x000000013535e824 */ /* 0x100fe200078e0a00 */
[C---:B------:R-:W-:Y:S01]  /*2870*/  ISETP.GT.U32.AND P6, PT, R0.reuse, R59, PT ;  /* 0x0000003b0000720c */ /* 0x040fe20003fc4070 */
[----:B------:R-:W-:Y:S01]  /*2880*/  @!P5 IMAD.MOV R49, RZ, RZ, -R49 ;  /* 0x000000ffff31d224 */ /* 0x000fe200078e0a31 */
[C---:B------:R-:W-:Y:S01]  /*2890*/  ISETP.GT.U32.AND P5, PT, R0.reuse, R57, PT ;  /* 0x000000390000720c */ /* 0x040fe20003fa4070 */
[----:B------:R-:W-:Y:S01]  /*28a0*/  @!P3 IMAD.MOV R53, RZ, RZ, -R53 ;  /* 0x000000ffff35b224 */ /* 0x000fe200078e0a35 */
[----:B------:R-:W-:Y:S01]  /*28b0*/  ISETP.GT.U32.AND P3, PT, R0, R61, PT ;  /* 0x0000003d0000720c */ /* 0x000fe20003f64070 */
[--C-:B------:R-:W-:Y:S02]  /*28c0*/  @!P2 IMAD.IADD R51, R51, 0x1, -R0.reuse ;  /* 0x000000013333a824 */ /* 0x100fe400078e0a00 */
[----:B------:R-:W-:Y:S01]  /*28d0*/  @!P0 IMAD.IADD R55, R55, 0x1, -R0 ;  /* 0x0000000137378824 */ /* 0x000fe200078e0a00 */
[----:B------:R-:W-:Y:S02]  /*28e0*/  ISETP.GE.AND P0, PT, R48, RZ, PT ;  /* 0x000000ff3000720c */ /* 0x000fe40003f06270 */
[----:B------:R-:W-:-:S02]  /*28f0*/  ISETP.GT.U32.AND P2, PT, R0, R51, PT ;  /* 0x000000330000720c */ /* 0x000fc40003f44070 */
[----:B------:R-:W-:Y:S01]  /*2900*/  ISETP.GT.U32.AND P1, PT, R0, R55, PT ;  /* 0x000000370000720c */ /* 0x000fe20003f24070 */
[--C-:B------:R-:W-:Y:S01]  /*2910*/  @!P6 IMAD.IADD R59, R59, 0x1, -R0.reuse ;  /* 0x000000013b3be824 */ /* 0x100fe200078e0a00 */
[----:B------:R-:W-:Y:S01]  /*2920*/  LOP3.LUT R48, R2, 0xb0, RZ, 0xfc, !PT ;  /* 0x000000b002307812 */ /* 0x000fe200078efcff */
[--C-:B------:R-:W-:Y:S01]  /*2930*/  @!P5 IMAD.IADD R57, R57, 0x1, -R0.reuse ;  /* 0x000000013939d824 */ /* 0x100fe200078e0a00 */
[----:B------:R-:W-:Y:S01]  /*2940*/  ISETP.GE.AND P5, PT, R8, RZ, PT ;  /* 0x000000ff0800720c */ /* 0x000fe20003fa6270 */
[----:B------:R-:W-:Y:S01]  /*2950*/  @!P3 IMAD.IADD R61, R61, 0x1, -R0 ;  /* 0x000000013d3db824 */ /* 0x000fe200078e0a00 */
[----:B------:R-:W-:Y:S01]  /*2960*/  ISETP.GT.U32.AND P3, PT, R0, R59, PT ;  /* 0x0000003b0000720c */ /* 0x000fe20003f64070 */
[----:B------:R-:W-:Y:S01]  /*2970*/  IMAD.HI.U32 R8, R3, R39, RZ ;  /* 0x0000002703087227 */ /* 0x000fe200078e00ff */
[----:B------:R-:W-:Y:S02]  /*2980*/  IABS R65, R48 ;  /* 0x0000003000417213 */ /* 0x000fe40000000000 */
[----:B------:R-:W-:Y:S01]  /*2990*/  ISETP.GE.AND P6, PT, R48, RZ, PT ;  /* 0x000000ff3000720c */ /* 0x000fe20003fc6270 */
[----:B------:R-:W-:Y:S01]  /*29a0*/  IMAD.MOV R8, RZ, RZ, -R8 ;  /* 0x000000ffff087224 */ /* 0x000fe200078e0a08 */
[----:B------:R-:W-:Y:S01]  /*29b0*/  LOP3.LUT R48, R2, 0xbc, RZ, 0xfc, !PT ;  /* 0x000000bc02307812 */ /* 0x000fe200078efcff */
[--C-:B------:R-:W-:Y:S01]  /*29c0*/  @!P2 IMAD.IADD R51, R51, 0x1, -R0.reuse ;  /* 0x000000013333a824 */ /* 0x100fe200078e0a00 */
[----:B------:R-:W-:Y:S01]  /*29d0*/  ISETP.GE.AND P2, PT, R52, RZ, PT ;  /* 0x000000ff3400720c */ /* 0x000fe20003f46270 */
[----:B------:R-:W-:Y:S01]  /*29e0*/  IMAD R39, R0, R8, R39 ;  /* 0x0000000800277224 */ /* 0x000fe200078e0227 */
[----:B------:R-:W-:Y:S01]  /*29f0*/  LOP3.LUT R8, R2, 0xb4, RZ, 0xfc, !PT ;  /* 0x000000b402087812 */ /* 0x000fe200078efcff */
[--C-:B------:R-:W-:Y:S01]  /*2a00*/  @!P1 IMAD.IADD R55, R55, 0x1, -R0.reuse ;  /* 0x0000000137379824 */ /* 0x100fe200078e0a00 */
[----:B------:R-:W-:Y:S01]  /*2a10*/  ISETP.GE.AND P1, PT, R56, RZ, PT ;  /* 0x000000ff3800720c */ /* 0x000fe20003f26270 */
[----:B------:R-:W-:Y:S01]  /*2a20*/  @!P3 IMAD.IADD R59, R59, 0x1, -R0 ;  /* 0x000000013b3bb824 */ /* 0x000fe200078e0a00 */
[----:B------:R-:W-:Y:S01]  /*2a30*/  ISETP.GT.U32.AND P3, PT, R0, R39, PT ;  /* 0x000000270000720c */ /* 0x000fe20003f64070 */
[----:B------:R-:W-:Y:S01]  /*2a40*/  IMAD.HI.U32 R38, R3, R65, RZ ;  /* 0x0000004103267227 */ /* 0x000fe200078e00ff */
[----:B------:R-:W-:-:S02]  /*2a50*/  IABS R67, R8 ;  /* 0x0000000800437213 */ /* 0x000fc40000000000 */
[----:B------:R-:W-:Y:S01]  /*2a60*/  LOP3.LUT R56, R2, 0xc4, RZ, 0xfc, !PT ;  /* 0x000000c402387812 */ /* 0x000fe200078efcff */
[----:B------:R-:W-:Y:S02]  /*2a70*/  IMAD.MOV R38, RZ, RZ, -R38 ;  /* 0x000000ffff267224 */ /* 0x000fe400078e0a26 */
[----:B------:R-:W-:Y:S01]  /*2a80*/  @!P2 IMAD.MOV R55, RZ, RZ, -R55 ;  /* 0x000000ffff37a224 */ /* 0x000fe200078e0a37 */
[C---:B------:R-:W-:Y:S01]  /*2a90*/  ISETP.GT.U32.AND P2, PT, R0.reuse, R61, PT ;  /* 0x0000003d0000720c */ /* 0x040fe20003f44070 */
[----:B------:R-:W-:Y:S01]  /*2aa0*/  IMAD R65, R0, R38, R65 ;  /* 0x0000002600417224 */ /* 0x000fe200078e0241 */
[----:B------:R-:W-:Y:S01]  /*2ab0*/  LOP3.LUT R38, R2, 0xb8, RZ, 0xfc, !PT ;  /* 0x000000b802267812 */ /* 0x000fe200078efcff */
[----:B------:R-:W-:Y:S01]  /*2ac0*/  @!P4 IMAD.MOV R51, RZ, RZ, -R51 ;  /* 0x000000ffff33c224 */ /* 0x000fe200078e0a33 */
[----:B------:R-:W-:Y:S01]  /*2ad0*/  ISETP.GE.AND P4, PT, R54, RZ, PT ;  /* 0x000000ff3600720c */ /* 0x000fe20003f86270 */
[----:B------:R-:W-:Y:S01]  /*2ae0*/  @!P3 IMAD.IADD R39, R39, 0x1, -R0 ;  /* 0x000000012727b824 */ /* 0x000fe200078e0a00 */
[----:B------:R-:W-:Y:S01]  /*2af0*/  IABS R69, R38 ;  /* 0x0000002600457213 */ /* 0x000fe20000000000 */
[----:B------:R-:W-:Y:S01]  /*2b00*/  @!P0 IMAD.MOV R57, RZ, RZ, -R57 ;  /* 0x000000ffff398224 */ /* 0x000fe200078e0a39 */
[----:B------:R-:W-:Y:S01]  /*2b10*/  ISETP.GE.AND P0, PT, R8, RZ, PT ;  /* 0x000000ff0800720c */ /* 0x000fe20003f06270 */
[----:B------:R-:W-:Y:S01]  /*2b20*/  IMAD.HI.U32 R8, R3, R67, RZ ;  /* 0x0000004303087227 */ /* 0x000fe200078e00ff */
[----:B------:R-:W-:-:S02]  /*2b30*/  ISETP.GT.U32.AND P3, PT, R0, R39, PT ;  /* 0x000000270000720c */ /* 0x000fc40003f64070 */
[----:B------:R-:W-:Y:S01]  /*2b40*/  LOP3.LUT R54, R2, 0xc0, RZ, 0xfc, !PT ;  /* 0x000000c002367812 */ /* 0x000fe200078efcff */
[----:B------:R-:W-:Y:S01]  /*2b50*/  @!P2 IMAD.IADD R61, R61, 0x1, -R0 ;  /* 0x000000013d3da824 */ /* 0x000fe200078e0a00 */
[----:B------:R-:W-:Y:S01]  /*2b60*/  ISETP.GE.AND P2, PT, R38, RZ, PT ;  /* 0x000000ff2600720c */ /* 0x000fe20003f46270 */
[----:B------:R-:W-:Y:S01]  /*2b70*/  IMAD.HI.U32 R38, R3, R69, RZ ;  /* 0x0000004503267227 */ /* 0x000fe200078e00ff */
[----:B------:R-:W-:Y:S02]  /*2b80*/  IABS R50, R54 ;  /* 0x0000003600327213 */ /* 0x000fe40000000000 */
[----:B------:R-:W-:Y:S01]  /*2b90*/  IABS R52, R56 ;  /* 0x0000003800347213 */ /* 0x000fe20000000000 */
[----:B------:R-:W-:Y:S01]  /*2ba0*/  @!P1 IMAD.MOV R61, RZ, RZ, -R61 ;  /* 0x000000ffff3d9224 */ /* 0x000fe200078e0a3d */
[----:B------:R-:W-:Y:S01]  /*2bb0*/  ISETP.GT.U32.AND P1, PT, R0, R65, PT ;  /* 0x000000410000720c */ /* 0x000fe20003f24070 */
[----:B------:R-:W-:Y:S02]  /*2bc0*/  IMAD.MOV R38, RZ, RZ, -R38 ;  /* 0x000000ffff267224 */ /* 0x000fe400078e0a26 */
[----:B------:R-:W-:-:S02]  /*2bd0*/  @!P3 IMAD.IADD R39, R39, 0x1, -R0 ;  /* 0x000000012727b824 */ /* 0x000fc400078e0a00 */
[C---:B------:R-:W-:Y:S02]  /*2be0*/  IMAD R69, R0.reuse, R38, R69 ;  /* 0x0000002600457224 */ /* 0x040fe400078e0245 */
[----:B------:R-:W-:Y:S02]  /*2bf0*/  IMAD.MOV.U32 R63, RZ, RZ, R39 ;  /* 0x000000ffff3f7224 */ /* 0x000fe400078e0027 */
[----:B------:R-:W-:Y:S02]  /*2c00*/  IMAD.MOV R8, RZ, RZ, -R8 ;  /* 0x000000ffff087224 */ /* 0x000fe400078e0a08 */
[----:B------:R-:W-:Y:S01]  /*2c10*/  @!P5 IMAD.MOV R63, RZ, RZ, -R63 ;  /* 0x000000ffff3fd224 */ /* 0x000fe200078e0a3f */
[----:B------:R-:W-:Y:S01]  /*2c20*/  ISETP.GT.U32.AND P5, PT, R0, R69, PT ;  /* 0x000000450000720c */ /* 0x000fe20003fa4070 */
[----:B------:R-:W-:Y:S01]  /*2c30*/  @!P4 IMAD.MOV R59, RZ, RZ, -R59 ;  /* 0x000000ffff3bc224 */ /* 0x000fe200078e0a3b */
[----:B------:R-:W-:Y:S01]  /*2c40*/  ISETP.GE.AND P4, PT, R48, RZ, PT ;  /* 0x000000ff3000720c */ /* 0x000fe20003f86270 */
[----:B------:R-:W-:Y:S01]  /*2c50*/  @!P1 IMAD.IADD R65, R65, 0x1, -R0 ;  /* 0x0000000141419824 */ /* 0x000fe200078e0a00 */
[----:B------:R-:W-:Y:S01]  /*2c60*/  IABS R48, R48 ;  /* 0x0000003000307213 */ /* 0x000fe20000000000 */
[----:B------:R-:W-:-:S02]  /*2c70*/  IMAD R67, R0, R8, R67 ;  /* 0x0000000800437224 */ /* 0x000fc400078e0243 */
[C---:B------:R-:W-:Y:S01]  /*2c80*/  IMAD.HI.U32 R38, R3.reuse, R50, RZ ;  /* 0x0000003203267227 */ /* 0x040fe200078e00ff */
[C---:B------:R-:W-:Y:S02]  /*2c90*/  ISETP.GT.U32.AND P1, PT, R0.reuse, R65, PT ;  /* 0x000000410000720c */ /* 0x040fe40003f24070 */
[----:B------:R-:W-:Y:S01]  /*2ca0*/  ISETP.GT.U32.AND P3, PT, R0, R67, PT ;  /* 0x000000430000720c */ /* 0x000fe20003f64070 */
[----:B------:R-:W-:-:S04]  /*2cb0*/  IMAD.HI.U32 R8, R3, R48, RZ ;  /* 0x0000003003087227 */ /* 0x000fc800078e00ff */
[----:B------:R-:W-:Y:S02]  /*2cc0*/  IMAD.MOV R71, RZ, RZ, -R8 ;  /* 0x000000ffff477224 */ /* 0x000fe400078e0a08 */
[----:B------:R-:W-:Y:S02]  /*2cd0*/  @!P5 IMAD.IADD R69, R69, 0x1, -R0 ;  /* 0x000000014545d824 */ /* 0x000fe400078e0a00 */
[C---:B------:R-:W-:Y:S02]  /*2ce0*/  IMAD R39, R0.reuse, R71, R48 ;  /* 0x0000004700277224 */ /* 0x040fe400078e0230 */
[----:B------:R-:W-:Y:S01]  /*2cf0*/  IMAD.HI.U32 R8, R3, R52, RZ ;  /* 0x0000003403087227 */ /* 0x000fe200078e00ff */
[----:B------:R-:W-:-:S03]  /*2d00*/  ISETP.GT.U32.AND P5, PT, R0, R69, PT ;  /* 0x000000450000720c */ /* 0x000fc60003fa4070 */
[----:B------:R-:W-:Y:S01]  /*2d10*/  @!P1 IMAD.IADD R65, R65, 0x1, -R0 ;  /* 0x0000000141419824 */ /* 0x000fe200078e0a00 */
[C---:B------:R-:W-:Y:S01]  /*2d20*/  ISETP.GT.U32.AND P1, PT, R0.reuse, R39, PT ;  /* 0x000000270000720c */ /* 0x040fe20003f24070 */
[----:B------:R-:W-:Y:S02]  /*2d30*/  IMAD.MOV R73, RZ, RZ, -R38 ;  /* 0x000000ffff497224 */ /* 0x000fe400078e0a26 */
[----:B------:R-:W-:Y:S02]  /*2d40*/  @!P3 IMAD.IADD R67, R67, 0x1, -R0 ;  /* 0x000000014343b824 */ /* 0x000fe400078e0a00 */
[----:B------:R-:W-:Y:S02]  /*2d50*/  IMAD.MOV R75, RZ, RZ, -R8 ;  /* 0x000000ffff4b7224 */ /* 0x000fe400078e0a08 */
[C---:B------:R-:W-:Y:S01]  /*2d60*/  IMAD R71, R0.reuse, R73, R50 ;  /* 0x0000004900477224 */ /* 0x040fe200078e0232 */
[C---:B------:R-:W-:Y:S01]  /*2d70*/  ISETP.GT.U32.AND P3, PT, R0.reuse, R67, PT ;  /* 0x000000430000720c */ /* 0x040fe20003f64070 */
[----:B------:R-:W-:Y:S01]  /*2d80*/  IMAD R73, R0, R75, R52 ;  /* 0x0000004b00497224 */ /* 0x000fe200078e0234 */
[C---:B------:R-:W-:Y:S01]  /*2d90*/  LOP3.LUT R50, R2.reuse, 0xc8, RZ, 0xfc, !PT ;  /* 0x000000c802327812 */ /* 0x040fe200078efcff */
[--C-:B------:R-:W-:Y:S01]  /*2da0*/  @!P5 IMAD.IADD R69, R69, 0x1, -R0.reuse ;  /* 0x000000014545d824 */ /* 0x100fe200078e0a00 */
[----:B------:R-:W-:Y:S01]  /*2db0*/  LOP3.LUT R52, R2, 0xcc, RZ, 0xfc, !PT ;  /* 0x000000cc02347812 */ /* 0x000fe200078efcff */
[----:B------:R-:W-:Y:S01]  /*2dc0*/  @!P1 IMAD.IADD R39, R39, 0x1, -R0 ;  /* 0x0000000127279824 */ /* 0x000fe200078e0a00 */
[C---:B------:R-:W-:Y:S01]  /*2dd0*/  ISETP.GT.U32.AND P5, PT, R0.reuse, R73, PT ;  /* 0x000000490000720c */ /* 0x040fe20003fa4070 */
[----:B------:R-:W-:Y:S01]  /*2de0*/  @!P6 IMAD.MOV R65, RZ, RZ, -R65 ;  /* 0x000000ffff41e224 */ /* 0x000fe200078e0a41 */
[----:B------:R-:W-:Y:S01]  /*2df0*/  IABS R75, R50 ;  /* 0x00000032004b7213 */ /* 0x000fe20000000000 */
[----:B------:R-:W-:Y:S01]  /*2e00*/  IMAD.HI.U32 R38, R3, R79, RZ ;  /* 0x0000004f03267227 */ /* 0x000fe200078e00ff */
[----:B------:R-:W-:-:S02]  /*2e10*/  ISETP.GT.U32.AND P1, PT, R0, R39, PT ;  /* 0x000000270000720c */ /* 0x000fc40003f24070 */
[----:B------:R-:W-:Y:S01]  /*2e20*/  IABS R77, R52 ;  /* 0x00000034004d7213 */ /* 0x000fe20000000000 */
[----:B------:R-:W-:Y:S01]  /*2e30*/  @!P3 IMAD.IADD R67, R67, 0x1, -R0 ;  /* 0x000000014343b824 */ /* 0x000fe200078e0a00 */
[----:B------:R-:W-:Y:S01]  /*2e40*/  ISETP.GT.U32.AND P3, PT, R0, R71, PT ;  /* 0x000000470000720c */ /* 0x000fe20003f64070 */
[----:B------:R-:W-:-:S04]  /*2e50*/  IMAD.HI.U32 R8, R3, R75, RZ ;  /* 0x0000004b03087227 */ /* 0x000fc800078e00ff */
[----:B------:R-:W-:Y:S02]  /*2e60*/  IMAD.MOV R8, RZ, RZ, -R8 ;  /* 0x000000ffff087224 */ /* 0x000fe400078e0a08 */
[--C-:B------:R-:W-:Y:S02]  /*2e70*/  @!P5 IMAD.IADD R73, R73, 0x1, -R0.reuse ;  /* 0x000000014949d824 */ /* 0x100fe400078e0a00 */
[C---:B------:R-:W-:Y:S02]  /*2e80*/  IMAD R75, R0.reuse, R8, R75 ;  /* 0x00000008004b7224 */ /* 0x040fe400078e024b */
[--C-:B------:R-:W-:Y:S01]  /*2e90*/  @!P1 IMAD.IADD R39, R39, 0x1, -R0.reuse ;  /* 0x0000000127279824 */ /* 0x100fe200078e0a00 */
[C---:B------:R-:W-:Y:S01]  /*2ea0*/  ISETP.GT.U32.AND P6, PT, R0.reuse, R73, PT ;  /* 0x000000490000720c */ /* 0x040fe20003fc4070 */
[----:B------:R-:W-:Y:S01]  /*2eb0*/  @!P3 IMAD.IADD R71, R71, 0x1, -R0 ;  /* 0x000000014747b824 */ /* 0x000fe200078e0a00 */
[----:B------:R-:W-:Y:S01]  /*2ec0*/  ISETP.GT.U32.AND P1, PT, R0, R75, PT ;  /* 0x0000004b0000720c */ /* 0x000fe20003f24070 */
[----:B------:R-:W-:Y:S01]  /*2ed0*/  IMAD.MOV R38, RZ, RZ, -R38 ;  /* 0x000000ffff267224 */ /* 0x000fe200078e0a26 */
[----:B------:R-:W-:Y:S01]  /*2ee0*/  ISETP.GE.AND P3, PT, R54, RZ, PT ;  /* 0x000000ff3600720c */ /* 0x000fe20003f66270 */
[----:B------:R-:W-:Y:S01]  /*2ef0*/  IMAD.HI.U32 R8, R3, R77, RZ ;  /* 0x0000004d03087227 */ /* 0x000fe200078e00ff */
[----:B------:R-:W-:-:S02]  /*2f00*/  LOP3.LUT R54, R2, 0xd8, RZ, 0xfc, !PT ;  /* 0x000000d802367812 */ /* 0x000fc400078efcff */
[C---:B------:R-:W-:Y:S01]  /*2f10*/  ISETP.GT.U32.AND P5, PT, R0.reuse, R71, PT ;  /* 0x000000470000720c */ /* 0x040fe20003fa4070 */
[----:B------:R-:W-:Y:S01]  /*2f20*/  IMAD R79, R0, R38, R79 ;  /* 0x00000026004f7224 */ /* 0x000fe200078e024f */
[----:B------:R-:W-:Y:S01]  /*2f30*/  IABS R83, R54 ;  /* 0x0000003600537213 */ /* 0x000fe20000000000 */
[----:B------:R-:W-:-:S04]  /*2f40*/  IMAD.HI.U32 R48, R3, R81, RZ ;  /* 0x0000005103307227 */ /* 0x000fc800078e00ff */
[----:B------:R-:W-:Y:S02]  /*2f50*/  IMAD.MOV R8, RZ, RZ, -R8 ;  /* 0x000000ffff087224 */ /* 0x000fe400078e0a08 */
[----:B------:R-:W-:Y:S01]  /*2f60*/  @!P6 IMAD.IADD R73, R73, 0x1, -R0 ;  /* 0x000000014949e824 */ /* 0x000fe200078e0a00 */
[C---:B------:R-:W-:Y:S01]  /*2f70*/  ISETP.GT.U32.AND P6, PT, R0.reuse, R79, PT ;  /* 0x0000004f0000720c */ /* 0x040fe20003fc4070 */
[----:B------:R-:W-:Y:S02]  /*2f80*/  IMAD.MOV R48, RZ, RZ, -R48 ;  /* 0x000000ffff307224 */ /* 0x000fe400078e0a30 */
[----:B------:R-:W-:Y:S02]  /*2f90*/  IMAD R77, R0, R8, R77 ;  /* 0x00000008004d7224 */ /* 0x000fe400078e024d */
[----:B------:R-:W-:-:S04]  /*2fa0*/  IMAD.HI.U32 R8, R3, R83, RZ ;  /* 0x0000005303087227 */ /* 0x000fc800078e00ff */
[----:B------:R-:W-:Y:S02]  /*2fb0*/  @!P1 IMAD.IADD R75, R75, 0x1, -R0 ;  /* 0x000000014b4b9824 */ /* 0x000fe400078e0a00 */
[C---:B------:R-:W-:Y:S02]  /*2fc0*/  IMAD R81, R0.reuse, R48, R81 ;  /* 0x0000003000517224 */ /* 0x040fe400078e0251 */
[----:B------:R-:W-:Y:S01]  /*2fd0*/  IMAD.MOV R48, RZ, RZ, -R8 ;  /* 0x000000ffff307224 */ /* 0x000fe200078e0a08 */
[C---:B------:R-:W-:Y:S01]  /*2fe0*/  ISETP.GT.U32.AND P1, PT, R0.reuse, R75, PT ;  /* 0x0000004b0000720c */ /* 0x040fe20003f24070 */
[----:B------:R-:W-:Y:S02]  /*2ff0*/  @!P6 IMAD.IADD R79, R79, 0x1, -R0 ;  /* 0x000000014f4fe824 */ /* 0x000fe400078e0a00 */
[----:B------:R-:W-:Y:S02]  /*3000*/  IMAD R83, R0, R48, R83 ;  /* 0x0000003000537224 */ /* 0x000fe400078e0253 */
[----:B------:R-:W-:-:S03]  /*3010*/  IMAD.HI.U32 R8, R3, R85, RZ ;  /* 0x0000005503087227 */ /* 0x000fc600078e00ff */
[C---:B------:R-:W-:Y:S01]  /*3020*/  ISETP.GT.U32.AND P6, PT, R0.reuse, R83, PT ;  /* 0x000000530000720c */ /* 0x040fe20003fc4070 */
[----:B------:R-:W-:Y:S01]  /*3030*/  @!P5 IMAD.IADD R71, R71, 0x1, -R0 ;  /* 0x000000014747d824 */ /* 0x000fe200078e0a00 */
[C---:B------:R-:W-:Y:S01]  /*3040*/  ISETP.GT.U32.AND P5, PT, R0.reuse, R77, PT ;  /* 0x0000004d0000720c */ /* 0x040fe20003fa4070 */
[----:B------:R-:W-:Y:S02]  /*3050*/  IMAD.MOV R8, RZ, RZ, -R8 ;  /* 0x000000ffff087224 */ /* 0x000fe400078e0a08 */
[----:B------:R-:W-:Y:S01]  /*3060*/  @!P1 IMAD.IADD R75, R75, 0x1, -R0 ;  /* 0x000000014b4b9824 */ /* 0x000fe200078e0a00 */
[C---:B------:R-:W-:Y:S01]  /*3070*/  ISETP.GT.U32.AND P1, PT, R0.reuse, R81, PT ;  /* 0x000000510000720c */ /* 0x040fe20003f24070 */
[----:B------:R-:W-:Y:S02]  /*3080*/  IMAD R85, R0, R8, R85 ;  /* 0x0000000800557224 */ /* 0x000fe400078e0255 */
[----:B------:R-:W-:-:S04]  /*3090*/  IMAD.HI.U32 R38, R3, R87, RZ ;  /* 0x0000005703267227 */ /* 0x000fc800078e00ff */
[--C-:B------:R-:W-:Y:S01]  /*30a0*/  @!P6 IMAD.IADD R83, R83, 0x1, -R0.reuse ;  /* 0x000000015353e824 */ /* 0x100fe200078e0a00 */
[----:B------:R-:W-:Y:S01]  /*30b0*/  ISETP.GT.U32.AND P6, PT, R0, R85, PT ;  /* 0x000000550000720c */ /* 0x000fe20003fc4070 */
[----:B------:R-:W-:Y:S01]  /*30c0*/  @!P5 IMAD.IADD R77, R77, 0x1, -R0 ;  /* 0x000000014d4dd824 */ /* 0x000fe200078e0a00 */
[----:B------:R-:W-:Y:S01]  /*30d0*/  ISETP.GE.AND P5, PT, R56, RZ, PT ;  /* 0x000000ff3800720c */ /* 0x000fe20003fa6270 */
[----:B------:R-:W-:Y:S01]  /*30e0*/  IMAD.MOV R38, RZ, RZ, -R38 ;  /* 0x000000ffff267224 */ /* 0x000fe200078e0a26 */
[----:B------:R-:W-:Y:S01]  /*30f0*/  LOP3.LUT R56, R2, 0xe8, RZ, 0xfc, !PT ;  /* 0x000000e802387812 */ /* 0x000fe200078efcff */
[----:B------:R-:W-:Y:S01]  /*3100*/  @!P1 IMAD.IADD R81, R81, 0x1, -R0 ;  /* 0x0000000151519824 */ /* 0x000fe200078e0a00 */
[----:B------:R-:W-:Y:S01]  /*3110*/  ISETP.GE.AND P1, PT, R50, RZ, PT ;  /* 0x000000ff3200720c */ /* 0x000fe20003f26270 */
[----:B------:R-:W-:Y:S01]  /*3120*/  IMAD.HI.U32 R48, R3, R89, RZ ;  /* 0x0000005903307227 */ /* 0x000fe200078e00ff */
[----:B------:R-:W-:Y:S02]  /*3130*/  IABS R91, R56 ;  /* 0x00000038005b7213 */ /* 0x000fe40000000000 */
[----:B------:R-:W-:Y:S01]  /*3140*/  LOP3.LUT R50, R2, 0xf8, RZ, 0xfc, !PT ;  /* 0x000000f802327812 */ /* 0x000fe200078efcff */
[----:B------:R-:W-:-:S02]  /*3150*/  IMAD R87, R0, R38, R87 ;  /* 0x0000002600577224 */ /* 0x000fc400078e0257 */
[----:B------:R-:W-:Y:S01]  /*3160*/  IMAD.MOV R48, RZ, RZ, -R48 ;  /* 0x000000ffff307224 */ /* 0x000fe200078e0a30 */
[----:B------:R-:W-:Y:S01]  /*3170*/  IABS R99, R50 ;  /* 0x0000003200637213 */ /* 0x000fe20000000000 */
[----:B------:R-:W-:-:S04]  /*3180*/  IMAD.HI.U32 R2, R3, R91, RZ ;  /* 0x0000005b03027227 */ /* 0x000fc800078e00ff */
[----:B------:R-:W-:Y:S01]  /*3190*/  @!P6 IMAD.IADD R85, R85, 0x1, -R0 ;  /* 0x000000015555e824 */ /* 0x000fe200078e0a00 */
[C---:B------:R-:W-:Y:S01]  /*31a0*/  ISETP.GT.U32.AND P6, PT, R0.reuse, R87, PT ;  /* 0x000000570000720c */ /* 0x040fe20003fc4070 */
[----:B------:R-:W-:Y:S02]  /*31b0*/  IMAD R89, R0, R48, R89 ;  /* 0x0000003000597224 */ /* 0x000fe400078e0259 */
[----:B------:R-:W-:-:S04]  /*31c0*/  IMAD.HI.U32 R8, R3, R93, RZ ;  /* 0x0000005d03087227 */ /* 0x000fc800078e00ff */
[----:B------:R-:W-:-:S04]  /*31d0*/  IMAD.HI.U32 R38, R3, R95, RZ ;  /* 0x0000005f03267227 */ /* 0x000fc800078e00ff */
[----:B------:R-:W-:-:S04]  /*31e0*/  IMAD.HI.U32 R48, R3, R97, RZ ;  /* 0x0000006103307227 */ /* 0x000fc800078e00ff */
[----:B------:R-:W-:Y:S02]  /*31f0*/  IMAD.MOV R2, RZ, RZ, -R2 ;  /* 0x000000ffff027224 */ /* 0x000fe400078e0a02 */
[----:B------:R-:W-:Y:S01]  /*3200*/  @!P0 IMAD.MOV R67, RZ, RZ, -R67 ;  /* 0x000000ffff438224 */ /* 0x000fe200078e0a43 */
[C---:B------:R-:W-:Y:S01]  /*3210*/  ISETP.GT.U32.AND P0, PT, R0.reuse, R77, PT ;  /* 0x0000004d0000720c */ /* 0x040fe20003f04070 */
[----:B------:R-:W-:Y:S01]  /*3220*/  @!P2 IMAD.MOV R69, RZ, RZ, -R69 ;  /* 0x000000ffff45a224 */ /* 0x000fe200078e0a45 */
[----:B------:R-:W-:Y:S01]  /*3230*/  ISETP.GT.U32.AND P2, PT, R0, R79, PT ;  /* 0x0000004f0000720c */ /* 0x000fe20003f44070 */
[----:B------:R-:W-:-:S04]  /*3240*/  IMAD.HI.U32 R3, R3, R99, RZ ;  /* 0x0000006303037227 */ /* 0x000fc800078e00ff */
[C---:B------:R-:W-:Y:S02]  /*3250*/  IMAD R91, R0.reuse, R2, R91 ;  /* 0x00000002005b7224 */ /* 0x040fe400078e025b */
[----:B------:R-:W-:Y:S02]  /*3260*/  IMAD.MOV R2, RZ, RZ, -R3 ;  /* 0x000000ffff027224 */ /* 0x000fe400078e0a03 */
[----:B------:R-:W-:Y:S02]  /*3270*/  IMAD.MOV R8, RZ, RZ, -R8 ;  /* 0x000000ffff087224 */ /* 0x000fe400078e0a08 */
[----:B------:R-:W-:Y:S02]  /*3280*/  IMAD.MOV.U32 R3, RZ, RZ, R39 ;  /* 0x000000ffff037224 */ /* 0x000fe400078e0027 */
[C---:B------:R-:W-:Y:S02]  /*3290*/  IMAD R93, R0.reuse, R8, R93 ;  /* 0x00000008005d7224 */ /* 0x040fe400078e025d */
[--C-:B------:R-:W-:Y:S01]  /*32a0*/  @!P6 IMAD.IADD R87, R87, 0x1, -R0.reuse ;  /* 0x000000015757e824 */ /* 0x100fe200078e0a00 */
[----:B------:R-:W2:Y:S01]  /*32b0*/  LDC R8, c[0x0][0x3a0] ;  /* 0x0000e800ff087b82 */ /* 0x000ea20000000800 */
[----:B------:R-:W-:Y:S01]  /*32c0*/  @!P4 IMAD.MOV R3, RZ, RZ, -R3 ;  /* 0x000000ffff03c224 */ /* 0x000fe200078e0a03 */
[C---:B------:R-:W-:Y:S01]  /*32d0*/  ISETP.GT.U32.AND P4, PT, R0.reuse, R81, PT ;  /* 0x000000510000720c */ /* 0x040fe20003f84070 */
[----:B------:R-:W-:Y:S01]  /*32e0*/  @!P3 IMAD.MOV R71, RZ, RZ, -R71 ;  /* 0x000000ffff47b224 */ /* 0x000fe200078e0a47 */
[C---:B------:R-:W-:Y:S01]  /*32f0*/  ISETP.GT.U32.AND P3, PT, R0.reuse, R83, PT ;  /* 0x000000530000720c */ /* 0x040fe20003f64070 */
[----:B------:R-:W-:Y:S01]  /*3300*/  @!P5 IMAD.MOV R73, RZ, RZ, -R73 ;  /* 0x000000ffff49d224 */ /* 0x000fe200078e0a49 */
[C---:B------:R-:W-:Y:S01]  /*3310*/  ISETP.GT.U32.AND P5, PT, R0.reuse, R85, PT ;  /* 0x000000550000720c */ /* 0x040fe20003fa4070 */
[----:B------:R-:W-:Y:S01]  /*3320*/  @!P1 IMAD.MOV R75, RZ, RZ, -R75 ;  /* 0x000000ffff4b9224 */ /* 0x000fe200078e0a4b */
[C---:B------:R-:W-:Y:S01]  /*3330*/  ISETP.GT.U32.AND P6, PT, R0.reuse, R87, PT ;  /* 0x000000570000720c */ /* 0x040fe20003fc4070 */
[--C-:B------:R-:W-:Y:S01]  /*3340*/  @!P0 IMAD.IADD R77, R77, 0x1, -R0.reuse ;  /* 0x000000014d4d8824 */ /* 0x100fe200078e0a00 */
[C---:B------:R-:W-:Y:S01]  /*3350*/  ISETP.GT.U32.AND P1, PT, R0.reuse, R89, PT ;  /* 0x000000590000720c */ /* 0x040fe20003f24070 */
[----:B------:R-:W-:Y:S01]  /*3360*/  @!P2 IMAD.IADD R79, R79, 0x1, -R0 ;  /* 0x000000014f4fa824 */ /* 0x000fe200078e0a00 */
[C---:B------:R-:W-:Y:S01]  /*3370*/  ISETP.GT.U32.AND P0, PT, R0.reuse, R91, PT ;  /* 0x0000005b0000720c */ /* 0x040fe20003f04070 */
[----:B------:R-:W-:Y:S01]  /*3380*/  IMAD.MOV R38, RZ, RZ, -R38 ;  /* 0x000000ffff267224 */ /* 0x000fe200078e0a26 */
[----:B------:R-:W-:Y:S01]  /*3390*/  ISETP.GT.U32.AND P2, PT, R0, R93, PT ;  /* 0x0000005d0000720c */ /* 0x000fe20003f44070 */
[----:B------:R-:W-:-:S02]  /*33a0*/  IMAD.MOV R48, RZ, RZ, -R48 ;  /* 0x000000ffff307224 */ /* 0x000fc400078e0a30 */
[C---:B------:R-:W-:Y:S02]  /*33b0*/  IMAD R95, R0.reuse, R38, R95 ;  /* 0x00000026005f7224 */ /* 0x040fe400078e025f */
[C---:B------:R-:W-:Y:S01]  /*33c0*/  IMAD R97, R0.reuse, R48, R97 ;  /* 0x0000003000617224 */ /* 0x040fe200078e0261 */
[----:B------:R-:W3:Y:S01]  /*33d0*/  LDC.64 R38, c[0x0][0x3a8] ;  /* 0x0000ea00ff267b82 */ /* 0x000ee20000000a00 */
[C---:B------:R-:W-:Y:S02]  /*33e0*/  IMAD R99, R0.reuse, R2, R99 ;  /* 0x0000000200637224 */ /* 0x040fe400078e0263 */
[--C-:B------:R-:W-:Y:S01]  /*33f0*/  @!P4 IMAD.IADD R81, R81, 0x1, -R0.reuse ;  /* 0x000000015151c824 */ /* 0x100fe200078e0a00 */
[C---:B------:R-:W-:Y:S01]  /*3400*/  ISETP.GT.U32.AND P4, PT, R0.reuse, R95, PT ;  /* 0x0000005f0000720c */ /* 0x040fe20003f84070 */
[--C-:B------:R-:W-:Y:S01]  /*3410*/  @!P3 IMAD.IADD R83, R83, 0x1, -R0.reuse ;  /* 0x000000015353b824 */ /* 0x100fe200078e0a00 */
[C---:B------:R-:W-:Y:S01]  /*3420*/  ISETP.GT.U32.AND P3, PT, R0.reuse, R97, PT ;  /* 0x000000610000720c */ /* 0x040fe20003f64070 */
[--C-:B------:R-:W-:Y:S01]  /*3430*/  @!P5 IMAD.IADD R85, R85, 0x1, -R0.reuse ;  /* 0x000000015555d824 */ /* 0x100fe200078e0a00 */
[----:B------:R-:W-:Y:S01]  /*3440*/  ISETP.GT.U32.AND P5, PT, R0, R99, PT ;  /* 0x000000630000720c */ /* 0x000fe20003fa4070 */
[--C-:B------:R-:W-:Y:S01]  /*3450*/  @!P6 IMAD.IADD R87, R87, 0x1, -R0.reuse ;  /* 0x000000015757e824 */ /* 0x100fe200078e0a00 */
[----:B------:R-:W-:Y:S01]  /*3460*/  ISETP.GE.AND P6, PT, R52, RZ, PT ;  /* 0x000000ff3400720c */ /* 0x000fe20003fc6270 */
        /* <DEDUP_REMOVED lines=11> */
[C---:B------:R-:W-:Y:S01]  /*3520*/  ISETP.GT.U32.AND P5, PT, R0.reuse, R89, PT ;  /* 0x000000590000720c */ /* 0x040fe20003fa4070 */
        /* <DEDUP_REMOVED lines=9> */
[----:B------:R-:W-:Y:S01]  /*35c0*/  ISETP.GT.U32.AND P4, PT, R0, R99, PT ;  /* 0x000000630000720c */ /* 0x000fe20003f84070 */
[----:B------:R-:W-:Y:S01]  /*35d0*/  @!P3 IMAD.MOV R87, RZ, RZ, -R87 ;  /* 0x000000ffff57b224 */ /* 0x000fe200078e0a57 */
        /* <DEDUP_REMOVED lines=11> */
[----:B------:R-:W-:Y:S01]  /*3690*/  @!P4 IMAD.IADD R99, R99, 0x1, -R0 ;  /* 0x000000016363c824 */ /* 0x000fe200078e0a00 */
[----:B------:R-:W-:Y:S01]  /*36a0*/  ISETP.NE.AND P4, PT, R47, RZ, PT ;  /* 0x000000ff2f00720c */ /* 0x000fe20003f85270 */
[----:B------:R-:W-:Y:S01]  /*36b0*/  @!P3 IMAD.MOV R89, RZ, RZ, -R89 ;  /* 0x000000ffff59b224 */ /* 0x000fe200078e0a59 */
[----:B------:R-:W-:Y:S01]  /*36c0*/  LOP3.LUT R0, RZ, R47, RZ, 0x33, !PT ;  /* 0x0000002fff007212 */ /* 0x000fe200078e33ff */
[----:B------:R-:W-:Y:S01]  /*36d0*/  @!P5 IMAD.MOV R91, RZ, RZ, -R91 ;  /* 0x000000ffff5bd224 */ /* 0x000fe200078e0a5b */
[----:B------:R-:W-:Y:S01]  /*36e0*/  ISETP.GE.AND P5, PT, R74, RZ, PT ;  /* 0x000000ff4a00720c */ /* 0x000fe20003fa6270 */
[----:B------:R-:W-:Y:S01]  /*36f0*/  @!P6 IMAD.MOV R99, RZ, RZ, -R99 ;  /* 0x000000ffff63e224 */ /* 0x000fe200078e0a63 */
[C---:B------:R-:W-:Y:S01]  /*3700*/  SEL R47, R0.reuse, R4, !P4 ;  /* 0x00000004002f7207 */ /* 0x040fe20006000000 */
[----:B------:R-:W-:Y:S01]  /*3710*/  @!P1 IMAD.MOV R93, RZ, RZ, -R93 ;  /* 0x000000ffff5d9224 */ /* 0x000fe200078e0a5d */
[C---:B------:R-:W-:Y:S01]  /*3720*/  SEL R52, R0.reuse, R13, !P4 ;  /* 0x0000000d00347207 */ /* 0x040fe20006000000 */
[----:B------:R-:W-:Y:S01]  /*3730*/  @!P0 IMAD.MOV R95, RZ, RZ, -R95 ;  /* 0x000000ffff5f8224 */ /* 0x000fe200078e0a5f */
[C---:B------:R-:W-:Y:S01]  /*3740*/  SEL R54, R0.reuse, R14, !P4 ;  /* 0x0000000e00367207 */ /* 0x040fe20006000000 */
[----:B------:R-:W-:Y:S01]  /*3750*/  @!P2 IMAD.MOV R97, RZ, RZ, -R97 ;  /* 0x000000ffff61a224 */ /* 0x000fe200078e0a61 */
[C---:B------:R-:W-:Y:S01]  /*3760*/  SEL R56, R0.reuse, R15, !P4 ;  /* 0x0000000f00387207 */ /* 0x040fe20006000000 */
[----:B----4-:R-:W-:Y:S01]  /*3770*/  IMAD R119, R47, UR12, RZ ;  /* 0x0000000c2f777c24 */ /* 0x010fe2000f8e02ff */
[----:B------:R-:W-:Y:S01]  /*3780*/  SEL R58, R0, R16, !P4 ;  /* 0x00000010003a7207 */ /* 0x000fe20006000000 */
[----:B------:R-:W-:Y:S01]  /*3790*/  IMAD R111, R54, UR12, RZ ;  /* 0x0000000c366f7c24 */ /* 0x000fe2000f8e02ff */
[----:B------:R-:W-:Y:S01]  /*37a0*/  SEL R60, R0, R17, !P4 ;  /* 0x00000011003c7207 */ /* 0x000fe20006000000 */
[----:B------:R-:W-:Y:S01]  /*37b0*/  IMAD R112, R52, UR12, RZ ;  /* 0x0000000c34707c24 */ /* 0x000fe2000f8e02ff */
[C---:B------:R-:W-:Y:S01]  /*37c0*/  SEL R62, R0.reuse, R18, !P4 ;  /* 0x00000012003e7207 */ /* 0x040fe20006000000 */
[----:B------:R-:W-:Y:S01]  /*37d0*/  STL [R1+0x80], R119 ;  /* 0x0000807701007387 */ /* 0x000fe20000100800 */
[----:B------:R-:W-:Y:S01]  /*37e0*/  SEL R64, R0, R19, !P4 ;  /* 0x0000001300407207 */ /* 0x000fe20006000000 */
[----:B------:R-:W-:Y:S01]  /*37f0*/  IMAD R108, R60, UR12, RZ ;  /* 0x0000000c3c6c7c24 */ /* 0x000fe2000f8e02ff */
[----:B------:R-:W-:Y:S01]  /*3800*/  SEL R66, R0, R20, !P4 ;  /* 0x0000001400427207 */ /* 0x000fe20006000000 */
[----:B------:R-:W-:Y:S01]  /*3810*/  IMAD R110, R56, UR12, RZ ;  /* 0x0000000c386e7c24 */ /* 0x000fe2000f8e02ff */
[C---:B------:R-:W-:Y:S01]  /*3820*/  SEL R68, R0.reuse, R21, !P4 ;  /* 0x0000001500447207 */ /* 0x040fe20006000000 */
[----:B------:R-:W-:Y:S01]  /*3830*/  @!P5 IMAD.MOV R25, RZ, RZ, -R25 ;  /* 0x000000ffff19d224 */ /* 0x000fe200078e0a19 */
[----:B------:R-:W-:Y:S01]  /*3840*/  SEL R70, R0, R22, !P4 ;  /* 0x0000001600467207 */ /* 0x000fe20006000000 */
[----:B------:R-:W-:Y:S01]  /*3850*/  IMAD R101, R66, UR12, RZ ;  /* 0x0000000c42657c24 */ /* 0x000fe2000f8e02ff */
[----:B------:R-:W-:Y:S01]  /*3860*/  SEL R217, R0, R3, !P4 ;  /* 0x0000000300d97207 */ /* 0x000fe20006000000 */
[----:B------:R-:W-:Y:S01]  /*3870*/  IMAD R109, R58, UR12, RZ ;  /* 0x0000000c3a6d7c24 */ /* 0x000fe2000f8e02ff */
[----:B------:R-:W-:Y:S01]  /*3880*/  SEL R5, R0, R5, !P4 ;  /* 0x0000000500057207 */ /* 0x000fe20006000000 */
[----:B------:R-:W-:Y:S01]  /*3890*/  IMAD R107, R62, UR12, RZ ;  /* 0x0000000c3e6b7c24 */ /* 0x000fe2000f8e02ff */
[----:B------:R-:W-:Y:S01]  /*38a0*/  SEL R6, R0, R6, !P4 ;  /* 0x0000000600067207 */ /* 0x000fe20006000000 */
[----:B------:R-:W-:Y:S01]  /*38b0*/  IMAD R106, R64, UR12, RZ ;  /* 0x0000000c406a7c24 */ /* 0x000fe2000f8e02ff */
[C---:B------:R-:W-:Y:S01]  /*38c0*/  SEL R7, R0.reuse, R7, !P4 ;  /* 0x0000000700077207 */ /* 0x040fe20006000000 */
[----:B------:R-:W-:Y:S01]  /*38d0*/  IMAD R118, R5, UR12, RZ ;  /* 0x0000000c05767c24 */ /* 0x000fe2000f8e02ff */
[----:B------:R-:W-:Y:S01]  /*38e0*/  SEL R9, R0, R9, !P4 ;  /* 0x0000000900097207 */ /* 0x000fe20006000000 */
[----:B------:R-:W-:Y:S01]  /*38f0*/  IMAD R117, R6, UR12, RZ ;  /* 0x0000000c06757c24 */ /* 0x000fe2000f8e02ff */
[C---:B------:R-:W-:Y:S01]  /*3900*/  SEL R48, R0.reuse, R10, !P4 ;  /* 0x0000000a00307207 */ /* 0x040fe20006000000 */
[----:B------:R-:W-:Y:S01]  /*3910*/  IMAD R116, R7, UR12, RZ ;  /* 0x0000000c07747c24 */ /* 0x000fe2000f8e02ff */
[C---:B------:R-:W-:Y:S01]  /*3920*/  SEL R50, R0.reuse, R11, !P4 ;  /* 0x0000000b00327207 */ /* 0x040fe20006000000 */
[----:B------:R-:W-:Y:S01]  /*3930*/  IMAD R115, R9, UR12, RZ ;  /* 0x0000000c09737c24 */ /* 0x000fe2000f8e02ff */
[----:B------:R-:W-:Y:S01]  /*3940*/  SEL R72, R0, R24, !P4 ;  /* 0x0000001800487207 */ /* 0x000fe20006000000 */
[----:B------:R-:W-:Y:S01]  /*3950*/  IMAD R114, R48, UR12, RZ ;  /* 0x0000000c30727c24 */ /* 0x000fe2000f8e02ff */
[C---:B------:R-:W-:Y:S01]  /*3960*/  SEL R26, R0.reuse, R26, !P4 ;  /* 0x0000001a001a7207 */ /* 0x040fe20006000000 */
[----:B------:R-:W-:Y:S01]  /*3970*/  STL [R1+0x7c], R118 ;  /* 0x00007c7601007387 */ /* 0x000fe20000100800 */
        /* <DEDUP_REMOVED lines=9> */
[----:B-1----:R-:W-:Y:S01]  /*3a10*/  IMAD R74, R68, UR12, RZ ;  /* 0x0000000c444a7c24 */ /* 0x002fe2000f8e02ff */
        /* <DEDUP_REMOVED lines=14> */
[C---:B------:R-:W-:Y:S01]  /*3b00*/  SEL R41, R0.reuse, R41, !P4 ;  /* 0x0000002900297207 */ /* 0x040fe20006000000 */
        /* <DEDUP_REMOVED lines=38> */
[----:B------:R1:W-:Y:S01]  /*3d70*/  STL [R1+0x3c], R78 ;  /* 0x00003c4e01007387 */ /* 0x0003e20000100800 */
        /* <DEDUP_REMOVED lines=11> */
[----:B------:R4:W-:Y:S01]  /*3e30*/  STL [R1+0x30], R84 ;  /* 0x0000305401007387 */ /* 0x0009e20000100800 */
        /* <DEDUP_REMOVED lines=10> */
[----:B------:R-:W-:Y:S01]  /*3ee0*/  SEL R23, R0, R23, !P4 ;  /* 0x0000001700177207 */ /* 0x000fe20006000000 */
[----:B---3--:R-:W-:Y:S01]  /*3ef0*/  IMAD R0, R149, R39, RZ ;  /* 0x0000002795007224 */ /* 0x008fe200078e02ff */
[----:B------:R-:W-:Y:S01]  /*3f00*/  ISETP.NE.AND P3, PT, R46, RZ, PT ;  /* 0x000000ff2e00720c */ /* 0x000fe20003f65270 */
[----:B------:R3:W-:Y:S01]  /*3f10*/  STL [R1+0x24], R90 ;  /* 0x0000245a01007387 */ /* 0x0007e20000100800 */
[----:B------:R-:W-:Y:S01]  /*3f20*/  IMAD R252, R252, UR12, RZ ;  /* 0x0000000cfcfc7c24 */ /* 0x000fe2000f8e02ff */
[----:B------:R-:W-:Y:S01]  /*3f30*/  SHF.R.U32.HI R11, RZ, 0x6, R152 ;  /* 0x00000006ff0b7819 */ /* 0x000fe20000011698 */
[----:B------:R-:W-:Y:S01]  /*3f40*/  IMAD R221, R221, UR12, RZ ;  /* 0x0000000cdddd7c24 */ /* 0x000fe2000f8e02ff */
[C---:B------:R-:W-:Y:S01]  /*3f50*/  LEA R160, P2, R0.reuse, UR10, 0x2 ;  /* 0x0000000a00a07c11 */ /* 0x040fe2000f8410ff */
[----:B------:R-:W-:Y:S01]  /*3f60*/  STL [R1+0x20], R92 ;  /* 0x0000205c01007387 */ /* 0x000fe20000100800 */
[----:B------:R-:W-:Y:S01]  /*3f70*/  IMAD R237, R237, UR12, RZ ;  /* 0x0000000ceded7c24 */ /* 0x000fe2000f8e02ff */
[----:B------:R-:W-:Y:S01]  /*3f80*/  SGXT.U32 R11, R11, 0x1 ;  /* 0x000000010b0b781a */ /* 0x000fe20000000000 */
[----:B------:R-:W-:Y:S01]  /*3f90*/  IMAD R217, R217, UR12, RZ ;  /* 0x0000000cd9d97c24 */ /* 0x000fe2000f8e02ff */
[----:B------:R-:W-:Y:S01]  /*3fa0*/  LEA.HI.X.SX32 R24, R0, UR11, 0x2, P2 ;  /* 0x0000000b00187c11 */ /* 0x000fe200090f16ff */
[----:B------:R-:W-:Y:S01]  /*3fb0*/  STL [R1+0x1c], R94 ;  /* 0x00001c5e01007387 */ /* 0x000fe20000100800 */
[----:B------:R-:W-:Y:S01]  /*3fc0*/  LEA R170, P2, R119, R160, 0x2 ;  /* 0x000000a077aa7211 */ /* 0x000fe200078410ff */
[----:B------:R-:W-:Y:S01]  /*3fd0*/  IMAD R231, R231, UR12, RZ ;  /* 0x0000000ce7e77c24 */ /* 0x000fe2000f8e02ff */
[----:B------:R-:W-:Y:S01]  /*3fe0*/  @!P3 LOP3.LUT R25, RZ, R46, RZ, 0x33, !PT ;  /* 0x0000002eff19b212 */ /* 0x000fe200078e33ff */
[----:B------:R5:W-:Y:S01]  /*3ff0*/  STL [R1+0x18], R96 ;  /* 0x0000186001007387 */ /* 0x000be20000100800 */
[----:B------:R-:W-:Y:S01]  /*4000*/  LEA.HI.X.SX32 R171, R119, R24, 0x2, P2 ;  /* 0x0000001877ab7211 */ /* 0x000fe200010f16ff */
[----:B------:R-:W-:Y:S01]  /*4010*/  IMAD R215, R215, UR12, RZ ;  /* 0x0000000cd7d77c24 */ /* 0x000fe2000f8e02ff */
[CC--:B------:R-:W-:Y:S01]  /*4020*/  LEA R164, P2, R117.reuse, R160.reuse, 0x2 ;  /* 0x000000a075a47211 */ /* 0x0c0fe200078410ff */
[----:B------:R-:W-:Y:S01]  /*4030*/  STL [R1+0x14], R98 ;  /* 0x0000146201007387 */ /* 0x000fe20000100800 */
[----:B------:R-:W-:Y:S01]  /*4040*/  LEA R168, P3, R116, R160, 0x2 ;  /* 0x000000a074a87211 */ /* 0x000fe200078610ff */
[----:B--2---:R-:W-:Y:S01]  /*4050*/  VIADD R148, R8, 0x1f ;  /* 0x0000001f08947836 */ /* 0x004fe20000000000 */
[----:B------:R-:W-:Y:S01]  /*4060*/  LEA.HI.X.SX32 R165, R117, R24, 0x2, P2 ;  /* 0x0000001875a57211 */ /* 0x000fe200010f16ff */
[----:B------:R-:W-:Y:S01]  /*4070*/  STL [R1+0x10], R100 ;  /* 0x0000106401007387 */ /* 0x000fe20000100800 */
[----:B------:R-:W-:Y:S01]  /*4080*/  LEA R48, P2, R114, R160, 0x2 ;  /* 0x000000a072307211 */ /* 0x000fe200078410ff */
[----:B------:R-:W-:Y:S01]  /*4090*/  IMAD R225, R225, UR12, RZ ;  /* 0x0000000ce1e17c24 */ /* 0x000fe2000f8e02ff */
[-C--:B------:R-:W-:Y:S01]  /*40a0*/  LEA.HI.X.SX32 R169, R116, R24.reuse, 0x2, P3 ;  /* 0x0000001874a97211 */ /* 0x080fe200018f16ff */
[----:B------:R-:W-:Y:S01]  /*40b0*/  STL [R1+0xc], R105 ;  /* 0x00000c6901007387 */ /* 0x000fe20000100800 */
[----:B------:R-:W-:Y:S01]  /*40c0*/  LEA.HI.X.SX32 R49, R114, R24, 0x2, P2 ;  /* 0x0000001872317211 */ /* 0x000fe200010f16ff */
[----:B------:R-:W-:Y:S01]  /*40d0*/  IMAD R220, R220, UR12, RZ ;  /* 0x0000000cdcdc7c24 */ /* 0x000fe2000f8e02ff */
[-C--:B------:R-:W-:Y:S01]  /*40e0*/  LEA R54, P2, R111, R160.reuse, 0x2 ;  /* 0x000000a06f367211 */ /* 0x080fe200078410ff */
[----:B------:R-:W-:Y:S01]  /*40f0*/  STL [R1+0x8], R103 ;  /* 0x0000086701007387 */ /* 0x000fe20000100800 */
[----:B------:R-:W-:Y:S01]  /*4100*/  LEA R50, P3, R113, R160, 0x2 ;  /* 0x000000a071327211 */ /* 0x000fe200078610ff */
[----:B------:R-:W-:Y:S01]  /*4110*/  IMAD R216, R216, UR12, RZ ;  /* 0x0000000cd8d87c24 */ /* 0x000fe2000f8e02ff */
[----:B------:R-:W-:Y:S01]  /*4120*/  LEA.HI.X.SX32 R55, R111, R24, 0x2, P2 ;  /* 0x000000186f377211 */ /* 0x000fe200010f16ff */
[----:B------:R-:W-:Y:S01]  /*4130*/  STL [R1+0x4], R102 ;  /* 0x0000046601007387 */ /* 0x000fe20000100800 */
[----:B------:R-:W-:Y:S01]  /*4140*/  LEA R60, P2, R108, R160, 0x2 ;  /* 0x000000a06c3c7211 */ /* 0x000fe200078410ff */
[----:B------:R-:W-:Y:S01]  /*4150*/  VIADD R10, R8, 0xffffffe0 ;  /* 0xffffffe0080a7836 */ /* 0x000fe20000000000 */
[-C--:B------:R-:W-:Y:S01]  /*4160*/  LEA.HI.X.SX32 R51, R113, R24.reuse, 0x2, P3 ;  /* 0x0000001871337211 */ /* 0x080fe200018f16ff */
[----:B------:R2:W-:Y:S01]  /*4170*/  STL [R1], R104 ;  /* 0x0000006801007387 */ /* 0x0005e20000100800 */
[----:B------:R-:W-:Y:S01]  /*4180*/  LEA.HI.X.SX32 R61, R108, R24, 0x2, P2 ;  /* 0x000000186c3d7211 */ /* 0x000fe200010f16ff */
[----:B------:R-:W-:Y:S01]  /*4190*/  IMAD R243, R243, UR12, RZ ;  /* 0x0000000cf3f37c24 */ /* 0x000fe2000f8e02ff */
[-C--:B------:R-:W-:Y:S01]  /*41a0*/  LEA R66, P2, R101, R160.reuse, 0x2 ;  /* 0x000000a065427211 */ /* 0x080fe200078410ff */
[----:B------:R-:W-:Y:S01]  /*41b0*/  IMAD R235, R235, UR12, RZ ;  /* 0x0000000cebeb7c24 */ /* 0x000fe2000f8e02ff */
[----:B------:R-:W-:Y:S01]  /*41c0*/  LEA R56, P3, R110, R160, 0x2 ;  /* 0x000000a06e387211 */ /* 0x000fe200078610ff */
[----:B------:R-:W-:Y:S01]  /*41d0*/  IMAD R229, R229, UR12, RZ ;  /* 0x0000000ce5e57c24 */ /* 0x000fe2000f8e02ff */
[----:B------:R-:W-:Y:S01]  /*41e0*/  LEA.HI.X.SX32 R67, R101, R24, 0x2, P2 ;  /* 0x0000001865437211 */ /* 0x000fe200010f16ff */
[----:B------:R-:W-:Y:S01]  /*41f0*/  IMAD R222, R222, UR12, RZ ;  /* 0x0000000cdede7c24 */ /* 0x000fe2000f8e02ff */
[----:B------:R-:W-:Y:S01]  /*4200*/  LEA R72, P2, R78, R160, 0x2 ;  /* 0x000000a04e487211 */ /* 0x000fe200078410ff */
[----:B------:R-:W-:Y:S01]  /*4210*/  IMAD R218, R218, UR12, RZ ;  /* 0x0000000cdada7c24 */ /* 0x000fe2000f8e02ff */
[-C--:B------:R-:W-:Y:S01]  /*4220*/  LEA.HI.X.SX32 R57, R110, R24.reuse, 0x2, P3 ;  /* 0x000000186e397211 */ /* 0x080fe200018f16ff */
[----:B------:R-:W-:Y:S01]  /*4230*/  UMOV UR10, 0x400 ;  /* 0x00000400000a7882 */ /* 0x000fe20000000000 */
[----:B------:R-:W-:Y:S01]  /*4240*/  LEA.HI.X.SX32 R73, R78, R24, 0x2, P2 ;  /* 0x000000184e497211 */ /* 0x000fe200010f16ff */
[----:B------:R-:W-:Y:S01]  /*4250*/  ULEA UR10, UR6, UR10, 0x18 ;  /* 0x0000000a060a7291 */ /* 0x000fe2000f8ec0ff */
[----:B-1----:R-:W-:-:S02]  /*4260*/  LEA R78, P2, R84, R160, 0x2 ;  /* 0x000000a0544e7211 */ /* 0x002fc400078410ff */
[C---:B------:R-:W-:Y:S02]  /*4270*/  LEA R62, P3, R107.reuse, R160, 0x2 ;  /* 0x000000a06b3e7211 */ /* 0x040fe400078610ff */
[----:B------:R-:W-:Y:S02]  /*4280*/  LEA.HI.X.SX32 R79, R84, R24, 0x2, P2 ;  /* 0x00000018544f7211 */ /* 0x000fe400010f16ff */
[----:B----4-:R-:W-:Y:S02]  /*4290*/  LEA R84, P2, R90, R160, 0x2 ;  /* 0x000000a05a547211 */ /* 0x010fe400078410ff */
[----:B------:R-:W-:Y:S01]  /*42a0*/  LEA.HI.X.SX32 R63, R107, R24, 0x2, P3 ;  /* 0x000000186b3f7211 */ /* 0x000fe200018f16ff */
[----:B------:R-:W1:Y:S01]  /*42b0*/  LDS R141, [UR10] ;  /* 0x0000000aff8d7984 */ /* 0x000e620008000800 */
[----:B------:R-:W-:Y:S02]  /*42c0*/  LEA R68, P3, R74, R160, 0x2 ;  /* 0x000000a04a447211 */ /* 0x000fe400078610ff */
[----:B------:R-:W-:-:S02]  /*42d0*/  LEA.HI.X.SX32 R85, R90, R24, 0x2, P2 ;  /* 0x000000185a557211 */ /* 0x000fc400010f16ff */
[----:B---3--:R-:W-:Y:S02]  /*42e0*/  LEA R90, P2, R96, R160, 0x2 ;  /* 0x000000a0605a7211 */ /* 0x008fe400078410ff */
[----:B------:R-:W-:Y:S02]  /*42f0*/  LEA.HI.X.SX32 R69, R74, R24, 0x2, P3 ;  /* 0x000000184a457211 */ /* 0x000fe400018f16ff */
[----:B------:R-:W-:Y:S02]  /*4300*/  LEA R74, P3, R80, R160, 0x2 ;  /* 0x000000a0504a7211 */ /* 0x000fe400078610ff */
[----:B------:R-:W-:Y:S02]  /*4310*/  LEA.HI.X.SX32 R91, R96, R24, 0x2, P2 ;  /* 0x00000018605b7211 */ /* 0x000fe400010f16ff */
[----:B-----5:R-:W-:Y:S02]  /*4320*/  LEA R96, P2, R105, R160, 0x2 ;  /* 0x000000a069607211 */ /* 0x020fe400078410ff */
[----:B------:R-:W-:-:S02]  /*4330*/  LEA.HI.X.SX32 R75, R80, R24, 0x2, P3 ;  /* 0x00000018504b7211 */ /* 0x000fc400018f16ff */
[-C--:B------:R-:W-:Y:S02]  /*4340*/  LEA R166, P6, R118, R160.reuse, 0x2 ;  /* 0x000000a076a67211 */ /* 0x080fe400078c10ff */
[----:B------:R-:W-:Y:S02]  /*4350*/  LEA R80, P3, R86, R160, 0x2 ;  /* 0x000000a056507211 */ /* 0x000fe400078610ff */
[----:B------:R-:W-:Y:S02]  /*4360*/  LEA.HI.X.SX32 R97, R105, R24, 0x2, P2 ;  /* 0x0000001869617211 */ /* 0x000fe400010f16ff */
[----:B------:R-:W-:Y:S02]  /*4370*/  LEA R206, P2, R104, R160, 0x2 ;  /* 0x000000a068ce7211 */ /* 0x000fe400078410ff */
[-C--:B------:R-:W-:Y:S02]  /*4380*/  LEA.HI.X.SX32 R167, R118, R24.reuse, 0x2, P6 ;  /* 0x0000001876a77211 */ /* 0x080fe400030f16ff */
[----:B------:R-:W-:-:S02]  /*4390*/  LEA.HI.X.SX32 R81, R86, R24, 0x2, P3 ;  /* 0x0000001856517211 */ /* 0x000fc400018f16ff */
[-C--:B------:R-:W-:Y:S02]  /*43a0*/  LEA R46, P6, R115, R160.reuse, 0x2 ;  /* 0x000000a0732e7211 */ /* 0x080fe400078c10ff */
[----:B------:R-:W-:Y:S02]  /*43b0*/  LEA R86, P3, R92, R160, 0x2 ;  /* 0x000000a05c567211 */ /* 0x000fe400078610ff */
[----:B------:R-:W-:Y:S02]  /*43c0*/  LEA.HI.X.SX32 R207, R104, R24, 0x2, P2 ;  /* 0x0000001868cf7211 */ /* 0x000fe400010f16ff */
[----:B--2---:R-:W-:Y:S02]  /*43d0*/  LEA R104, P2, R241, R160, 0x2 ;  /* 0x000000a0f1687211 */ /* 0x004fe400078410ff */
[-C--:B------:R-:W-:Y:S02]  /*43e0*/  LEA.HI.X.SX32 R47, R115, R24.reuse, 0x2, P6 ;  /* 0x00000018732f7211 */ /* 0x080fe400030f16ff */
        /* <DEDUP_REMOVED lines=19> */
[----:B------:R-:W-:Y:S02]  /*4520*/  LEA R106, P3, R237, R160, 0x2 ;  /* 0x000000a0ed6a7211 */ /* 0x000fe400078610ff */
[----:B------:R-:W-:Y:S02]  /*4530*/  LEA.HI.X.SX32 R123, R221, R24, 0x2, P2 ;  /* 0x00000018dd7b7211 */ /* 0x000fe400010f16ff */
[----:B------:R-:W-:Y:S02]  /*4540*/  LEA R128, P2, R217, R160, 0x2 ;  /* 0x000000a0d9807211 */ /* 0x000fe400078410ff */
[----:B------:R-:W-:Y:S02]  /*4550*/  LEA.HI.X.SX32 R107, R237, R24, 0x2, P3 ;  /* 0x00000018ed6b7211 */ /* 0x000fe400018f16ff */
[----:B------:R-:W-:Y:S02]  /*4560*/  LEA R112, P3, R231, R160, 0x2 ;  /* 0x000000a0e7707211 */ /* 0x000fe400078610ff */
[----:B------:R-:W-:-:S02]  /*4570*/  LEA.HI.X.SX32 R129, R217, R24, 0x2, P2 ;  /* 0x00000018d9817211 */ /* 0x000fc400010f16ff */
[-C--:B------:R-:W-:Y:S02]  /*4580*/  LEA R70, P6, R76, R160.reuse, 0x2 ;  /* 0x000000a04c467211 */ /* 0x080fe400078c10ff */
[----:B------:R-:W-:Y:S02]  /*4590*/  LEA R132, P2, R215, R160, 0x2 ;  /* 0x000000a0d7847211 */ /* 0x000fe400078410ff */
[----:B------:R-:W-:Y:S02]  /*45a0*/  LOP3.LUT R175, R11, 0x4, RZ, 0xfc, !PT ;  /* 0x000000040baf7812 */ /* 0x000fe400078efcff */
[----:B------:R-:W-:Y:S02]  /*45b0*/  ISETP.GT.AND P1, PT, R148, 0x1f, PT ;  /* 0x0000001f9400780c */ /* 0x000fe40003f24270 */
[-C--:B------:R-:W-:Y:S02]  /*45c0*/  LEA.HI.X.SX32 R113, R231, R24.reuse, 0x2, P3 ;  /* 0x00000018e7717211 */ /* 0x080fe400018f16ff */
[----:B------:R-:W-:-:S02]  /*45d0*/  LEA.HI.X.SX32 R71, R76, R24, 0x2, P6 ;  /* 0x000000184c477211 */ /* 0x000fc400030f16ff */
[----:B------:R-:W-:Y:S02]  /*45e0*/  LEA R118, P3, R225, R160, 0x2 ;  /* 0x000000a0e1767211 */ /* 0x000fe400078610ff */
[----:B------:R-:W-:Y:S02]  /*45f0*/  LEA.HI.X.SX32 R133, R215, R24, 0x2, P2 ;  /* 0x00000018d7857211 */ /* 0x000fe400010f16ff */
[----:B------:R-:W-:Y:S02]  /*4600*/  LEA R76, P6, R82, R160, 0x2 ;  /* 0x000000a0524c7211 */ /* 0x000fe400078c10ff */
[----:B------:R-:W-:Y:S02]  /*4610*/  SEL R30, RZ, 0x4, !P1 ;  /* 0x00000004ff1e7807 */ /* 0x000fe40004800000 */
[----:B------:R-:W-:Y:S02]  /*4620*/  ISETP.GE.AND P2, PT, R175, R8, PT ;  /* 0x00000008af00720c */ /* 0x000fe40003f46270 */
[----:B------:R-:W-:-:S02]  /*4630*/  LOP3.LUT R161, R11, 0xc, RZ, 0xfc, !PT ;  /* 0x0000000c0ba17812 */ /* 0x000fc400078efcff */
[-C--:B------:R-:W-:Y:S02]  /*4640*/  LEA.HI.X.SX32 R119, R225, R24.reuse, 0x2, P3 ;  /* 0x00000018e1777211 */ /* 0x080fe400018f16ff */
[----:B------:R-:W-:Y:S02]  /*4650*/  LEA.HI.X.SX32 R77, R82, R24, 0x2, P6 ;  /* 0x00000018524d7211 */ /* 0x000fe400030f16ff */
[-C--:B------:R-:W-:Y:S02]  /*4660*/  LEA R124, P3, R220, R160.reuse, 0x2 ;  /* 0x000000a0dc7c7211 */ /* 0x080fe400078610ff */
[----:B------:R-:W-:Y:S02]  /*4670*/  SEL R251, R30, RZ, !P2 ;  /* 0x000000ff1efb7207 */ /* 0x000fe40005000000 */
[----:B------:R-:W-:Y:S02]  /*4680*/  LEA R82, P6, R88, R160, 0x2 ;  /* 0x000000a058527211 */ /* 0x000fe400078c10ff */
[----:B------:R-:W-:-:S02]  /*4690*/  ISETP.GE.AND P2, PT, R161, R8, PT ;  /* 0x00000008a100720c */ /* 0x000fc40003f46270 */
[C---:B------:R-:W-:Y:S02]  /*46a0*/  LOP3.LUT R156, R11.reuse, 0x14, RZ, 0xfc, !PT ;  /* 0x000000140b9c7812 */ /* 0x040fe400078efcff */
[-C--:B------:R-:W-:Y:S02]  /*46b0*/  LEA.HI.X.SX32 R125, R220, R24.reuse, 0x2, P3 ;  /* 0x00000018dc7d7211 */ /* 0x080fe400018f16ff */
[----:B------:R-:W-:Y:S02]  /*46c0*/  LEA.HI.X.SX32 R83, R88, R24, 0x2, P6 ;  /* 0x0000001858537211 */ /* 0x000fe400030f16ff */
[----:B------:R-:W-:Y:S02]  /*46d0*/  LEA R130, P3, R216, R160, 0x2 ;  /* 0x000000a0d8827211 */ /* 0x000fe400078610ff */
[----:B------:R-:W-:Y:S02]  /*46e0*/  SEL R249, R30, RZ, !P2 ;  /* 0x000000ff1ef97207 */ /* 0x000fe40005000000 */
[----:B------:R-:W-:-:S02]  /*46f0*/  LOP3.LUT R177, R11, 0x2, RZ, 0xfc, !PT ;  /* 0x000000020bb17812 */ /* 0x000fc400078efcff */
[C---:B------:R-:W-:Y:S02]  /*4700*/  LOP3.LUT R174, R11.reuse, 0x6, RZ, 0xfc, !PT ;  /* 0x000000060bae7812 */ /* 0x040fe400078efcff */
[----:B------:R-:W-:Y:S02]  /*4710*/  LEA R88, P6, R94, R160, 0x2 ;  /* 0x000000a05e587211 */ /* 0x000fe400078c10ff */
[----:B------:R-:W-:Y:S02]  /*4720*/  ISETP.GE.AND P2, PT, R156, R8, PT ;  /* 0x000000089c00720c */ /* 0x000fe40003f46270 */
[C---:B------:R-:W-:Y:S02]  /*4730*/  LOP3.LUT R151, R11.reuse, 0x1c, RZ, 0xfc, !PT ;  /* 0x0000001c0b977812 */ /* 0x040fe400078efcff */
[----:B------:R-:W-:Y:S02]  /*4740*/  LEA.HI.X.SX32 R131, R216, R24, 0x2, P3 ;  /* 0x00000018d8837211 */ /* 0x000fe400018f16ff */
[----:B------:R-:W-:-:S02]  /*4750*/  ISETP.GE.AND P4, PT, R11, R8, PT ;  /* 0x000000080b00720c */ /* 0x000fc40003f86270 */
[----:B------:R-:W-:Y:S02]  /*4760*/  LEA.HI.X.SX32 R89, R94, R24, 0x2, P6 ;  /* 0x000000185e597211 */ /* 0x000fe400030f16ff */
[-C--:B------:R-:W-:Y:S02]  /*4770*/  ISETP.GE.AND P3, PT, R177, R8.reuse, PT ;  /* 0x00000008b100720c */ /* 0x080fe40003f66270 */
[----:B------:R-:W-:Y:S02]  /*4780*/  ISETP.GE.AND P1, PT, R174, R8, PT ;  /* 0x00000008ae00720c */ /* 0x000fe40003f26270 */
[----:B------:R-:W-:Y:S02]  /*4790*/  SEL R37, R30, RZ, !P2 ;  /* 0x000000ff1e257207 */ /* 0x000fe40005000000 */
[C---:B------:R-:W-:Y:S02]  /*47a0*/  LOP3.LUT R173, R11.reuse, 0x8, RZ, 0xfc, !PT ;  /* 0x000000080bad7812 */ /* 0x040fe400078efcff */
[----:B------:R-:W-:-:S02]  /*47b0*/  LOP3.LUT R163, R11, 0xa, RZ, 0xfc, !PT ;  /* 0x0000000a0ba37812 */ /* 0x000fc400078efcff */
[----:B------:R-:W-:Y:S02]  /*47c0*/  LOP3.LUT R159, R11, 0xe, RZ, 0xfc, !PT ;  /* 0x0000000e0b9f7812 */ /* 0x000fe400078efcff */
[----:B------:R-:W-:Y:S02]  /*47d0*/  LEA R94, P6, R100, R160, 0x2 ;  /* 0x000000a0645e7211 */ /* 0x000fe400078c10ff */
[----:B------:R-:W-:Y:S02]  /*47e0*/  ISETP.GE.AND P2, PT, R151, R8, PT ;  /* 0x000000089700720c */ /* 0x000fe40003f46270 */
[C---:B------:R-:W-:Y:S02]  /*47f0*/  SEL R6, R30.reuse, RZ, !P4 ;  /* 0x000000ff1e067207 */ /* 0x040fe40006000000 */
[C---:B------:R-:W-:Y:S02]  /*4800*/  SEL R9, R30.reuse, RZ, !P3 ;  /* 0x000000ff1e097207 */ /* 0x040fe40005800000 */
[----:B------:R-:W-:-:S02]  /*4810*/  SEL R40, R30, RZ, !P1 ;  /* 0x000000ff1e287207 */ /* 0x000fc40004800000 */
[----:B------:R-:W-:Y:S02]  /*4820*/  LEA.HI.X.SX32 R95, R100, R24, 0x2, P6 ;  /* 0x00000018645f7211 */ /* 0x000fe400030f16ff */
[-C--:B------:R-:W-:Y:S02]  /*4830*/  ISETP.GE.AND P4, PT, R173, R8.reuse, PT ;  /* 0x00000008ad00720c */ /* 0x080fe40003f86270 */
[-C--:B------:R-:W-:Y:S02]  /*4840*/  ISETP.GE.AND P3, PT, R163, R8.reuse, PT ;  /* 0x00000008a300720c */ /* 0x080fe40003f66270 */
[----:B------:R-:W-:Y:S02]  /*4850*/  ISETP.GE.AND P1, PT, R159, R8, PT ;  /* 0x000000089f00720c */ /* 0x000fe40003f26270 */
[----:B------:R-:W-:Y:S02]  /*4860*/  SEL R34, R30, RZ, !P2 ;  /* 0x000000ff1e227207 */ /* 0x000fe40005000000 */
[----:B------:R-:W-:-:S02]  /*4870*/  LOP3.LUT R158, R11, 0x10, RZ, 0xfc, !PT ;  /* 0x000000100b9e7812 */ /* 0x000fc400078efcff */
[C---:B------:R-:W-:Y:S02]  /*4880*/  LOP3.LUT R157, R11.reuse, 0x12, RZ, 0xfc, !PT ;  /* 0x000000120b9d7812 */ /* 0x040fe400078efcff */
[----:B------:R-:W-:Y:S02]  /*4890*/  LOP3.LUT R155, R11, 0x16, RZ, 0xfc, !PT ;  /* 0x000000160b9b7812 */ /* 0x000fe400078efcff */
[----:B------:R-:W-:Y:S02]  /*48a0*/  LEA R100, P6, R102, R160, 0x2 ;  /* 0x000000a066647211 */ /* 0x000fe400078c10ff */
[----:B------:R-:W-:Y:S02]  /*48b0*/  ISETP.GE.AND P2, PT, R174, R10, PT ;  /* 0x0000000aae00720c */ /* 0x000fe40003f46270 */
[C---:B------:R-:W-:Y:S02]  /*48c0*/  SEL R250, R30.reuse, RZ, !P4 ;  /* 0x000000ff1efa7207 */ /* 0x040fe40006000000 */
[----:B------:R-:W-:-:S02]  /*48d0*/  SEL R41, R30, RZ, !P3 ;  /* 0x000000ff1e297207 */ /* 0x000fc40005800000 */
[----:B------:R-:W-:Y:S02]  /*48e0*/  SEL R42, R30, RZ, !P1 ;  /* 0x000000ff1e2a7207 */ /* 0x000fe40004800000 */
[----:B------:R-:W-:Y:S02]  /*48f0*/  LEA.HI.X.SX32 R101, R102, R24, 0x2, P6 ;  /* 0x0000001866657211 */ /* 0x000fe400030f16ff */
[-C--:B------:R-:W-:Y:S02]  /*4900*/  ISETP.GE.AND P4, PT, R158, R8.reuse, PT ;  /* 0x000000089e00720c */ /* 0x080fe40003f86270 */
[-C--:B------:R-:W-:Y:S02]  /*4910*/  ISETP.GE.AND P3, PT, R157, R8.reuse, PT ;  /* 0x000000089d00720c */ /* 0x080fe40003f66270 */
[----:B------:R-:W-:Y:S02]  /*4920*/  ISETP.GE.AND P1, PT, R155, R8, PT ;  /* 0x000000089b00720c */ /* 0x000fe40003f26270 */
[----:B------:R-:W-:-:S02]  /*4930*/  SEL R245, RZ, 0x4, P2 ;  /* 0x00000004fff57807 */ /* 0x000fc40001000000 */
[C---:B------:R-:W-:Y:S02]  /*4940*/  LOP3.LUT R154, R11.reuse, 0x18, RZ, 0xfc, !PT ;  /* 0x000000180b9a7812 */ /* 0x040fe400078efcff */
[C---:B------:R-:W-:Y:S02]  /*4950*/  LOP3.LUT R153, R11.reuse, 0x1a, RZ, 0xfc, !PT ;  /* 0x0000001a0b997812 */ /* 0x040fe400078efcff */
[----:B------:R-:W-:Y:S02]  /*4960*/  LOP3.LUT R150, R11, 0x1e, RZ, 0xfc, !PT ;  /* 0x0000001e0b967812 */ /* 0x000fe400078efcff */
[----:B------:R-:W-:Y:S02]  /*4970*/  LEA R102, P6, R243, R160, 0x2 ;  /* 0x000000a0f3667211 */ /* 0x000fe400078c10ff */
[----:B------:R-:W-:Y:S02]  /*4980*/  ISETP.GE.AND P2, PT, R157, R10, PT ;  /* 0x0000000a9d00720c */ /* 0x000fe40003f46270 */
[----:B------:R-:W-:-:S02]  /*4990*/  SEL R183, R30, RZ, !P4 ;  /* 0x000000ff1eb77207 */ /* 0x000fc40006000000 */
[C---:B------:R-:W-:Y:S02]  /*49a0*/  SEL R5, R30.reuse, RZ, !P3 ;  /* 0x000000ff1e057207 */ /* 0x040fe40005800000 */
[----:B------:R-:W-:Y:S02]  /*49b0*/  SEL R32, R30, RZ, !P1 ;  /* 0x000000ff1e207207 */ /* 0x000fe40004800000 */
[----:B------:R-:W-:Y:S02]  /*49c0*/  ISETP.GE.AND P5, PT, R149, R8, PT ;  /* 0x000000089500720c */ /* 0x000fe40003fa6270 */
[----:B------:R-:W-:Y:S01]  /*49d0*/  LEA.HI.X.SX32 R103, R243, R24, 0x2, P6 ;  /* 0x00000018f3677211 */ /* 0x000fe200030f16ff */
[----:B------:R-:W-:Y:S01]  /*49e0*/  BAR.SYNC.DEFER_BLOCKING 0x0 ;  /* 0x0000000000007b1d */ /* 0x000fe20000010000 */
[-C--:B------:R-:W-:Y:S02]  /*49f0*/  ISETP.GE.AND P4, PT, R154, R8.reuse, PT ;  /* 0x000000089a00720c */ /* 0x080fe40003f86270 */
[----:B------:R-:W-:-:S02]  /*4a00*/  ISETP.GE.AND P3, PT, R153, R8, PT ;  /* 0x000000089900720c */ /* 0x000fc40003f66270 */
[----:B------:R-:W-:Y:S01]  /*4a10*/  ISETP.GE.AND P1, PT, R150, R8, PT ;  /* 0x000000089600720c */ /* 0x000fe20003f26270 */
[----:B------:R-:W-:Y:S01]  /*4a20*/  VIADD R8, R8, 0xffffffc0 ;  /* 0xffffffc008087836 */ /* 0x000fe20000000000 */
[----:B------:R-:W-:Y:S02]  /*4a30*/  SEL R234, RZ, 0x4, P2 ;  /* 0x00000004ffea7807 */ /* 0x000fe40001000000 */
[C---:B------:R-:W-:Y:S02]  /*4a40*/  LEA R108, P6, R235.reuse, R160, 0x2 ;  /* 0x000000a0eb6c7211 */ /* 0x040fe400078c10ff */
[----:B------:R-:W-:Y:S02]  /*4a50*/  ISETP.GE.AND P2, PT, R150, R10, PT ;  /* 0x0000000a9600720c */ /* 0x000fe40003f46270 */
[----:B------:R-:W-:Y:S02]  /*4a60*/  LEA.HI.X.SX32 R109, R235, R24, 0x2, P6 ;  /* 0x00000018eb6d7211 */ /* 0x000fe400030f16ff */
[----:B------:R-:W-:-:S02]  /*4a70*/  SEL R224, RZ, 0x4, P2 ;  /* 0x00000004ffe07807 */ /* 0x000fc40001000000 */
[----:B------:R-:W-:Y:S02]  /*4a80*/  LEA R114, P6, R229, R160, 0x2 ;  /* 0x000000a0e5727211 */ /* 0x000fe400078c10ff */
[----:B------:R-:W-:Y:S02]  /*4a90*/  ISETP.GE.AND P2, PT, R174, R8, PT ;  /* 0x00000008ae00720c */ /* 0x000fe40003f46270 */
[C---:B------:R-:W-:Y:S02]  /*4aa0*/  SEL R36, R30.reuse, RZ, !P3 ;  /* 0x000000ff1e247207 */ /* 0x040fe40005800000 */
[----:B------:R-:W-:Y:S02]  /*4ab0*/  SEL R33, R30, RZ, !P4 ;  /* 0x000000ff1e217207 */ /* 0x000fe40006000000 */
[----:B------:R-:W-:Y:S02]  /*4ac0*/  ISETP.GE.AND P3, PT, R175, R10, PT ;  /* 0x0000000aaf00720c */ /* 0x000fe40003f66270 */
[----:B------:R-:W-:-:S02]  /*4ad0*/  LEA.HI.X.SX32 R115, R229, R24, 0x2, P6 ;  /* 0x00000018e5737211 */ /* 0x000fc400030f16ff */
[-C--:B------:R-:W-:Y:S02]  /*4ae0*/  ISETP.GE.AND P4, PT, R177, R10.reuse, PT ;  /* 0x0000000ab100720c */ /* 0x080fe40003f86270 */
[----:B------:R-:W-:Y:S02]  /*4af0*/  SEL R209, RZ, 0x4, P2 ;  /* 0x00000004ffd17807 */ /* 0x000fe40001000000 */
[----:B------:R-:W-:Y:S02]  /*4b00*/  ISETP.GE.AND P0, PT, R11, R10, PT ;  /* 0x0000000a0b00720c */ /* 0x000fe40003f06270 */
[----:B------:R-:W-:Y:S02]  /*4b10*/  LEA R120, P6, R222, R160, 0x2 ;  /* 0x000000a0de787211 */ /* 0x000fe400078c10ff */
[----:B------:R-:W-:Y:S02]  /*4b20*/  ISETP.GE.AND P2, PT, R157, R8, PT ;  /* 0x000000089d00720c */ /* 0x000fe40003f46270 */
[----:B------:R-:W-:-:S02]  /*4b30*/  SEL R35, R30, RZ, !P1 ;  /* 0x000000ff1e237207 */ /* 0x000fc40004800000 */
[----:B------:R-:W-:Y:S02]  /*4b40*/  SEL R246, RZ, 0x4, P3 ;  /* 0x00000004fff67807 */ /* 0x000fe40001800000 */
[----:B------:R-:W-:Y:S02]  /*4b50*/  SEL R30, R30, RZ, !P5 ;  /* 0x000000ff1e1e7207 */ /* 0x000fe40006800000 */
[----:B------:R-:W-:Y:S02]  /*4b60*/  SEL R248, RZ, 0x4, P4 ;  /* 0x00000004fff87807 */ /* 0x000fe40002000000 */
[----:B------:R-:W-:Y:S02]  /*4b70*/  ISETP.GE.AND P3, PT, R158, R10, PT ;  /* 0x0000000a9e00720c */ /* 0x000fe40003f66270 */
[----:B------:R-:W-:Y:S02]  /*4b80*/  LEA.HI.X.SX32 R121, R222, R24, 0x2, P6 ;  /* 0x00000018de797211 */ /* 0x000fe400030f16ff */
[----:B------:R-:W-:-:S02]  /*4b90*/  ISETP.GE.AND P1, PT, R173, R10, PT ;  /* 0x0000000aad00720c */ /* 0x000fc40003f26270 */
[-C--:B------:R-:W-:Y:S02]  /*4ba0*/  ISETP.GE.AND P5, PT, R163, R10.reuse, PT ;  /* 0x0000000aa300720c */ /* 0x080fe40003fa6270 */
[----:B------:R-:W-:Y:S02]  /*4bb0*/  SEL R247, RZ, 0x4, P0 ;  /* 0x00000004fff77807 */ /* 0x000fe40000000000 */
[----:B------:R-:W-:Y:S02]  /*4bc0*/  ISETP.GE.AND P4, PT, R159, R10, PT ;  /* 0x0000000a9f00720c */ /* 0x000fe40003f86270 */
[----:B------:R-:W-:Y:S02]  /*4bd0*/  SEL R7, RZ, 0x4, P2 ;  /* 0x00000004ff077807 */ /* 0x000fe40001000000 */
[----:B------:R-:W-:Y:S02]  /*4be0*/  LEA R126, P6, R218, R160, 0x2 ;  /* 0x000000a0da7e7211 */ /* 0x000fe400078c10ff */
[----:B------:R-:W-:-:S02]  /*4bf0*/  ISETP.GE.AND P0, PT, R161, R10, PT ;  /* 0x0000000aa100720c */ /* 0x000fc40003f06270 */
[----:B------:R-:W-:Y:S02]  /*4c00*/  ISETP.GE.AND P2, PT, R150, R8, PT ;  /* 0x000000089600720c */ /* 0x000fe40003f46270 */
[----:B------:R-:W-:Y:S02]  /*4c10*/  SEL R236, RZ, 0x4, P3 ;  /* 0x00000004ffec7807 */ /* 0x000fe40001800000 */
[----:B------:R-:W-:Y:S02]  /*4c20*/  SEL R244, RZ, 0x4, P1 ;  /* 0x00000004fff47807 */ /* 0x000fe40000800000 */
[----:B------:R-:W-:Y:S02]  /*4c30*/  SEL R242, RZ, 0x4, P5 ;  /* 0x00000004fff27807 */ /* 0x000fe40002800000 */
[----:B------:R-:W-:Y:S02]  /*4c40*/  SEL R238, RZ, 0x4, P4 ;  /* 0x00000004ffee7807 */ /* 0x000fe40002000000 */
[----:B------:R-:W-:-:S02]  /*4c50*/  ISETP.GE.AND P3, PT, R151, R10, PT ;  /* 0x0000000a9700720c */ /* 0x000fc40003f66270 */
[----:B------:R-:W-:Y:S02]  /*4c60*/  LEA.HI.X.SX32 R127, R218, R24, 0x2, P6 ;  /* 0x00000018da7f7211 */ /* 0x000fe400030f16ff */
[-C--:B------:R-:W-:Y:S02]  /*4c70*/  ISETP.GE.AND P1, PT, R156, R10.reuse, PT ;  /* 0x0000000a9c00720c */ /* 0x080fe40003f26270 */
[-C--:B------:R-:W-:Y:S02]  /*4c80*/  ISETP.GE.AND P5, PT, R155, R10.reuse, PT ;  /* 0x0000000a9b00720c */ /* 0x080fe40003fa6270 */
[----:B------:R-:W-:Y:S02]  /*4c90*/  SEL R240, RZ, 0x4, P0 ;  /* 0x00000004fff07807 */ /* 0x000fe40000000000 */
[----:B------:R-:W-:Y:S02]  /*4ca0*/  ISETP.GE.AND P4, PT, R153, R10, PT ;  /* 0x0000000a9900720c */ /* 0x000fe40003f86270 */
[----:B------:R-:W-:-:S02]  /*4cb0*/  SEL R239, RZ, 0x4, P2 ;  /* 0x00000004ffef7807 */ /* 0x000fc40001000000 */
[-C--:B------:R-:W-:Y:S02]  /*4cc0*/  ISETP.GE.AND P6, PT, R149, R10.reuse, PT ;  /* 0x0000000a9500720c */ /* 0x080fe40003fc6270 */
[----:B------:R-:W-:Y:S02]  /*4cd0*/  ISETP.GE.AND P0, PT, R154, R10, PT ;  /* 0x0000000a9a00720c */ /* 0x000fe40003f06270 */
[----:B------:R-:W-:Y:S02]  /*4ce0*/  ISETP.GE.AND P2, PT, R11, UR4, PT ;  /* 0x000000040b007c0c */ /* 0x000fe4000bf46270 */
[----:B------:R-:W-:Y:S02]  /*4cf0*/  SEL R223, RZ, 0x4, P3 ;  /* 0x00000004ffdf7807 */ /* 0x000fe40001800000 */
[----:B------:R-:W-:Y:S02]  /*4d00*/  SEL R232, RZ, 0x4, P1 ;  /* 0x00000004ffe87807 */ /* 0x000fe40000800000 */
[----:B------:R-:W-:-:S02]  /*4d10*/  SEL R230, RZ, 0x4, P5 ;  /* 0x00000004ffe67807 */ /* 0x000fc40002800000 */
[----:B------:R-:W-:Y:S02]  /*4d20*/  SEL R226, RZ, 0x4, P4 ;  /* 0x00000004ffe27807 */ /* 0x000fe40002000000 */
[-C--:B------:R-:W-:Y:S02]  /*4d30*/  ISETP.GE.AND P3, PT, R175, R8.reuse, PT ;  /* 0x00000008af00720c */ /* 0x080fe40003f66270 */
[----:B------:R-:W-:Y:S02]  /*4d40*/  ISETP.GT.AND P1, PT, R148, 0x3f, PT ;  /* 0x0000003f9400780c */ /* 0x000fe40003f24270 */
[-C--:B------:R-:W-:Y:S02]  /*4d50*/  ISETP.GE.AND P5, PT, R11, R8.reuse, PT ;  /* 0x000000080b00720c */ /* 0x080fe40003fa6270 */
[----:B------:R-:W-:Y:S02]  /*4d60*/  SEL R228, RZ, 0x4, P0 ;  /* 0x00000004ffe47807 */ /* 0x000fe40000000000 */
[----:B------:R-:W-:-:S02]  /*4d70*/  ISETP.GE.AND P4, PT, R177, R8, PT ;  /* 0x00000008b100720c */ /* 0x000fc40003f86270 */
[----:B------:R-:W-:Y:S02]  /*4d80*/  SEL R29, RZ, 0x4, P6 ;  /* 0x00000004ff1d7807 */ /* 0x000fe40003000000 */
[----:B------:R-:W-:Y:S02]  /*4d90*/  SEL R146, RZ, 0x4, P2 ;  /* 0x00000004ff927807 */ /* 0x000fe40001000000 */
[----:B------:R-:W-:Y:S02]  /*4da0*/  ISETP.GE.AND P2, PT, R174, UR4, PT ;  /* 0x00000004ae007c0c */ /* 0x000fe4000bf46270 */
[----:B------:R-:W-:Y:S02]  /*4db0*/  SEL R208, RZ, 0x4, P3 ;  /* 0x00000004ffd07807 */ /* 0x000fe40001800000 */
[----:B------:R-:W-:Y:S02]  /*4dc0*/  SEL R247, R247, RZ, P1 ;  /* 0x000000fff7f77207 */ /* 0x000fe40000800000 */
[----:B------:R-:W-:-:S02]  /*4dd0*/  SEL R248, R248, RZ, P1 ;  /* 0x000000fff8f87207 */ /* 0x000fc40000800000 */
[----:B------:R-:W-:Y:S02]  /*4de0*/  SEL R246, R246, RZ, P1 ;  /* 0x000000fff6f67207 */ /* 0x000fe40000800000 */
[----:B------:R-:W-:Y:S02]  /*4df0*/  SEL R245, R245, RZ, P1 ;  /* 0x000000fff5f57207 */ /* 0x000fe40000800000 */
[----:B------:R-:W-:Y:S02]  /*4e00*/  SEL R244, R244, RZ, P1 ;  /* 0x000000fff4f47207 */ /* 0x000fe40000800000 */
[----:B------:R-:W-:Y:S02]  /*4e10*/  SEL R242, R242, RZ, P1 ;  /* 0x000000fff2f27207 */ /* 0x000fe40000800000 */
        /* <DEDUP_REMOVED lines=11> */
[----:B------:R-:W-:Y:S02]  /*4ed0*/  SEL R182, RZ, 0x4, P5 ;  /* 0x00000004ffb67807 */ /* 0x000fe40002800000 */
[----:B------:R-:W-:Y:S02]  /*4ee0*/  SEL R45, RZ, 0x4, P4 ;  /* 0x00000004ff2d7807 */ /* 0x000fe40002000000 */
[----:B------:R-:W-:-:S02]  /*4ef0*/  ISETP.GE.AND P3, PT, R158, R8, PT ;  /* 0x000000089e00720c */ /* 0x000fc40003f66270 */
[-C--:B------:R-:W-:Y:S02]  /*4f00*/  ISETP.GE.AND P6, PT, R173, R8.reuse, PT ;  /* 0x00000008ad00720c */ /* 0x080fe40003fc6270 */
[-C--:B------:R-:W-:Y:S02]  /*4f10*/  ISETP.GE.AND P1, PT, R163, R8.reuse, PT ;  /* 0x00000008a300720c */ /* 0x080fe40003f26270 */
[-C--:B------:R-:W-:Y:S02]  /*4f20*/  ISETP.GE.AND P5, PT, R161, R8.reuse, PT ;  /* 0x00000008a100720c */ /* 0x080fe40003fa6270 */
[----:B------:R-:W-:Y:S02]  /*4f30*/  ISETP.GE.AND P4, PT, R159, R8, PT ;  /* 0x000000089f00720c */ /* 0x000fe40003f86270 */
[----:B------:R-:W-:Y:S02]  /*4f40*/  SEL R143, RZ, 0x4, P2 ;  /* 0x00000004ff8f7807 */ /* 0x000fe40001000000 */
[----:B------:R-:W-:-:S02]  /*4f50*/  ISETP.GE.AND P2, PT, R161, UR4, PT ;  /* 0x00000004a1007c0c */ /* 0x000fc4000bf46270 */
[----:B------:R-:W-:Y:S02]  /*4f60*/  SEL R214, RZ, 0x4, P3 ;  /* 0x00000004ffd67807 */ /* 0x000fe40001800000 */
[----:B------:R-:W-:Y:S02]  /*4f70*/  ISETP.GE.AND P0, PT, R149, R8, PT ;  /* 0x000000089500720c */ /* 0x000fe40003f06270 */
[----:B------:R-:W-:Y:S02]  /*4f80*/  SEL R210, RZ, 0x4, P6 ;  /* 0x00000004ffd27807 */ /* 0x000fe40003000000 */
[----:B------:R-:W-:Y:S02]  /*4f90*/  SEL R211, RZ, 0x4, P1 ;  /* 0x00000004ffd37807 */ /* 0x000fe40000800000 */
[----:B------:R-:W-:Y:S02]  /*4fa0*/  SEL R212, RZ, 0x4, P5 ;  /* 0x00000004ffd47807 */ /* 0x000fe40002800000 */
[----:B------:R-:W-:-:S02]  /*4fb0*/  SEL R213, RZ, 0x4, P4 ;  /* 0x00000004ffd57807 */ /* 0x000fc40002000000 */
[-C--:B------:R-:W-:Y:S02]  /*4fc0*/  ISETP.GE.AND P3, PT, R151, R8.reuse, PT ;  /* 0x000000089700720c */ /* 0x080fe40003f66270 */
[-C--:B------:R-:W-:Y:S02]  /*4fd0*/  ISETP.GE.AND P6, PT, R156, R8.reuse, PT ;  /* 0x000000089c00720c */ /* 0x080fe40003fc6270 */
[-C--:B------:R-:W-:Y:S02]  /*4fe0*/  ISETP.GE.AND P1, PT, R155, R8.reuse, PT ;  /* 0x000000089b00720c */ /* 0x080fe40003f26270 */
[-C--:B------:R-:W-:Y:S02]  /*4ff0*/  ISETP.GE.AND P5, PT, R154, R8.reuse, PT ;  /* 0x000000089a00720c */ /* 0x080fe40003fa6270 */
[----:B------:R-:W-:Y:S02]  /*5000*/  ISETP.GE.AND P4, PT, R153, R8, PT ;  /* 0x000000089900720c */ /* 0x000fe40003f86270 */
[----:B------:R-:W-:-:S02]  /*5010*/  SEL R138, RZ, 0x4, P2 ;  /* 0x00000004ff8a7807 */ /* 0x000fc40001000000 */
[----:B------:R-:W-:Y:S02]  /*5020*/  ISETP.GE.AND P2, PT, R157, UR4, PT ;  /* 0x000000049d007c0c */ /* 0x000fe4000bf46270 */
[----:B------:R-:W-:Y:S02]  /*5030*/  SEL R162, RZ, 0x4, P3 ;  /* 0x00000004ffa27807 */ /* 0x000fe40001800000 */
[----:B------:R-:W-:Y:S02]  /*5040*/  SEL R28, RZ, 0x4, P0 ;  /* 0x00000004ff1c7807 */ /* 0x000fe40000000000 */
[----:B------:R-:W-:Y:S02]  /*5050*/  SEL R172, RZ, 0x4, P6 ;  /* 0x00000004ffac7807 */ /* 0x000fe40003000000 */
[----:B------:R-:W-:Y:S02]  /*5060*/  SEL R8, RZ, 0x4, P1 ;  /* 0x00000004ff087807 */ /* 0x000fe40000800000 */
[----:B------:R-:W-:-:S02]  /*5070*/  SEL R176, RZ, 0x4, P5 ;  /* 0x00000004ffb07807 */ /* 0x000fc40002800000 */
[----:B------:R-:W-:Y:S02]  /*5080*/  SEL R43, RZ, 0x4, P4 ;  /* 0x00000004ff2b7807 */ /* 0x000fe40002000000 */
[----:B------:R-:W-:Y:S02]  /*5090*/  ISETP.GT.AND P3, PT, R148, 0x5f, PT ;  /* 0x0000005f9400780c */ /* 0x000fe40003f64270 */
[----:B------:R-:W-:Y:S02]  /*50a0*/  ISETP.GE.AND P0, PT, R177, UR4, PT ;  /* 0x00000004b1007c0c */ /* 0x000fe4000bf06270 */
[----:B------:R-:W-:Y:S02]  /*50b0*/  SEL R135, RZ, 0x4, P2 ;  /* 0x00000004ff877807 */ /* 0x000fe40001000000 */
[----:B------:R-:W-:Y:S02]  /*50c0*/  ISETP.GE.AND P2, PT, R154, UR4, PT ;  /* 0x000000049a007c0c */ /* 0x000fe4000bf46270 */
        /* <DEDUP_REMOVED lines=17> */
[----:B------:R-:W-:Y:S02]  /*51e0*/  SEL R145, RZ, 0x4, P0 ;  /* 0x00000004ff917807 */ /* 0x000fe40000000000 */
[----:B------:R-:W-:-:S02]  /*51f0*/  ISETP.GE.AND P3, PT, R175, UR4, PT ;  /* 0x00000004af007c0c */ /* 0x000fc4000bf66270 */
[----:B------:R-:W-:Y:S02]  /*5200*/  ISETP.GE.AND P0, PT, R173, UR4, PT ;  /* 0x00000004ad007c0c */ /* 0x000fe4000bf06270 */
[----:B------:R-:W-:Y:S02]  /*5210*/  SEL R31, RZ, 0x4, P2 ;  /* 0x00000004ff1f7807 */ /* 0x000fe40001000000 */
[----:B------:R-:W-:Y:S02]  /*5220*/  ISETP.GE.AND P2, PT, R150, UR4, PT ;  /* 0x0000000496007c0c */ /* 0x000fe4000bf46270 */
[----:B------:R-:W-:Y:S02]  /*5230*/  SEL R144, RZ, 0x4, P3 ;  /* 0x00000004ff907807 */ /* 0x000fe40001800000 */
[----:B------:R-:W-:Y:S02]  /*5240*/  SEL R142, RZ, 0x4, P0 ;  /* 0x00000004ff8e7807 */ /* 0x000fe40000000000 */
[----:B------:R-:W-:-:S02]  /*5250*/  ISETP.NE.U32.AND P1, PT, R9, RZ, PT ;  /* 0x000000ff0900720c */ /* 0x000fc40003f25070 */
[----:B------:R-:W-:Y:S02]  /*5260*/  ISETP.GE.AND P3, PT, R163, UR4, PT ;  /* 0x00000004a3007c0c */ /* 0x000fe4000bf66270 */
[----:B------:R-:W-:Y:S02]  /*5270*/  ISETP.GE.AND P0, PT, R159, UR4, PT ;  /* 0x000000049f007c0c */ /* 0x000fe4000bf06270 */
[----:B------:R-:W-:Y:S02]  /*5280*/  SEL R9, RZ, 0x4, P2 ;  /* 0x00000004ff097807 */ /* 0x000fe40001000000 */
[----:B------:R-:W-:Y:S02]  /*5290*/  ISETP.GT.AND P2, PT, R148, 0x7f, PT ;  /* 0x0000007f9400780c */ /* 0x000fe40003f44270 */
[----:B------:R-:W-:Y:S02]  /*52a0*/  SEL R139, RZ, 0x4, P3 ;  /* 0x00000004ff8b7807 */ /* 0x000fe40001800000 */
[----:B------:R-:W-:-:S02]  /*52b0*/  SEL R137, RZ, 0x4, P0 ;  /* 0x00000004ff897807 */ /* 0x000fc40000000000 */
[----:B------:R-:W-:Y:S02]  /*52c0*/  ISETP.GE.AND P3, PT, R158, UR4, PT ;  /* 0x000000049e007c0c */ /* 0x000fe4000bf66270 */
[----:B------:R-:W-:Y:S02]  /*52d0*/  ISETP.GE.AND P0, PT, R156, UR4, PT ;  /* 0x000000049c007c0c */ /* 0x000fe4000bf06270 */
[----:B------:R-:W-:Y:S02]  /*52e0*/  SEL R146, R146, RZ, P2 ;  /* 0x000000ff92927207 */ /* 0x000fe40001000000 */
[----:B------:R-:W-:Y:S02]  /*52f0*/  SEL R140, R145, RZ, P2 ;  /* 0x000000ff918c7207 */ /* 0x000fe40001000000 */
[----:B------:R-:W-:Y:S01]  /*5300*/  SEL R136, RZ, 0x4, P3 ;  /* 0x00000004ff887807 */ /* 0x000fe20001800000 */
[----:B------:R-:W-:Y:S01]  /*5310*/  STL [R1+0x88], R146 ;  /* 0x0000889201007387 */ /* 0x000fe20000100800 */
[----:B------:R-:W-:-:S02]  /*5320*/  SEL R134, RZ, 0x4, P0 ;  /* 0x00000004ff867807 */ /* 0x000fc40000000000 */
[----:B------:R-:W-:Y:S01]  /*5330*/  ISETP.GE.AND P3, PT, R155, UR4, PT ;  /* 0x000000049b007c0c */ /* 0x000fe2000bf66270 */
[----:B------:R2:W-:Y:S01]  /*5340*/  STL [R1+0x84], R140 ;  /* 0x0000848c01007387 */ /* 0x0005e20000100800 */
[----:B------:R-:W-:Y:S02]  /*5350*/  ISETP.GE.AND P0, PT, R153, UR4, PT ;  /* 0x0000000499007c0c */ /* 0x000fe4000bf06270 */
[----:B------:R-:W-:Y:S02]  /*5360*/  SEL R144, R144, RZ, P2 ;  /* 0x000000ff90907207 */ /* 0x000fe40001000000 */
[----:B------:R-:W-:Y:S02]  /*5370*/  SEL R143, R143, RZ, P2 ;  /* 0x000000ff8f8f7207 */ /* 0x000fe40001000000 */
[----:B------:R-:W-:Y:S01]  /*5380*/  SEL R44, RZ, 0x4, P3 ;  /* 0x00000004ff2c7807 */ /* 0x000fe20001800000 */
[----:B------:R-:W-:Y:S01]  /*5390*/  STL [R1+0x8c], R144 ;  /* 0x00008c9001007387 */ /* 0x000fe20000100800 */
[----:B------:R-:W-:-:S02]  /*53a0*/  SEL R26, RZ, 0x4, P0 ;  /* 0x00000004ff1a7807 */ /* 0x000fc40000000000 */
[----:B--2---:R-:W-:Y:S01]  /*53b0*/  SEL R140, R142, RZ, P2 ;  /* 0x000000ff8e8c7207 */ /* 0x004fe20001000000 */
[----:B------:R-:W-:Y:S01]  /*53c0*/  STL [R1+0x90], R143 ;  /* 0x0000908f01007387 */ /* 0x000fe20000100800 */
[----:B------:R-:W-:Y:S02]  /*53d0*/  SEL R139, R139, RZ, P2 ;  /* 0x000000ff8b8b7207 */ /* 0x000fe40001000000 */
[----:B------:R-:W-:Y:S01]  /*53e0*/  ISETP.GE.AND P3, PT, R151, UR4, PT ;  /* 0x0000000497007c0c */ /* 0x000fe2000bf66270 */
[----:B------:R-:W-:Y:S01]  /*53f0*/  STL [R1+0x94], R140 ;  /* 0x0000948c01007387 */ /* 0x000fe20000100800 */
[----:B------:R-:W-:Y:S02]  /*5400*/  ISETP.GE.AND P0, PT, R149, UR4, PT ;  /* 0x0000000495007c0c */ /* 0x000fe4000bf06270 */
[----:B------:R-:W-:Y:S01]  /*5410*/  SEL R138, R138, RZ, P2 ;  /* 0x000000ff8a8a7207 */ /* 0x000fe20001000000 */
[----:B------:R-:W-:Y:S01]  /*5420*/  STL [R1+0x98], R139 ;  /* 0x0000988b01007387 */ /* 0x000fe20000100800 */
[----:B------:R-:W-:-:S02]  /*5430*/  SEL R137, R137, RZ, P2 ;  /* 0x000000ff89897207 */ /* 0x000fc40001000000 */
[----:B------:R-:W-:Y:S01]  /*5440*/  SEL R136, R136, RZ, P2 ;  /* 0x000000ff88887207 */ /* 0x000fe20001000000 */
[----:B------:R-:W-:Y:S01]  /*5450*/  STL [R1+0x9c], R138 ;  /* 0x00009c8a01007387 */ /* 0x000fe20000100800 */
[----:B------:R-:W-:Y:S02]  /*5460*/  SEL R135, R135, RZ, P2 ;  /* 0x000000ff87877207 */ /* 0x000fe40001000000 */
[----:B------:R-:W-:Y:S01]  /*5470*/  SEL R10, RZ, 0x4, P3 ;  /* 0x00000004ff0a7807 */ /* 0x000fe20001800000 */
[----:B------:R-:W-:Y:S01]  /*5480*/  STL [R1+0xa4], R137 ;  /* 0x0000a48901007387 */ /* 0x000fe20000100800 */
[----:B------:R-:W-:Y:S02]  /*5490*/  SEL R27, RZ, 0x4, P0 ;  /* 0x00000004ff1b7807 */ /* 0x000fe40000000000 */
[----:B------:R-:W-:Y:S01]  /*54a0*/  SEL R134, R134, RZ, P2 ;  /* 0x000000ff86867207 */ /* 0x000fe20001000000 */
[----:B------:R-:W-:Y:S01]  /*54b0*/  STL [R1+0xa8], R136 ;  /* 0x0000a88801007387 */ /* 0x000fe20000100800 */
[----:B------:R-:W-:-:S02]  /*54c0*/  SEL R44, R44, RZ, P2 ;  /* 0x000000ff2c2c7207 */ /* 0x000fc40001000000 */
[----:B------:R-:W-:Y:S01]  /*54d0*/  SEL R31, R31, RZ, P2 ;  /* 0x000000ff1f1f7207 */ /* 0x000fe20001000000 */
[----:B------:R-:W-:Y:S01]  /*54e0*/  STL [R1+0xb0], R135 ;  /* 0x0000b08701007387 */ /* 0x000fe20000100800 */
[----:B------:R-:W-:Y:S02]  /*54f0*/  SEL R26, R26, RZ, P2 ;  /* 0x000000ff1a1a7207 */ /* 0x000fe40001000000 */
[----:B------:R-:W-:Y:S01]  /*5500*/  SEL R10, R10, RZ, P2 ;  /* 0x000000ff0a0a7207 */ /* 0x000fe20001000000 */
[----:B------:R-:W-:Y:S01]  /*5510*/  STL [R1+0xb4], R134 ;  /* 0x0000b48601007387 */ /* 0x000fe20000100800 */
[----:B------:R-:W-:Y:S02]  /*5520*/  SEL R9, R9, RZ, P2 ;  /* 0x000000ff09097207 */ /* 0x000fe40001000000 */
[----:B------:R-:W-:Y:S01]  /*5530*/  SEL R27, R27, RZ, P2 ;  /* 0x000000ff1b1b7207 */ /* 0x000fe20001000000 */
[----:B------:R-:W-:Y:S01]  /*5540*/  STL [R1+0xb8], R44 ;  /* 0x0000b82c01007387 */ /* 0x000fe20000100800 */
[----:B------:R-:W-:-:S02]  /*5550*/  ISETP.GE.AND P2, PT, R175, UR5, PT ;  /* 0x00000005af007c0c */ /* 0x000fc4000bf46270 */
[----:B------:R-:W-:Y:S01]  /*5560*/  ISETP.GE.AND P3, PT, R11, UR5, PT ;  /* 0x000000050b007c0c */ /* 0x000fe2000bf66270 */
[----:B------:R-:W-:Y:S01]  /*5570*/  STL [R1+0xc0], R31 ;  /* 0x0000c01f01007387 */ /* 0x000fe20000100800 */
[----:B------:R-:W-:Y:S02]  /*5580*/  ISETP.GE.AND P0, PT, R177, UR5, PT ;  /* 0x00000005b1007c0c */ /* 0x000fe4000bf06270 */
[----:B-1----:R-:W-:Y:S01]  /*5590*/  R2UR UR21, R141 ;  /* 0x000000008d1572ca */ /* 0x002fe200000e0000 */
[----:B------:R1:W-:Y:S01]  /*55a0*/  STL [R1+0xc8], R26 ;  /* 0x0000c81a01007387 */ /* 0x0003e20000100800 */
[----:B------:R-:W-:Y:S02]  /*55b0*/  ISETP.NE.U32.AND P6, PT, R6, RZ, PT ;  /* 0x000000ff0600720c */ /* 0x000fe40003fc5070 */
[----:B------:R-:W-:Y:S01]  /*55c0*/  ISETP.NE.U32.AND P5, PT, R251, RZ, PT ;  /* 0x000000fffb00720c */ /* 0x000fe20003fa5070 */
[----:B------:R2:W-:Y:S01]  /*55d0*/  STL [R1+0xd0], R10 ;  /* 0x0000d00a01007387 */ /* 0x0005e20000100800 */
[----:B------:R-:W-:-:S03]  /*55e0*/  ISETP.NE.U32.AND P4, PT, R40, RZ, PT ;  /* 0x000000ff2800720c */ /* 0x000fc60003f85070 */
[----:B------:R3:W-:Y:S01]  /*55f0*/  STL [R1+0xcc], R9 ;  /* 0x0000cc0901007387 */ /* 0x0007e20000100800 */
[----:B-1----:R-:W-:Y:S02]  /*5600*/  SEL R26, RZ, 0x4, P2 ;  /* 0x00000004ff1a7807 */ /* 0x002fe40001000000 */
[----:B------:R-:W-:Y:S02]  /*5610*/  ISETP.GE.AND P2, PT, R163, UR5, PT ;  /* 0x00000005a3007c0c */ /* 0x000fe4000bf46270 */
[----:B--2---:R-:W-:Y:S02]  /*5620*/  SEL R10, RZ, 0x4, P0 ;  /* 0x00000004ff0a7807 */ /* 0x004fe40000000000 */
[----:B------:R-:W-:Y:S02]  /*5630*/  SEL R134, RZ, 0x4, P2 ;  /* 0x00000004ff867807 */ /* 0x000fe40001000000 */
[----:B------:R-:W-:Y:S02]  /*5640*/  ISETP.GE.AND P2, PT, R158, UR5, PT ;  /* 0x000000059e007c0c */ /* 0x000fe4000bf46270 */
[----:B---3--:R-:W-:-:S02]  /*5650*/  SEL R9, RZ, 0x4, P3 ;  /* 0x00000004ff097807 */ /* 0x008fc40001800000 */
[----:B------:R-:W-:Y:S02]  /*5660*/  SEL R137, RZ, 0x4, P2 ;  /* 0x00000004ff897807 */ /* 0x000fe40001000000 */
[----:B------:R-:W-:Y:S02]  /*5670*/  ISETP.GE.AND P2, PT, R155, UR5, PT ;  /* 0x000000059b007c0c */ /* 0x000fe4000bf46270 */
[----:B------:R-:W-:Y:S02]  /*5680*/  ISETP.GE.AND P3, PT, R174, UR5, PT ;  /* 0x00000005ae007c0c */ /* 0x000fe4000bf66270 */
[----:B------:R-:W-:Y:S02]  /*5690*/  SEL R140, RZ, 0x4, P2 ;  /* 0x00000004ff8c7807 */ /* 0x000fe40001000000 */
[----:B------:R-:W-:Y:S02]  /*56a0*/  ISETP.GE.AND P2, PT, R153, UR5, PT ;  /* 0x0000000599007c0c */ /* 0x000fe4000bf46270 */
[----:B------:R-:W-:-:S02]  /*56b0*/  ISETP.GE.AND P0, PT, R173, UR5, PT ;  /* 0x00000005ad007c0c */ /* 0x000fc4000bf06270 */
[----:B------:R-:W-:Y:S02]  /*56c0*/  SEL R142, RZ, 0x4, P2 ;  /* 0x00000004ff8e7807 */ /* 0x000fe40001000000 */
[----:B------:R-:W-:Y:S02]  /*56d0*/  ISETP.GE.AND P2, PT, R150, UR5, PT ;  /* 0x0000000596007c0c */ /* 0x000fe4000bf46270 */
[----:B------:R-:W-:Y:S02]  /*56e0*/  SEL R31, RZ, 0x4, P3 ;  /* 0x00000004ff1f7807 */ /* 0x000fe40001800000 */
[----:B------:R-:W-:Y:S02]  /*56f0*/  SEL R144, RZ, 0x4, P2 ;  /* 0x00000004ff907807 */ /* 0x000fe40001000000 */
[----:B------:R-:W-:Y:S02]  /*5700*/  ISETP.GT.AND P2, PT, R148, 0x9f, PT ;  /* 0x0000009f9400780c */ /* 0x000fe40003f44270 */
[----:B------:R-:W-:-:S02]  /*5710*/  ISETP.GE.AND P3, PT, R161, UR5, PT ;  /* 0x00000005a1007c0c */ /* 0x000fc4000bf66270 */
[----:B------:R-:W-:Y:S02]  /*5720*/  SEL R9, R9, RZ, P2 ;  /* 0x000000ff09097207 */ /* 0x000fe40001000000 */
[----:B------:R-:W-:Y:S02]  /*5730*/  SEL R146, R10, RZ, P2 ;  /* 0x000000ff0a927207 */ /* 0x000fe40001000000 */
[----:B------:R-:W-:Y:S01]  /*5740*/  SEL R44, RZ, 0x4, P0 ;  /* 0x00000004ff2c7807 */ /* 0x000fe20000000000 */
[----:B------:R1:W-:Y:S01]  /*5750*/  STL [R1+0xdc], R9 ;  /* 0x0000dc0901007387 */ /* 0x0003e20000100800 */
[----:B------:R-:W-:Y:S02]  /*5760*/  SEL R10, R26, RZ, P2 ;  /* 0x000000ff1a0a7207 */ /* 0x000fe40001000000 */
[----:B------:R-:W-:Y:S01]  /*5770*/  ISETP.GE.AND P0, PT, R159, UR5, PT ;  /* 0x000000059f007c0c */ /* 0x000fe2000bf06270 */
[----:B------:R-:W-:Y:S01]  /*5780*/  STL [R1+0xd4], R146 ;  /* 0x0000d49201007387 */ /* 0x000fe20000100800 */
[----:B------:R-:W-:-:S02]  /*5790*/  SEL R135, RZ, 0x4, P3 ;  /* 0x00000004ff877807 */ /* 0x000fc40001800000 */
[----:B------:R-:W-:Y:S01]  /*57a0*/  ISETP.GE.AND P3, PT, R157, UR5, PT ;  /* 0x000000059d007c0c */ /* 0x000fe2000bf66270 */
[----:B------:R2:W-:Y:S01]  /*57b0*/  STL [R1+0xd8], R10 ;  /* 0x0000d80a01007387 */ /* 0x0005e20000100800 */
[----:B------:R-:W-:Y:S02]  /*57c0*/  SEL R136, RZ, 0x4, P0 ;  /* 0x00000004ff887807 */ /* 0x000fe40000000000 */
[----:B-1----:R-:W-:Y:S02]  /*57d0*/  SEL R9, R31, RZ, P2 ;  /* 0x000000ff1f097207 */ /* 0x002fe40001000000 */
[----:B------:R-:W-:Y:S02]  /*57e0*/  SEL R26, R44, RZ, P2 ;  /* 0x000000ff2c1a7207 */ /* 0x000fe40001000000 */
[----:B------:R-:W-:Y:S01]  /*57f0*/  ISETP.GE.AND P0, PT, R156, UR5, PT ;  /* 0x000000059c007c0c */ /* 0x000fe2000bf06270 */
[----:B------:R1:W-:Y:S01]  /*5800*/  STL [R1+0xe0], R9 ;  /* 0x0000e00901007387 */ /* 0x0003e20000100800 */
[----:B------:R-:W-:-:S02]  /*5810*/  SEL R138, RZ, 0x4, P3 ;  /* 0x00000004ff8a7807 */ /* 0x000fc40001800000 */
[----:B--2---:R-:W-:Y:S01]  /*5820*/  SEL R10, R134, RZ, P2 ;  /* 0x000000ff860a7207 */ /* 0x004fe20001000000 */
[----:B------:R2:W-:Y:S01]  /*5830*/  STL [R1+0xe4], R26 ;  /* 0x0000e41a01007387 */ /* 0x0005e20000100800 */
[----:B------:R-:W-:Y:S02]  /*5840*/  SEL R139, RZ, 0x4, P0 ;  /* 0x00000004ff8b7807 */ /* 0x000fe40000000000 */
[----:B------:R-:W-:Y:S01]  /*5850*/  ISETP.GE.AND P0, PT, R154, UR5, PT ;  /* 0x000000059a007c0c */ /* 0x000fe2000bf06270 */
[----:B------:R3:W-:Y:S01]  /*5860*/  STL [R1+0xe8], R10 ;  /* 0x0000e80a01007387 */ /* 0x0007e20000100800 */
[----:B------:R-:W-:Y:S02]  /*5870*/  ISETP.NE.U32.AND P3, PT, R250, RZ, PT ;  /* 0x000000fffa00720c */ /* 0x000fe40003f65070 */
[----:B-1----:R-:W-:Y:S02]  /*5880*/  SEL R9, R135, RZ, P2 ;  /* 0x000000ff87097207 */ /* 0x002fe40001000000 */
[----:B------:R-:W-:-:S02]  /*5890*/  SEL R141, RZ, 0x4, P0 ;  /* 0x00000004ff8d7807 */ /* 0x000fc40000000000 */
[----:B--2---:R-:W-:Y:S01]  /*58a0*/  SEL R26, R136, RZ, P2 ;  /* 0x000000ff881a7207 */ /* 0x004fe20001000000 */
[----:B------:R1:W-:Y:S01]  /*58b0*/  STL [R1+0xec], R9 ;  /* 0x0000ec0901007387 */ /* 0x0003e20000100800 */
[----:B------:R-:W-:Y:S02]  /*58c0*/  ISETP.GE.AND P0, PT, R151, UR5, PT ;  /* 0x0000000597007c0c */ /* 0x000fe4000bf06270 */
[----:B---3--:R-:W-:Y:S01]  /*58d0*/  SEL R10, R137, RZ, P2 ;  /* 0x000000ff890a7207 */ /* 0x008fe20001000000 */
[----:B------:R2:W-:Y:S01]  /*58e0*/  STL [R1+0xf0], R26 ;  /* 0x0000f01a01007387 */ /* 0x0005e20000100800 */
[----:B------:R-:W-:Y:S02]  /*58f0*/  SEL R143, RZ, 0x4, P0 ;  /* 0x00000004ff8f7807 */ /* 0x000fe40000000000 */
[----:B------:R-:W-:Y:S01]  /*5900*/  ISETP.GE.AND P0, PT, R149, UR5, PT ;  /* 0x0000000595007c0c */ /* 0x000fe2000bf06270 */
[----:B------:R3:W-:Y:S01]  /*5910*/  STL [R1+0xf4], R10 ;  /* 0x0000f40a01007387 */ /* 0x0007e20000100800 */
[----:B-1----:R-:W-:-:S02]  /*5920*/  SEL R9, R138, RZ, P2 ;  /* 0x000000ff8a097207 */ /* 0x002fc40001000000 */
[----:B------:R-:W-:Y:S02]  /*5930*/  SEL R145, RZ, 0x4, P0 ;  /* 0x00000004ff917807 */ /* 0x000fe40000000000 */
[----:B--2---:R-:W-:Y:S01]  /*5940*/  SEL R26, R139, RZ, P2 ;  /* 0x000000ff8b1a7207 */ /* 0x004fe20001000000 */
[----:B------:R1:W-:Y:S01]  /*5950*/  STL [R1+0xf8], R9 ;  /* 0x0000f80901007387 */ /* 0x0003e20000100800 */
[----:B------:R-:W-:Y:S02]  /*5960*/  ISETP.GE.AND P0, PT, R11, UR7, PT ;  /* 0x000000070b007c0c */ /* 0x000fe4000bf06270 */
[----:B---3--:R-:W-:Y:S01]  /*5970*/  SEL R10, R140, RZ, P2 ;  /* 0x000000ff8c0a7207 */ /* 0x008fe20001000000 */
[----:B------:R2:W-:Y:S04]  /*5980*/  STL [R1+0xfc], R26 ;  /* 0x0000fc1a01007387 */ /* 0x0005e80000100800 */
[----:B------:R3:W-:Y:S01]  /*5990*/  STL [R1+0x100], R10 ;  /* 0x0001000a01007387 */ /* 0x0007e20000100800 */
[----:B-1----:R-:W-:-:S02]  /*59a0*/  SEL R9, R141, RZ, P2 ;  /* 0x000000ff8d097207 */ /* 0x002fc40001000000 */
[----:B--2---:R-:W-:-:S03]  /*59b0*/  SEL R26, R142, RZ, P2 ;  /* 0x000000ff8e1a7207 */ /* 0x004fc60001000000 */
[----:B------:R1:W-:Y:S01]  /*59c0*/  STL [R1+0x104], R9 ;  /* 0x0001040901007387 */ /* 0x0003e20000100800 */
[----:B---3--:R-:W-:-:S03]  /*59d0*/  SEL R10, R143, RZ, P2 ;  /* 0x000000ff8f0a7207 */ /* 0x008fc60001000000 */
[----:B------:R2:W-:Y:S04]  /*59e0*/  STL [R1+0x10c], R26 ;  /* 0x00010c1a01007387 */ /* 0x0005e80000100800 */
[----:B------:R3:W-:Y:S01]  /*59f0*/  STL [R1+0x110], R10 ;  /* 0x0001100a01007387 */ /* 0x0007e20000100800 */
[----:B-1----:R-:W-:Y:S02]  /*5a00*/  SEL R9, R144, RZ, P2 ;  /* 0x000000ff90097207 */ /* 0x002fe40001000000 */
[----:B--2---:R-:W-:-:S03]  /*5a10*/  SEL R26, R145, RZ, P2 ;  /* 0x000000ff911a7207 */ /* 0x004fc60001000000 */
[----:B------:R3:W-:Y:S01]  /*5a20*/  STL [R1+0x108], R9 ;  /* 0x0001080901007387 */ /* 0x0007e20000100800 */
[----:B------:R-:W-:Y:S05]  /*5a30*/  BRA.U UP0, `(.L_x_5) ;  /* 0x0000000100187547 */ /* 0x000fea000b800000 */
[----:B------:R-:W-:Y:S01]  /*5a40*/  ELECT P2, URZ, PT ;  /* 0x0000000000ff782f */ /* 0x000fe20003840000 */
[----:B---3--:R-:W-:Y:S01]  /*5a50*/  IMAD.MOV.U32 R9, RZ, RZ, 0x1 ;  /* 0x00000001ff097424 */ /* 0x008fe200078e00ff */
[----:B------:R-:W-:Y:S01]  /*5a60*/  UMOV UR4, 0x40 ;  /* 0x0000004000047882 */ /* 0x000fe20000000000 */
[----:B------:R-:W-:Y:S01]  /*5a70*/  UVIRTCOUNT.DEALLOC.SMPOOL 0x80 ;  /* 0x000000800000784c */ /* 0x000fe20000000000 */
[----:B------:R-:W-:-:S09]  /*5a80*/  ULEA UR4, UR6, UR4, 0x18 ;  /* 0x0000000406047291 */ /* 0x000fd2000f8ec0ff */
[----:B------:R1:W-:Y:S03]  /*5a90*/  @P2 STS.U8 [UR4], R9 ;  /* 0x00000009ff002988 */ /* 0x0003e60008000004 */
.L_x_5:
[----:B------:R-:W-:Y:S01]  /*5aa0*/  SEL R135, RZ, 0x4, P0 ;  /* 0x00000004ff877807 */ /* 0x000fe20000000000 */
[----:B------:R-:W-:Y:S01]  /*5ab0*/  STL [R1+0x154], R235 ;  /* 0x000154eb01007387 */ /* 0x000fe20000100800 */
[----:B------:R-:W-:Y:S01]  /*5ac0*/  ISETP.GE.AND P0, PT, R175, UR7, PT ;  /* 0x00000007af007c0c */ /* 0x000fe2000bf06270 */
[----:B------:R-:W-:Y:S01]  /*5ad0*/  IMAD R2, R2, UR12, RZ ;  /* 0x0000000c02027c24 */ /* 0x000fe2000f8e02ff */
[----:B-1-3--:R-:W-:Y:S01]  /*5ae0*/  LOP3.LUT R9, R152, 0x60, RZ, 0xc0, !PT ;  /* 0x0000006098097812 */ /* 0x00afe200078ec0ff */
[----:B------:R-:W-:Y:S01]  /*5af0*/  STL [R1+0x150], R233 ;  /* 0x000150e901007387 */ /* 0x000fe20000100800 */
[----:B------:R-:W-:Y:S01]  /*5b00*/  SEL R137, RZ, 0x4, P0 ;  /* 0x00000004ff897807 */ /* 0x000fe20000000000 */
[----:B------:R-:W-:Y:S01]  /*5b10*/  IMAD R3, R3, UR12, RZ ;  /* 0x0000000c03037c24 */ /* 0x000fe2000f8e02ff */
[----:B------:R-:W-:Y:S01]  /*5b20*/  ISETP.GE.AND P0, PT, R173, UR7, PT ;  /* 0x00000007ad007c0c */ /* 0x000fe2000bf06270 */
[----:B------:R-:W-:Y:S01]  /*5b30*/  STL [R1+0x14c], R231 ;  /* 0x00014ce701007387 */ /* 0x000fe20000100800 */
[----:B------:R-:W-:Y:S01]  /*5b40*/  R2UR UR24, R9 ;  /* 0x00000000091872ca */ /* 0x000fe200000e0000 */
[----:B------:R-:W-:Y:S01]  /*5b50*/  IMAD R4, R4, UR12, RZ ;  /* 0x0000000c04047c24 */ /* 0x000fe2000f8e02ff */
[----:B------:R-:W-:Y:S01]  /*5b60*/  SEL R139, RZ, 0x4, P0 ;  /* 0x00000004ff8b7807 */ /* 0x000fe20000000000 */
[----:B------:R-:W-:Y:S01]  /*5b70*/  STL [R1+0x148], R229 ;  /* 0x000148e501007387 */ /* 0x000fe20000100800 */
[----:B------:R-:W-:Y:S01]  /*5b80*/  ISETP.GE.AND P0, PT, R161, UR7, PT ;  /* 0x00000007a1007c0c */ /* 0x000fe2000bf06270 */
[----:B------:R-:W-:Y:S01]  /*5b90*/  IMAD R13, R13, UR12, RZ ;  /* 0x0000000c0d0d7c24 */ /* 0x000fe2000f8e02ff */
[----:B------:R-:W-:Y:S01]  /*5ba0*/  SHF.R.U32.HI R9, RZ, 0x5, R152 ;  /* 0x00000005ff097819 */ /* 0x000fe20000011698 */
[----:B------:R-:W-:Y:S01]  /*5bb0*/  STL [R1+0x144], R227 ;  /* 0x000144e301007387 */ /* 0x000fe20000100800 */
[----:B------:R-:W-:Y:S01]  /*5bc0*/  SEL R141, RZ, 0x4, P0 ;  /* 0x00000004ff8d7807 */ /* 0x000fe20000000000 */
[----:B------:R-:W-:Y:S01]  /*5bd0*/  IMAD R14, R14, UR12, RZ ;  /* 0x0000000c0e0e7c24 */ /* 0x000fe2000f8e02ff */
[----:B------:R-:W-:Y:S01]  /*5be0*/  ISETP.GE.AND P0, PT, R158, UR7, PT ;  /* 0x000000079e007c0c */ /* 0x000fe2000bf06270 */
[----:B------:R-:W-:Y:S01]  /*5bf0*/  STL [R1+0x140], R225 ;  /* 0x000140e101007387 */ /* 0x000fe20000100800 */
[----:B------:R-:W-:Y:S01]  /*5c00*/  ISETP.GE.AND P2, PT, R177, UR7, PT ;  /* 0x00000007b1007c0c */ /* 0x000fe2000bf46270 */
[----:B------:R-:W-:Y:S01]  /*5c10*/  IMAD R15, R15, UR12, RZ ;  /* 0x0000000c0f0f7c24 */ /* 0x000fe2000f8e02ff */
[----:B------:R-:W-:Y:S01]  /*5c20*/  SEL R143, RZ, 0x4, P0 ;  /* 0x00000004ff8f7807 */ /* 0x000fe20000000000 */
[----:B------:R-:W-:Y:S01]  /*5c30*/  STL [R1+0x13c], R222 ;  /* 0x00013cde01007387 */ /* 0x000fe20000100800 */
[----:B------:R-:W-:Y:S01]  /*5c40*/  ISETP.GE.AND P0, PT, R157, UR7, PT ;  /* 0x000000079d007c0c */ /* 0x000fe2000bf06270 */
[----:B------:R-:W-:Y:S01]  /*5c50*/  IMAD R16, R16, UR12, RZ ;  /* 0x0000000c10107c24 */ /* 0x000fe2000f8e02ff */
[----:B------:R-:W-:Y:S01]  /*5c60*/  R2UR UR6, R9 ;  /* 0x00000000090672ca */ /* 0x000fe200000e0000 */
[----:B------:R-:W-:Y:S01]  /*5c70*/  STL [R1+0x138], R221 ;  /* 0x000138dd01007387 */ /* 0x000fe20000100800 */
[----:B------:R-:W-:Y:S01]  /*5c80*/  SEL R144, RZ, 0x4, P0 ;  /* 0x00000004ff907807 */ /* 0x000fe20000000000 */
[----:B------:R-:W-:Y:S01]  /*5c90*/  IMAD R17, R17, UR12, RZ ;  /* 0x0000000c11117c24 */ /* 0x000fe2000f8e02ff */
[----:B------:R-:W-:Y:S01]  /*5ca0*/  ISETP.GE.AND P0, PT, R156, UR7, PT ;  /* 0x000000079c007c0c */ /* 0x000fe2000bf06270 */
[----:B------:R-:W-:Y:S01]  /*5cb0*/  STL [R1+0x134], R220 ;  /* 0x000134dc01007387 */ /* 0x000fe20000100800 */
[----:B------:R-:W-:Y:S01]  /*5cc0*/  LOP3.LUT R9, R152, 0x40, RZ, 0xc0, !PT ;  /* 0x0000004098097812 */ /* 0x000fe200078ec0ff */
[----:B------:R-:W-:Y:S01]  /*5cd0*/  IMAD R18, R18, UR12, RZ ;  /* 0x0000000c12127c24 */ /* 0x000fe2000f8e02ff */
[----:B------:R-:W-:Y:S01]  /*5ce0*/  SEL R145, RZ, 0x4, P0 ;  /* 0x00000004ff917807 */ /* 0x000fe20000000000 */
[----:B------:R-:W-:Y:S01]  /*5cf0*/  STL [R1+0x130], R218 ;  /* 0x000130da01007387 */ /* 0x000fe20000100800 */
[----:B------:R-:W-:Y:S01]  /*5d00*/  ISETP.GE.AND P0, PT, R155, UR7, PT ;  /* 0x000000079b007c0c */ /* 0x000fe2000bf06270 */
[----:B------:R-:W-:Y:S01]  /*5d10*/  IMAD R19, R19, UR12, RZ ;  /* 0x0000000c13137c24 */ /* 0x000fe2000f8e02ff */
[----:B------:R-:W-:Y:S01]  /*5d20*/  SEL R136, RZ, 0x4, P2 ;  /* 0x00000004ff887807 */ /* 0x000fe20001000000 */
[----:B------:R-:W-:Y:S01]  /*5d30*/  STL [R1+0x12c], R217 ;  /* 0x00012cd901007387 */ /* 0x000fe20000100800 */
[----:B------:R-:W-:Y:S01]  /*5d40*/  SEL R146, RZ, 0x4, P0 ;  /* 0x00000004ff927807 */ /* 0x000fe20000000000 */
[----:B------:R-:W-:Y:S01]  /*5d50*/  IMAD R20, R20, UR12, RZ ;  /* 0x0000000c14147c24 */ /* 0x000fe2000f8e02ff */
[----:B------:R-:W-:Y:S01]  /*5d60*/  ISETP.GE.AND P0, PT, R154, UR7, PT ;  /* 0x000000079a007c0c */ /* 0x000fe2000bf06270 */
[----:B------:R-:W-:Y:S01]  /*5d70*/  STL [R1+0x128], R216 ;  /* 0x000128d801007387 */ /* 0x000fe20000100800 */
[----:B------:R-:W-:Y:S01]  /*5d80*/  ISETP.GE.AND P2, PT, R174, UR7, PT ;  /* 0x00000007ae007c0c */ /* 0x000fe2000bf46270 */
[----:B------:R-:W-:Y:S01]  /*5d90*/  IMAD R21, R21, UR12, RZ ;  /* 0x0000000c15157c24 */ /* 0x000fe2000f8e02ff */
[----:B------:R-:W1:Y:S01]  /*5da0*/  LDCU UR4, c[0x0][0x3a4] ;  /* 0x00007480ff0477ac */ /* 0x000e620008000800 */
[----:B------:R-:W-:Y:S01]  /*5db0*/  STL [R1+0x124], R215 ;  /* 0x000124d701007387 */ /* 0x000fe20000100800 */
[----:B------:R-:W-:Y:S01]  /*5dc0*/  SEL R138, RZ, 0x4, P2 ;  /* 0x00000004ff8a7807 */ /* 0x000fe20001000000 */
[----:B------:R-:W-:Y:S01]  /*5dd0*/  IMAD R11, R11, R38, RZ ;  /* 0x000000260b0b7224 */ /* 0x000fe200078e02ff */
[----:B------:R-:W-:Y:S01]  /*5de0*/  ISETP.GE.AND P2, PT, R163, UR7, PT ;  /* 0x00000007a3007c0c */ /* 0x000fe2000bf46270 */
[----:B------:R-:W-:Y:S01]  /*5df0*/  STL [R1+0x120], R12 ;  /* 0x0001200c01007387 */ /* 0x000fe20000100800 */
[----:B------:R-:W-:Y:S01]  /*5e00*/  IMAD R22, R22, UR12, RZ ;  /* 0x0000000c16167c24 */ /* 0x000fe2000f8e02ff */
[----:B------:R-:W-:Y:S01]  /*5e10*/  ISETP.NE.U32.AND P3, PT, R27, RZ, PT ;  /* 0x000000ff1b00720c */ /* 0x000fe20003f65070 */
[C---:B------:R-:W-:Y:S01]  /*5e20*/  IMAD R188, R38.reuse, 0x2, R11 ;  /* 0x0000000226bc7824 */ /* 0x040fe200078e020b */
[----:B------:R2:W-:Y:S01]  /*5e30*/  STL [R1+0x11c], R0 ;  /* 0x00011c0001007387 */ /* 0x0005e20000100800 */
[----:B------:R-:W-:Y:S01]  /*5e40*/  SEL R140, RZ, 0x4, P2 ;  /* 0x00000004ff8c7807 */ /* 0x000fe20001000000 */
[----:B------:R-:W-:Y:S01]  /*5e50*/  IMAD R23, R23, UR12, RZ ;  /* 0x0000000c17177c24 */ /* 0x000fe2000f8e02ff */
[----:B------:R-:W-:Y:S01]  /*5e60*/  ISETP.GE.AND P2, PT, R159, UR7, PT ;  /* 0x000000079f007c0c */ /* 0x000fe2000bf46270 */
[----:B------:R-:W-:Y:S01]  /*5e70*/  IMAD R187, R38, 0x2, R188 ;  /* 0x0000000226bb7824 */ /* 0x000fe200078e02bc */
[----:B------:R-:W-:Y:S01]  /*5e80*/  ISETP.NE.U32.AND P4, PT, R28, RZ, PT ;  /* 0x000000ff1c00720c */ /* 0x000fe20003f85070 */
[----:B------:R3:W-:Y:S01]  /*5e90*/  STL [R1+0x118], R11 ;  /* 0x0001180b01007387 */ /* 0x0007e20000100800 */
[----:B------:R-:W-:Y:S01]  /*5ea0*/  SEL R142, RZ, 0x4, P2 ;  /* 0x00000004ff8e7807 */ /* 0x000fe20001000000 */
[----:B------:R-:W-:Y:S01]  /*5eb0*/  IMAD R186, R38, 0x2, R187 ;  /* 0x0000000226ba7824 */ /* 0x000fe200078e02bb */
[----:B------:R-:W-:Y:S01]  /*5ec0*/  ISETP.NE.U32.AND P2, PT, R26, RZ, PT ;  /* 0x000000ff1a00720c */ /* 0x000fe20003f45070 */
[----:B--2---:R-:W-:Y:S01]  /*5ed0*/  IMAD.SHL.U32 R0, R152, 0x10, RZ ;  /* 0x0000001098007824 */ /* 0x004fe200078e00ff */
[----:B------:R-:W-:Y:S01]  /*5ee0*/  ISETP.NE.U32.AND P5, PT, R29, RZ, PT ;  /* 0x000000ff1d00720c */ /* 0x000fe20003fa5070 */
[----:B------:R-:W-:Y:S01]  /*5ef0*/  IMAD R177, R38, 0x2, R186 ;  /* 0x0000000226b17824 */ /* 0x000fe200078e02ba */
[----:B------:R-:W-:Y:S01]  /*5f00*/  ISETP.NE.U32.AND P6, PT, R30, RZ, PT ;  /* 0x000000ff1e00720c */ /* 0x000fe20003fc5070 */
[----:B------:R2:W-:Y:S01]  /*5f10*/  STL [R1+0xc4], R188 ;  /* 0x0000c4bc01007387 */ /* 0x0005e20000100800 */
[----:B------:R-:W-:Y:S01]  /*5f20*/  LOP3.LUT R10, R0, 0x70, RZ, 0xc0, !PT ;  /* 0x00000070000a7812 */ /* 0x000fe200078ec0ff */
[----:B------:R-:W-:Y:S01]  /*5f30*/  UMOV UR5, 0x1 ;  /* 0x0000000100057882 */ /* 0x000fe20000000000 */
[----:B------:R-:W-:Y:S01]  /*5f40*/  LOP3.LUT R44, R44, 0xfffbffff, RZ, 0xc0, !PT ;  /* 0xfffbffff2c2c7812 */ /* 0x000fe200078ec0ff */
[----:B------:R-:W-:Y:S01]  /*5f50*/  STL [R1+0xac], R187 ;  /* 0x0000acbb01007387 */ /* 0x000fe20000100800 */
[----:B------:R-:W-:Y:S01]  /*5f60*/  UIADD3 UR12, UPT, UPT, UR10, 0x46000, URZ ;  /* 0x000460000a0c7890 */ /* 0x000fe2000fffe0ff */
[----:B------:R-:W-:Y:S01]  /*5f70*/  IMAD R10, R147, 0x80, R10 ;  /* 0x00000080930a7824 */ /* 0x000fe200078e020a */
[----:B------:R-:W-:Y:S01]  /*5f80*/  SEL R147, RZ, 0x4, P0 ;  /* 0x00000004ff937807 */ /* 0x000fe20000000000 */
[----:B------:R-:W-:Y:S01]  /*5f90*/  STL [R1+0xa0], R186 ;  /* 0x0000a0ba01007387 */ /* 0x000fe20000100800 */
[----:B------:R-:W-:Y:S01]  /*5fa0*/  ISETP.GE.AND P0, PT, R153, UR7, PT ;  /* 0x0000000799007c0c */ /* 0x000fe2000bf06270 */
[----:B------:R-:W4:Y:S01]  /*5fb0*/  LDCU.64 UR22, c[0x0][0x358] ;  /* 0x00006b00ff1677ac */ /* 0x000f220008000a00 */
[----:B------:R-:W-:Y:S01]  /*5fc0*/  LEA.HI R10, R9, R10, RZ, 0x1c ;  /* 0x0000000a090a7211 */ /* 0x000fe200078fe0ff */
[----:B------:R1:W-:Y:S01]  /*5fd0*/  STL [R1+0x114], R177 ;  /* 0x000114b101007387 */ /* 0x0003e20000100800 */
[----:B------:R-:W-:-:S02]  /*5fe0*/  SEL R219, RZ, 0x4, P0 ;  /* 0x00000004ffdb7807 */ /* 0x000fc40000000000 */
[----:B------:R-:W-:Y:S02]  /*5ff0*/  ISETP.GE.AND P0, PT, R151, UR7, PT ;  /* 0x0000000797007c0c */ /* 0x000fe4000bf06270 */
[----:B------:R-:W-:Y:S02]  /*6000*/  @P4 LOP3.LUT R44, R44, 0x40000, RZ, 0xfc, !PT ;  /* 0x000400002c2c4812 */ /* 0x000fe400078efcff */
[----:B------:R-:W-:Y:S02]  /*6010*/  SEL R9, RZ, 0x4, P0 ;  /* 0x00000004ff097807 */ /* 0x000fe40000000000 */
[----:B------:R-:W-:Y:S02]  /*6020*/  ISETP.GE.AND P0, PT, R150, UR7, PT ;  /* 0x0000000796007c0c */ /* 0x000fe4000bf06270 */
[----:B------:R-:W-:Y:S02]  /*6030*/  LOP3.LUT R44, R44, 0xfff7ffff, RZ, 0xc0, !PT ;  /* 0xfff7ffff2c2c7812 */ /* 0x000fe400078ec0ff */
[----:B------:R-:W-:-:S02]  /*6040*/  SEL R31, RZ, 0x4, P0 ;  /* 0x00000004ff1f7807 */ /* 0x000fc40000000000 */
[----:B------:R-:W-:Y:S02]  /*6050*/  ISETP.GE.AND P0, PT, R149, UR7, PT ;  /* 0x0000000795007c0c */ /* 0x000fe4000bf06270 */
[----:B------:R-:W-:Y:S02]  /*6060*/  @P3 LOP3.LUT R44, R44, 0x80000, RZ, 0xfc, !PT ;  /* 0x000800002c2c3812 */ /* 0x000fe400078efcff */
[----:B------:R-:W-:Y:S02]  /*6070*/  SEL R134, RZ, 0x4, P0 ;  /* 0x00000004ff867807 */ /* 0x000fe40000000000 */
[----:B------:R-:W-:Y:S02]  /*6080*/  ISETP.GT.AND P0, PT, R148, 0xbf, PT ;  /* 0x000000bf9400780c */ /* 0x000fe40003f04270 */
[----:B------:R-:W-:Y:S02]  /*6090*/  LOP3.LUT R44, R44, 0xffefffff, RZ, 0xc0, !PT ;  /* 0xffefffff2c2c7812 */ /* 0x000fe400078ec0ff */
        /* <DEDUP_REMOVED lines=17> */
[----:B------:R-:W-:Y:S02]  /*61b0*/  LEA R134, P0, R2, R160, 0x2 ;  /* 0x000000a002867211 */ /* 0x000fe400078010ff */
[----:B------:R-:W-:-:S02]  /*61c0*/  @P2 LOP3.LUT R44, R44, 0x100000, RZ, 0xfc, !PT ;  /* 0x001000002c2c2812 */ /* 0x000fc400078efcff */
[----:B------:R-:W-:Y:S02]  /*61d0*/  LEA.HI.X.SX32 R135, R2, R24, 0x2, P0 ;  /* 0x0000001802877211 */ /* 0x000fe400000f16ff */
[C---:B------:R-:W-:Y:S02]  /*61e0*/  LEA R136, P0, R3.reuse, R160, 0x2 ;  /* 0x000000a003887211 */ /* 0x040fe400078010ff */
[----:B------:R-:W-:Y:S02]  /*61f0*/  ISETP.NE.U32.AND P2, PT, R172, RZ, PT ;  /* 0x000000ffac00720c */ /* 0x000fe40003f45070 */
[----:B------:R-:W-:Y:S02]  /*6200*/  LEA.HI.X.SX32 R137, R3, R24, 0x2, P0 ;  /* 0x0000001803897211 */ /* 0x000fe400000f16ff */
[----:B------:R-:W-:Y:S02]  /*6210*/  LEA R138, P0, R4, R160, 0x2 ;  /* 0x000000a0048a7211 */ /* 0x000fe400078010ff */
[----:B------:R-:W-:-:S02]  /*6220*/  ISETP.NE.U32.AND P4, PT, R162, RZ, PT ;  /* 0x000000ffa200720c */ /* 0x000fc40003f85070 */
[----:B------:R-:W-:Y:S02]  /*6230*/  LEA.HI.X.SX32 R139, R4, R24, 0x2, P0 ;  /* 0x00000018048b7211 */ /* 0x000fe400000f16ff */
[C---:B------:R-:W-:Y:S02]  /*6240*/  LEA R140, P0, R13.reuse, R160, 0x2 ;  /* 0x000000a00d8c7211 */ /* 0x040fe400078010ff */
[----:B------:R-:W-:Y:S02]  /*6250*/  ISETP.NE.U32.AND P3, PT, R176, RZ, PT ;  /* 0x000000ffb000720c */ /* 0x000fe40003f65070 */
[----:B------:R-:W-:Y:S02]  /*6260*/  LEA.HI.X.SX32 R141, R13, R24, 0x2, P0 ;  /* 0x000000180d8d7211 */ /* 0x000fe400000f16ff */
[----:B------:R-:W-:Y:S02]  /*6270*/  LEA R142, P0, R14, R160, 0x2 ;  /* 0x000000a00e8e7211 */ /* 0x000fe400078010ff */
[----:B------:R-:W-:-:S02]  /*6280*/  LOP3.LUT R44, R44, 0xffdfffff, RZ, 0xc0, !PT ;  /* 0xffdfffff2c2c7812 */ /* 0x000fc400078ec0ff */
[----:B------:R-:W-:Y:S02]  /*6290*/  LEA.HI.X.SX32 R143, R14, R24, 0x2, P0 ;  /* 0x000000180e8f7211 */ /* 0x000fe400000f16ff */
[C---:B------:R-:W-:Y:S02]  /*62a0*/  LEA R144, P0, R15.reuse, R160, 0x2 ;  /* 0x000000a00f907211 */ /* 0x040fe400078010ff */
[----:B------:R-:W-:Y:S02]  /*62b0*/  @P2 LOP3.LUT R44, R44, 0x200000, RZ, 0xfc, !PT ;  /* 0x002000002c2c2812 */ /* 0x000fe400078efcff */
[----:B------:R-:W-:Y:S02]  /*62c0*/  LEA.HI.X.SX32 R145, R15, R24, 0x2, P0 ;  /* 0x000000180f917211 */ /* 0x000fe400000f16ff */
[----:B------:R-:W-:Y:S02]  /*62d0*/  LEA R146, P0, R16, R160, 0x2 ;  /* 0x000000a010927211 */ /* 0x000fe400078010ff */
[----:B------:R-:W-:Y:S01]  /*62e0*/  ISETP.NE.U32.AND P2, PT, R6, RZ, PT ;  /* 0x000000ff0600720c */ /* 0x000fe20003f45070 */
[----:B------:R-:W-:Y:S01]  /*62f0*/  VIADD R6, R10, UR10 ;  /* 0x0000000a0a067c36 */ /* 0x000fe20008000000 */
[----:B------:R-:W-:-:S02]  /*6300*/  LEA.HI.X.SX32 R147, R16, R24, 0x2, P0 ;  /* 0x0000001810937211 */ /* 0x000fc400000f16ff */
[----:B------:R-:W-:-:S04]  /*6310*/  LEA R148, P0, R17, R160, 0x2 ;  /* 0x000000a011947211 */ /* 0x000fc800078010ff */
[----:B------:R-:W-:Y:S02]  /*6320*/  LEA.HI.X.SX32 R149, R17, R24, 0x2, P0 ;  /* 0x0000001811957211 */ /* 0x000fe400000f16ff */
        /* <DEDUP_REMOVED lines=11> */
[----:B------:R-:W-:Y:S01]  /*63e0*/  LEA.HI.X.SX32 R161, R23, R24, 0x2, P0 ;  /* 0x0000001817a17211 */ /* 0x000fe200000f16ff */
[----:B-1----:R-:W-:Y:S01]  /*63f0*/  IMAD R24, R25, UR4, RZ ;  /* 0x0000000419187c24 */ /* 0x002fe2000f8e02ff */
[----:B------:R-:W-:Y:S01]  /*6400*/  USHF.L.U32 UR4, UR6, 0x15, URZ ;  /* 0x0000001506047899 */ /* 0x000fe200080006ff */
[----:B------:R-:W-:-:S03]  /*6410*/  IMAD R25, R38, 0x2, R177 ;  /* 0x0000000226197824 */ /* 0x000fc600078e02b1 */
[----:B------:R-:W-:Y:S01]  /*6420*/  LEA R174, P0, R24, UR8, 0x2 ;  /* 0x0000000818ae7c11 */ /* 0x000fe2000f8010ff */
[----:B------:R-:W-:Y:S01]  /*6430*/  IMAD R26, R38, 0x2, R25 ;  /* 0x00000002261a7824 */ /* 0x000fe200078e0219 */
[----:B------:R-:W-:Y:S02]  /*6440*/  ULOP3.LUT UR4, UR4, 0x600000, URZ, 0xc0, !UPT ;  /* 0x0060000004047892 */ /* 0x000fe4000f8ec0ff */
[----:B------:R-:W-:Y:S01]  /*6450*/  LEA.HI.X.SX32 R175, R24, UR9, 0x2, P0 ;  /* 0x0000000918af7c11 */ /* 0x000fe200080f16ff */
[----:B------:R-:W-:Y:S01]  /*6460*/  IMAD R27, R38, 0x2, R26 ;  /* 0x00000002261b7824 */ /* 0x000fe200078e021a */
[----:B------:R-:W-:-:S03]  /*6470*/  UIADD3 UR11, UPT, UPT, UR21, UR4, URZ ;  /* 0x00000004150b7290 */ /* 0x000fc6000fffe0ff */
[----:B------:R-:W-:-:S04]  /*6480*/  IMAD R28, R38, 0x2, R27 ;  /* 0x00000002261c7824 */ /* 0x000fc800078e021b */
[C---:B------:R-:W-:Y:S02]  /*6490*/  IMAD R29, R38.reuse, 0x2, R28 ;  /* 0x00000002261d7824 */ /* 0x040fe400078e021c */
[----:B------:R-:W-:Y:S01]  /*64a0*/  STTM.16dp32bit_t0_t15.x128 tmem[UR11], RZ ;  /* 0x000000ff000079ed */ /* 0x000fe20008b8000b */
[----:B------:R-:W-:Y:S01]  /*64b0*/  STTM.16dp32bit_t16_t31.x128 tmem[UR11+0x80], RZ ;  /* 0x000080ff000079ed */ /* 0x000fe20008ba000b */
[----:B------:R-:W1:Y:S01]  /*64c0*/  FENCE.VIEW.ASYNC.T ;  /* 0x00000000000073c6 */ /* 0x000e620000000200 */
[----:B------:R-:W-:-:S04]  /*64d0*/  IMAD R30, R38, 0x2, R29 ;  /* 0x00000002261e7824 */ /* 0x000fc800078e021d */
[----:B------:R-:W-:-:S04]  /*64e0*/  IMAD R31, R38, 0x2, R30 ;  /* 0x00000002261f7824 */ /* 0x000fc800078e021e */
[----:B------:R-:W-:Y:S01]  /*64f0*/  IMAD R163, R38, 0x2, R31 ;  /* 0x0000000226a37824 */ /* 0x000fe200078e021f */
[----:B-1----:R-:W-:Y:S04]  /*6500*/  BAR.SYNC.DEFER_BLOCKING 0x0 ;  /* 0x0000000000007b1d */ /* 0x002fe80000010000 */
[----:B------:R-:W-:-:S04]  /*6510*/  LEA R184, P0, R163, R174, 0x2 ;  /* 0x000000aea3b87211 */ /* 0x000fc800078010ff */
[----:B------:R-:W-:Y:S01]  /*6520*/  LEA.HI.X.SX32 R185, R163, R175, 0x2, P0 ;  /* 0x000000afa3b97211 */ /* 0x000fe200000f16ff */
[----:B------:R-:W-:-:S05]  /*6530*/  IMAD R163, R38, 0x2, R163 ;  /* 0x0000000226a37824 */ /* 0x000fca00078e02a3 */
[----:B------:R-:W-:-:S04]  /*6540*/  LEA R172, P0, R163, R174, 0x2 ;  /* 0x000000aea3ac7211 */ /* 0x000fc800078010ff */
[----:B------:R-:W-:Y:S01]  /*6550*/  LEA.HI.X.SX32 R173, R163, R175, 0x2, P0 ;  /* 0x000000afa3ad7211 */ /* 0x000fe200000f16ff */
[----:B------:R-:W-:-:S05]  /*6560*/  IMAD R163, R38, 0x2, R163 ;  /* 0x0000000226a37824 */ /* 0x000fca00078e02a3 */
[----:B------:R-:W-:-:S04]  /*6570*/  LEA R180, P0, R163, R174, 0x2 ;  /* 0x000000aea3b47211 */ /* 0x000fc800078010ff */
[----:B------:R-:W-:Y:S01]  /*6580*/  LEA.HI.X.SX32 R181, R163, R175, 0x2, P0 ;  /* 0x000000afa3b57211 */ /* 0x000fe200000f16ff */
[----:B------:R-:W-:-:S05]  /*6590*/  IMAD R163, R38, 0x2, R163 ;  /* 0x0000000226a37824 */ /* 0x000fca00078e02a3 */
[----:B------:R-:W-:-:S04]  /*65a0*/  LEA R178, P0, R163, R174, 0x2 ;  /* 0x000000aea3b27211 */ /* 0x000fc800078010ff */
[----:B------:R-:W-:Y:S02]  /*65b0*/  LEA.HI.X.SX32 R179, R163, R175, 0x2, P0 ;  /* 0x000000afa3b37211 */ /* 0x000fe400000f16ff */
[----:B------:R-:W-:-:S04]  /*65c0*/  LEA R162, P0, R11, R174, 0x2 ;  /* 0x000000ae0ba27211 */ /* 0x000fc800078010ff */
[-C--:B------:R-:W-:Y:S02]  /*65d0*/  LEA.HI.X.SX32 R163, R11, R175.reuse, 0x2, P0 ;  /* 0x000000af0ba37211 */ /* 0x080fe400000f16ff */
[CC--:B------:R-:W-:Y:S01]  /*65e0*/  LEA R202, P0, R188.reuse, R174.reuse, 0x2 ;  /* 0x000000aebcca7211 */ /* 0x0c0fe200078010ff */
[----:B---3--:R-:W1:Y:S03]  /*65f0*/  S2R R11, SR_TID.X ;  /* 0x00000000000b7919 */ /* 0x008e660000002100 */
        /* <DEDUP_REMOVED lines=8> */
[-C--:B------:R-:W-:Y:S02]  /*6680*/  LEA.HI.X.SX32 R195, R25, R175.reuse, 0x2, P0 ;  /* 0x000000af19c37211 */ /* 0x080fe400000f16ff */
[CC--:B------:R-:W-:Y:S02]  /*6690*/  LEA R192, P0, R26.reuse, R174.reuse, 0x2 ;  /* 0x000000ae1ac07211 */ /* 0x0c0fe400078010ff */
[----:B-1----:R-:W-:Y:S02]  /*66a0*/  LOP3.LUT R11, R11, 0x7f, RZ, 0xc0, !PT ;  /* 0x0000007f0b0b7812 */ /* 0x002fe400078ec0ff */
[----:B------:R-:W-:Y:S02]  /*66b0*/  LEA.HI.X.SX32 R193, R26, R175, 0x2, P0 ;  /* 0x000000af1ac17211 */ /* 0x000fe400000f16ff */
[----:B------:R-:W-:-:S04]  /*66c0*/  LEA R190, P0, R27, R174, 0x2 ;  /* 0x000000ae1bbe7211 */ /* 0x000fc800078010ff */
[----:B------:R-:W-:Y:S02]  /*66d0*/  LEA.HI.X.SX32 R191, R27, R175, 0x2, P0 ;  /* 0x000000af1bbf7211 */ /* 0x000fe400000f16ff */
[----:B--2---:R-:W-:-:S04]  /*66e0*/  LEA R188, P0, R28, R174, 0x2 ;  /* 0x000000ae1cbc7211 */ /* 0x004fc800078010ff */
[----:B------:R-:W-:Y:S02]  /*66f0*/  LEA.HI.X.SX32 R189, R28, R175, 0x2, P0 ;  /* 0x000000af1cbd7211 */ /* 0x000fe400000f16ff */
[----:B------:R-:W-:-:S04]  /*6700*/  LEA R176, P0, R29, R174, 0x2 ;  /* 0x000000ae1db07211 */ /* 0x000fc800078010ff */
[----:B------:R-:W-:Y:S02]  /*6710*/  LEA.HI.X.SX32 R177, R29, R175, 0x2, P0 ;  /* 0x000000af1db17211 */ /* 0x000fe400000f16ff */
[----:B------:R-:W-:-:S04]  /*6720*/  LEA R186, P0, R30, R174, 0x2 ;  /* 0x000000ae1eba7211 */ /* 0x000fc800078010ff */
[----:B------:R-:W-:Y:S02]  /*6730*/  LEA.HI.X.SX32 R187, R30, R175, 0x2, P0 ;  /* 0x000000af1ebb7211 */ /* 0x000fe400000f16ff */
[----:B------:R-:W-:-:S04]  /*6740*/  LEA R174, P0, R31, R174, 0x2 ;  /* 0x000000ae1fae7211 */ /* 0x000fc800078010ff */
[----:B------:R-:W-:Y:S02]  /*6750*/  LEA.HI.X.SX32 R175, R31, R175, 0x2, P0 ;  /* 0x000000af1faf7211 */ /* 0x000fe400000f16ff */
[----:B------:R-:W-:Y:S01]  /*6760*/  ISETP.NE.U32.AND P0, PT, R11, RZ, PT ;  /* 0x000000ff0b00720c */ /* 0x000fe20003f05070 */
[----:B------:R-:W-:Y:S01]  /*6770*/  IMAD.SHL.U32 R39, R39, 0x20, RZ ;  /* 0x0000002027277824 */ /* 0x000fe200078e00ff */
[----:B------:R-:W-:-:S06]  /*6780*/  LOP3.LUT R11, R10, 0x10, RZ, 0x3c, !PT ;  /* 0x000000100a0b7812 */ /* 0x000fcc00078e3cff */
[----:B------:R-:W1:Y:S05]  /*6790*/  S2R R11, SR_TID.X ;  /* 0x00000000000b7919 */ /* 0x000e6a0000002100 */
[----:B------:R-:W-:Y:S01]  /*67a0*/  VOTEU.ALL UP1, P0 ;  /* 0x0000000000ff7886 */ /* 0x000fe20000020000 */
[----:B------:R-:W-:-:S04]  /*67b0*/  VOTEU.ALL UP2, P0 ;  /* 0x0000000000ff7886 */ /* 0x000fc80000040000 */
[----:B------:R-:W-:-:S04]  /*67c0*/  @!UP1 UIADD3 UR8, UPT, UPT, -UR5, 0x100000, URZ ;  /* 0x0010000005089890 */ /* 0x000fc8000fffe1ff */
[----:B------:R-:W-:Y:S02]  /*67d0*/  @!UP1 USHF.L.U32 UR9, UR8, 0xb, URZ ;  /* 0x0000000b08099899 */ /* 0x000fe400080006ff */
[----:B------:R-:W-:Y:S02]  /*67e0*/  @!UP1 USHF.L.U32 UR8, UR8, 0x1, URZ ;  /* 0x0000000108089899 */ /* 0x000fe400080006ff */
[----:B------:R-:W-:-:S04]  /*67f0*/  @!UP1 UIADD3 UR4, UPT, UPT, -UR5, 0x100000, URZ ;  /* 0x0010000005049890 */ /* 0x000fc8000fffe1ff */
[----:B------:R-:W-:Y:S02]  /*6800*/  @!UP1 USHF.L.U32 UR5, UR4, 0xb, URZ ;  /* 0x0000000b04059899 */ /* 0x000fe400080006ff */
[----:B------:R-:W-:Y:S01]  /*6810*/  @!UP1 USHF.L.U32 UR4, UR4, 0x1, URZ ;  /* 0x0000000104049899 */ /* 0x000fe200080006ff */
[----:B------:R-:W-:Y:S01]  /*6820*/  VOTEU.ALL UP1, P0 ;  /* 0x0000000000ff7886 */ /* 0x000fe20000020000 */
[----:B------:R-:W2:Y:S04]  /*6830*/  FENCE.VIEW.ASYNC.S ;  /* 0x00000000000073c6 */ /* 0x000ea80000000000 */
[----:B--2---:R-:W2:Y:S02]  /*6840*/  @!UP1 SYNCS.EXCH.64 URZ, [UR12], UR8 ;  /* 0x000000080cff95b2 */ /* 0x004ea40008000100 */
[----:B--2---:R-:W-:Y:S01]  /*6850*/  BAR.SYNC.DEFER_BLOCKING 0x0 ;  /* 0x0000000000007b1d */ /* 0x004fe20000010000 */
[----:B------:R-:W-:Y:S01]  /*6860*/  UIADD3 UR20, UPT, UPT, UR13, -0xc0, URZ ;  /* 0xffffff400d147890 */ /* 0x000fe2000fffe0ff */
[----:B-1----:R-:W-:-:S04]  /*6870*/  SHF.R.U32.HI R11, RZ, 0x6, R11 ;  /* 0x00000006ff0b7819 */ /* 0x002fc8000001160b */
[----:B------:R-:W-:Y:S01]  /*6880*/  SGXT.U32 R11, R11, 0x1 ;  /* 0x000000010b0b781a */ /* 0x000fe20000000000 */
[----:B------:R1:W4:Y:S02]  /*6890*/  @!UP2 SYNCS.EXCH.64 URZ, [UR10+0x46008], UR4 ;  /* 0x046008040affa5b2 */ /* 0x0003240008000100 */
[----:B------:R-:W-:Y:S01]  /*68a0*/  @!PT LDS RZ, [RZ] ;  /* 0x00000000fffff984 */ /* 0x000fe20000000800 */
[----:B------:R-:W-:Y:S01]  /*68b0*/  @!PT LDS RZ, [RZ] ;  /* 0x00000000fffff984 */ /* 0x000fe20000000800 */
[----:B------:R-:W-:Y:S01]  /*68c0*/  @!PT LDS RZ, [RZ] ;  /* 0x00000000fffff984 */ /* 0x000fe20000000800 */
[----:B----4-:R2:W-:Y:S01]  /*68d0*/  LDGSTS.E [R6+0x38000], desc[UR22][R162.64], P2 ;  /* 0x38000000a2067fae */ /* 0x0105e200091a1016 */
[----:B------:R-:W-:-:S03]  /*68e0*/  ISETP.NE.U32.AND P2, PT, R40, RZ, PT ;  /* 0x000000ff2800720c */ /* 0x000fc60003f45070 */
[----:B------:R3:W-:Y:S01]  /*68f0*/  LDGSTS.E [R6+0x38008], desc[UR22][R202.64], P1 ;  /* 0x38008000ca067fae */ /* 0x0007e200089a1016 */
[----:B------:R-:W-:Y:S02]  /*6900*/  ISETP.NE.U32.AND P1, PT, R251, RZ, PT ;  /* 0x000000fffb00720c */ /* 0x000fe40003f25070 */
[----:B------:R-:W-:Y:S01]  /*6910*/  LOP3.LUT R251, R10, 0x10, RZ, 0x3c, !PT ;  /* 0x000000100afb7812 */ /* 0x000fe200078e3cff */
[----:B-1----:R-:W-:-:S04]  /*6920*/  USHF.R.U32.HI UR4, URZ, 0x1, UR24 ;  /* 0x00000001ff047899 */ /* 0x002fc80008011618 */
[----:B------:R-:W-:Y:S01]  /*6930*/  VIADD R40, R251, UR10 ;  /* 0x0000000afb287c36 */ /* 0x000fe20008000000 */
[----:B------:R-:W-:-:S05]  /*6940*/  LOP3.LUT R251, R10, 0x20, RZ, 0x3c, !PT ;  /* 0x000000200afb7812 */ /* 0x000fca00078e3cff */
[----:B------:R1:W-:Y:S01]  /*6950*/  LDGSTS.E [R40+0x38000], desc[UR22][R200.64], P1 ;  /* 0x38000000c8287fae */ /* 0x0003e200089a1016 */
[----:B------:R-:W-:Y:S02]  /*6960*/  ISETP.NE.U32.AND P1, PT, R250, RZ, PT ;  /* 0x000000fffa00720c */ /* 0x000fe40003f25070 */
[C---:B------:R-:W-:Y:S01]  /*6970*/  LOP3.LUT R250, R10.reuse, 0x30, RZ, 0x3c, !PT ;  /* 0x000000300afa7812 */ /* 0x040fe200078e3cff */
[----:B------:R4:W-:Y:S01]  /*6980*/  LDGSTS.E [R40+0x38008], desc[UR22][R198.64], P2 ;  /* 0x38008000c6287fae */ /* 0x0009e200091a1016 */
[----:B------:R-:W-:Y:S01]  /*6990*/  ISETP.NE.U32.AND P2, PT, R41, RZ, PT ;  /* 0x000000ff2900720c */ /* 0x000fe20003f45070 */
[----:B------:R-:W-:Y:S01]  /*69a0*/  VIADD R41, R251, UR10 ;  /* 0x0000000afb297c36 */ /* 0x000fe20008000000 */
[----:B------:R-:W-:-:S07]  /*69b0*/  LOP3.LUT R251, R10, 0x50, RZ, 0x3c, !PT ;  /* 0x000000500afb7812 */ /* 0x000fce00078e3cff */
[----:B------:R1:W-:Y:S01]  /*69c0*/  LDGSTS.E [R41+0x38000], desc[UR22][R196.64], P1 ;  /* 0x38000000c4297fae */ /* 0x0003e200089a1016 */
[----:B------:R-:W-:Y:S02]  /*69d0*/  ISETP.NE.U32.AND P1, PT, R249, RZ, PT ;  /* 0x000000fff900720c */ /* 0x000fe40003f25070 */
[----:B------:R-:W-:Y:S01]  /*69e0*/  LOP3.LUT R249, R10, 0x40, RZ, 0x3c, !PT ;  /* 0x000000400af97812 */ /* 0x000fe200078e3cff */
[----:B------:R1:W-:Y:S01]  /*69f0*/  LDGSTS.E [R41+0x38008], desc[UR22][R194.64], P2 ;  /* 0x38008000c2297fae */ /* 0x0003e200091a1016 */
[----:B------:R-:W-:Y:S01]  /*6a00*/  ISETP.NE.U32.AND P2, PT, R42, RZ, PT ;  /* 0x000000ff2a00720c */ /* 0x000fe20003f45070 */
[----:B------:R-:W-:Y:S01]  /*6a10*/  VIADD R42, R250, UR10 ;  /* 0x0000000afa2a7c36 */ /* 0x000fe20008000000 */
[----:B------:R-:W-:-:S07]  /*6a20*/  LOP3.LUT R250, R10, 0x60, RZ, 0x3c, !PT ;  /* 0x000000600afa7812 */ /* 0x000fce00078e3cff */
[----:B------:R1:W-:Y:S01]  /*6a30*/  LDGSTS.E [R42+0x38000], desc[UR22][R192.64], P1 ;  /* 0x38000000c02a7fae */ /* 0x0003e200089a1016 */
[----:B------:R-:W-:-:S03]  /*6a40*/  ISETP.NE.U32.AND P1, PT, R183, RZ, PT ;  /* 0x000000ffb700720c */ /* 0x000fc60003f25070 */
[----:B------:R1:W-:Y:S01]  /*6a50*/  LDGSTS.E [R42+0x38008], desc[UR22][R190.64], P2 ;  /* 0x38008000be2a7fae */ /* 0x0003e200091a1016 */
[----:B------:R-:W-:Y:S01]  /*6a60*/  ISETP.NE.U32.AND P2, PT, R5, RZ, PT ;  /* 0x000000ff0500720c */ /* 0x000fe20003f45070 */
[----:B------:R-:W-:Y:S01]  /*6a70*/  VIADD R5, R249, UR10 ;  /* 0x0000000af9057c36 */ /* 0x000fe20008000000 */
[----:B------:R-:W-:Y:S01]  /*6a80*/  LOP3.LUT R249, R10, 0x70, RZ, 0x3c, !PT ;  /* 0x000000700af97812 */ /* 0x000fe200078e3cff */
[----:B------:R-:W1:Y:S06]  /*6a90*/  S2R R183, SR_TID.X ;  /* 0x0000000000b77919 */ /* 0x000e6c0000002100 */
[----:B------:R1:W-:Y:S01]  /*6aa0*/  LDGSTS.E [R5+0x38000], desc[UR22][R188.64], P1 ;  /* 0x38000000bc057fae */ /* 0x0003e200089a1016 */
[----:B------:R-:W-:Y:S01]  /*6ab0*/  ISETP.NE.U32.AND P1, PT, R37, RZ, PT ;  /* 0x000000ff2500720c */ /* 0x000fe20003f25070 */
[----:B------:R-:W-:-:S02]  /*6ac0*/  IMAD.SHL.U32 R37, R38, 0x20, RZ ;  /* 0x0000002026257824 */ /* 0x000fc400078e00ff */
[----:B------:R1:W-:Y:S01]  /*6ad0*/  LDGSTS.E [R5+0x38008], desc[UR22][R176.64], P2 ;  /* 0x38008000b0057fae */ /* 0x0003e200091a1016 */
[----:B------:R-:W-:Y:S01]  /*6ae0*/  ISETP.NE.U32.AND P2, PT, R32, RZ, PT ;  /* 0x000000ff2000720c */ /* 0x000fe20003f45070 */
[----:B------:R-:W-:Y:S02]  /*6af0*/  VIADD R32, R251, UR10 ;  /* 0x0000000afb207c36 */ /* 0x000fe40008000000 */
[----:B--2---:R-:W-:-:S06]  /*6b00*/  IMAD.WIDE R162, R37, 0x4, R162 ;  /* 0x0000000425a27825 */ /* 0x004fcc00078e02a2 */
[----:B------:R2:W-:Y:S01]  /*6b10*/  LDGSTS.E [R32+0x38000], desc[UR22][R186.64], P1 ;  /* 0x38000000ba207fae */ /* 0x0005e200089a1016 */
[----:B------:R-:W-:Y:S01]  /*6b20*/  ISETP.NE.U32.AND P1, PT, R33, RZ, PT ;  /* 0x000000ff2100720c */ /* 0x000fe20003f25070 */
[----:B------:R-:W-:Y:S02]  /*6b30*/  VIADD R33, R250, UR10 ;  /* 0x0000000afa217c36 */ /* 0x000fe40008000000 */
[----:B------:R2:W-:Y:S01]  /*6b40*/  LDGSTS.E [R32+0x38008], desc[UR22][R174.64], P2 ;  /* 0x38008000ae207fae */ /* 0x0005e200091a1016 */
[----:B------:R-:W-:Y:S02]  /*6b50*/  ISETP.NE.U32.AND P2, PT, R36, RZ, PT ;  /* 0x000000ff2400720c */ /* 0x000fe40003f45070 */
[----:B-1----:R-:W-:-:S07]  /*6b60*/  LOP3.LUT R183, R183, 0x7f, RZ, 0xc0, !PT ;  /* 0x0000007fb7b77812 */ /* 0x002fce00078ec0ff */
[----:B------:R1:W-:Y:S01]  /*6b70*/  LDGSTS.E [R33+0x38000], desc[UR22][R184.64], P1 ;  /* 0x38000000b8217fae */ /* 0x0003e200089a1016 */
[----:B------:R-:W-:Y:S01]  /*6b80*/  ISETP.NE.U32.AND P1, PT, R34, RZ, PT ;  /* 0x000000ff2200720c */ /* 0x000fe20003f25070 */
[----:B------:R-:W-:Y:S02]  /*6b90*/  VIADD R34, R249, UR10 ;  /* 0x0000000af9227c36 */ /* 0x000fe40008000000 */
[----:B------:R1:W-:Y:S01]  /*6ba0*/  LDGSTS.E [R33+0x38008], desc[UR22][R172.64], P2 ;  /* 0x38008000ac217fae */ /* 0x0003e200091a1016 */
[----:B------:R-:W-:-:S09]  /*6bb0*/  ISETP.NE.U32.AND P2, PT, R35, RZ, PT ;  /* 0x000000ff2300720c */ /* 0x000fd20003f45070 */
[----:B------:R1:W-:Y:S01]  /*6bc0*/  LDGSTS.E [R34+0x38000], desc[UR22][R180.64], P1 ;  /* 0x38000000b4227fae */ /* 0x0003e200089a1016 */
[----:B------:R-:W-:Y:S01]  /*6bd0*/  ISETP.NE.U32.AND P1, PT, R9, RZ, PT ;  /* 0x000000ff0900720c */ /* 0x000fe20003f25070 */
[----:B------:R-:W-:Y:S02]  /*6be0*/  IMAD.SHL.U32 R9, R183, 0x4, RZ ;  /* 0x00000004b7097824 */ /* 0x000fe400078e00ff */
[----:B------:R1:W-:Y:S03]  /*6bf0*/  LDGSTS.E [R34+0x38008], desc[UR22][R178.64], P2 ;  /* 0x38008000b2227fae */ /* 0x0003e600091a1016 */
[----:B------:R-:W-:Y:S01]  /*6c00*/  LOP3.LUT R9, R9, UR4, RZ, 0x3c, !PT ;  /* 0x0000000409097c12 */ /* 0x000fe2000f8e3cff */
[----:B------:R-:W0:Y:S03]  /*6c10*/  LDGDEPBAR ;  /* 0x00000000000079af */ /* 0x000e260000000000 */
[C---:B------:R-:W-:Y:S01]  /*6c20*/  LOP3.LUT R183, R9.reuse, 0x40, RZ, 0x3c, !PT ;  /* 0x0000004009b77812 */ /* 0x040fe200078e3cff */
[----:B------:R-:W-:-:S04]  /*6c30*/  VIADD R35, R9, UR10 ;  /* 0x0000000a09237c36 */ /* 0x000fc80008000000 */
[----:B------:R-:W-:Y:S01]  /*6c40*/  VIADD R36, R183, UR10 ;  /* 0x0000000ab7247c36 */ /* 0x000fe20008000000 */
[----:B------:R1:W-:Y:S04]  /*6c50*/  LDGSTS.E [R35], desc[UR22][R170.64], P6 ;  /* 0x00000000aa237fae */ /* 0x0003e8000b1a1016 */
[----:B------:R1:W-:Y:S04]  /*6c60*/  LDGSTS.E [R35+0x400], desc[UR22][R164.64], P6 ;  /* 0x00400000a4237fae */ /* 0x0003e8000b1a1016 */
        /* <DEDUP_REMOVED lines=61> */
[----:B------:R1:W-:Y:S01]  /*7040*/  LDGSTS.E [R36+0x7e00], desc[UR22][R160.64], P6 ;  /* 0x07e00000a0247fae */ /* 0x0003e2000b1a1016 */
[----:B------:R-:W-:-:S03]  /*7050*/  ISETP.NE.U32.AND P6, PT, R247, RZ, PT ;  /* 0x000000fff700720c */ /* 0x000fc60003fc5070 */
[----:B------:R-:W0:Y:S01]  /*7060*/  LDGDEPBAR ;  /* 0x00000000000079af */ /* 0x000e220000000000 */
[----:B------:R-:W-:Y:S01]  /*7070*/  BAR.SYNC.DEFER_BLOCKING 0x0 ;  /* 0x0000000000007b1d */ /* 0x000fe20000010000 */
[----:B------:R-:W-:Y:S01]  /*7080*/  ISETP.NE.U32.AND P2, PT, R248, RZ, PT ;  /* 0x000000fff800720c */ /* 0x000fe20003f45070 */
[----:B---3--:R-:W-:-:S04]  /*7090*/  IMAD.WIDE R202, R37, 0x4, R202 ;  /* 0x0000000425ca7825 */ /* 0x008fc800078e02ca */
[C---:B------:R-:W-:Y:S01]  /*70a0*/  IMAD.WIDE R200, R37.reuse, 0x4, R200 ;  /* 0x0000000425c87825 */ /* 0x040fe200078e02c8 */
[----:B------:R-:W3:Y:S03]  /*70b0*/  LDL.LU R247, [R1+0x94] ;  /* 0x0000940001f77983 */ /* 0x000ee60000300800 */
[----:B----4-:R-:W-:Y:S01]  /*70c0*/  IMAD.WIDE R198, R37, 0x4, R198 ;  /* 0x0000000425c67825 */ /* 0x010fe200078e02c6 */
[----:B------:R-:W4:Y:S04]  /*70d0*/  LDL.LU R248, [R1+0x90] ;  /* 0x0000900001f87983 */ /* 0x000f280000300800 */
[----:B------:R-:W-:Y:S01]  /*70e0*/  @!PT LDS RZ, [RZ] ;  /* 0x00000000fffff984 */ /* 0x000fe20000000800 */
[----:B------:R-:W-:Y:S01]  /*70f0*/  @!PT LDS RZ, [RZ] ;  /* 0x00000000fffff984 */ /* 0x000fe20000000800 */
[----:B------:R-:W-:Y:S01]  /*7100*/  @!PT LDS RZ, [RZ] ;  /* 0x00000000fffff984 */ /* 0x000fe20000000800 */
[----:B------:R1:W-:Y:S01]  /*7110*/  LDGSTS.E [R6+0x3a000], desc[UR22][R162.64], P6 ;  /* 0x3a000000a2067fae */ /* 0x0003e2000b1a1016 */
[----:B------:R-:W-:-:S03]  /*7120*/  ISETP.NE.U32.AND P6, PT, R246, RZ, PT ;  /* 0x000000fff600720c */ /* 0x000fc60003fc5070 */
[----:B------:R1:W-:Y:S01]  /*7130*/  LDGSTS.E [R6+0x3a008], desc[UR22][R202.64], P2 ;  /* 0x3a008000ca067fae */ /* 0x0003e200091a1016 */
[----:B------:R-:W-:Y:S01]  /*7140*/  ISETP.NE.U32.AND P2, PT, R245, RZ, PT ;  /* 0x000000fff500720c */ /* 0x000fe20003f45070 */
[C---:B------:R-:W-:Y:S02]  /*7150*/  IMAD.WIDE R196, R37.reuse, 0x4, R196 ;  /* 0x0000000425c47825 */ /* 0x040fe400078e02c4 */
[----:B------:R-:W3:Y:S02]  /*7160*/  LDL.LU R246, [R1+0x8c] ;  /* 0x00008c0001f67983 */ /* 0x000ee40000300800 */
[----:B------:R-:W-:Y:S02]  /*7170*/  IMAD.WIDE R194, R37, 0x4, R194 ;  /* 0x0000000425c27825 */ /* 0x000fe400078e02c2 */
[----:B------:R-:W3:Y:S04]  /*7180*/  LDL.LU R245, [R1+0x84] ;  /* 0x0000840001f57983 */ /* 0x000ee80000300800 */
[----:B------:R1:W-:Y:S01]  /*7190*/  LDGSTS.E [R40+0x3a000], desc[UR22][R200.64], P6 ;  /* 0x3a000000c8287fae */ /* 0x0003e2000b1a1016 */
[----:B------:R-:W-:-:S03]  /*71a0*/  ISETP.NE.U32.AND P6, PT, R244, RZ, PT ;  /* 0x000000fff400720c */ /* 0x000fc60003fc5070 */
[----:B------:R1:W-:Y:S01]  /*71b0*/  LDGSTS.E [R40+0x3a008], desc[UR22][R198.64], P2 ;  /* 0x3a008000c6287fae */ /* 0x0003e200091a1016 */
[----:B------:R-:W-:Y:S01]  /*71c0*/  ISETP.NE.U32.AND P2, PT, R242, RZ, PT ;  /* 0x000000fff200720c */ /* 0x000fe20003f45070 */
[C---:B------:R-:W-:Y:S02]  /*71d0*/  IMAD.WIDE R192, R37.reuse, 0x4, R192 ;  /* 0x0000000425c07825 */ /* 0x040fe400078e02c0 */
[----:B------:R-:W3:Y:S02]  /*71e0*/  LDL.LU R244, [R1+0x88] ;  /* 0x0000880001f47983 */ /* 0x000ee40000300800 */
[----:B------:R-:W-:-:S04]  /*71f0*/  IMAD.WIDE R190, R37, 0x4, R190 ;  /* 0x0000000425be7825 */ /* 0x000fc800078e02be */
[----:B------:R1:W-:Y:S01]  /*7200*/  LDGSTS.E [R41+0x3a000], desc[UR22][R196.64], P6 ;  /* 0x3a000000c4297fae */ /* 0x0003e2000b1a1016 */
[----:B------:R-:W-:-:S03]  /*7210*/  ISETP.NE.U32.AND P6, PT, R240, RZ, PT ;  /* 0x000000fff000720c */ /* 0x000fc60003fc5070 */
[----:B------:R1:W-:Y:S01]  /*7220*/  LDGSTS.E [R41+0x3a008], desc[UR22][R194.64], P2 ;  /* 0x3a008000c2297fae */ /* 0x0003e200091a1016 */
[----:B------:R-:W-:-:S09]  /*7230*/  ISETP.NE.U32.AND P2, PT, R238, RZ, PT ;  /* 0x000000ffee00720c */ /* 0x000fd20003f45070 */
        /* <DEDUP_REMOVED lines=12> */
[C---:B--2---:R-:W-:Y:S02]  /*7300*/  IMAD.WIDE R186, R37.reuse, 0x4, R186 ;  /* 0x0000000425ba7825 */ /* 0x044fe400078e02ba */
[----:B------:R-:W2:Y:S02]  /*7310*/  LDL.LU R232, [R1+0x98] ;  /* 0x0000980001e87983 */ /* 0x000ea40000300800 */
[C---:B------:R-:W-:Y:S02]  /*7320*/  IMAD.WIDE R174, R37.reuse, 0x4, R174 ;  /* 0x0000000425ae7825 */ /* 0x040fe400078e02ae */
[----:B------:R-:W2:Y:S02]  /*7330*/  LDL.LU R238, [R1+0xa8] ;  /* 0x0000a80001ee7983 */ /* 0x000ea40000300800 */
[----:B-1----:R-:W-:-:S02]  /*7340*/  IMAD.WIDE R184, R37, 0x4, R184 ;  /* 0x0000000425b87825 */ /* 0x002fc400078e02b8 */
[----:B------:R1:W-:Y:S01]  /*7350*/  LDGSTS.E [R32+0x3a000], desc[UR22][R186.64], P6 ;  /* 0x3a000000ba207fae */ /* 0x0003e2000b1a1016 */
[----:B------:R-:W-:Y:S01]  /*7360*/  ISETP.NE.U32.AND P6, PT, R228, RZ, PT ;  /* 0x000000ffe400720c */ /* 0x000fe20003fc5070 */
[C---:B------:R-:W-:Y:S02]  /*7370*/  IMAD.WIDE R172, R37.reuse, 0x4, R172 ;  /* 0x0000000425ac7825 */ /* 0x040fe400078e02ac */
[----:B------:R1:W-:Y:S01]  /*7380*/  LDGSTS.E [R32+0x3a008], desc[UR22][R174.64], P2 ;  /* 0x3a008000ae207fae */ /* 0x0003e200091a1016 */
[----:B------:R-:W-:Y:S01]  /*7390*/  ISETP.NE.U32.AND P2, PT, R226, RZ, PT ;  /* 0x000000ffe200720c */ /* 0x000fe20003f45070 */
[C---:B------:R-:W-:Y:S02]  /*73a0*/  IMAD.WIDE R180, R37.reuse, 0x4, R180 ;  /* 0x0000000425b47825 */ /* 0x040fe400078e02b4 */
[----:B------:R-:W2:Y:S02]  /*73b0*/  LDL.LU R240, [R1+0xb0] ;  /* 0x0000b00001f07983 */ /* 0x000ea40000300800 */
[----:B------:R-:W-:-:S02]  /*73c0*/  IMAD.WIDE R178, R37, 0x4, R178 ;  /* 0x0000000425b27825 */ /* 0x000fc400078e02b2 */
[----:B------:R-:W2:Y:S02]  /*73d0*/  LDL.LU R242, [R1+0xb4] ;  /* 0x0000b40001f27983 */ /* 0x000ea40000300800 */
[----:B------:R-:W-:Y:S02]  /*73e0*/  IMAD.WIDE R170, R39, 0x4, R170 ;  /* 0x0000000427aa7825 */ /* 0x000fe400078e02aa */
[----:B------:R1:W-:Y:S01]  /*73f0*/  LDGSTS.E [R33+0x3a000], desc[UR22][R184.64], P6 ;  /* 0x3a000000b8217fae */ /* 0x0003e2000b1a1016 */
[----:B------:R-:W-:Y:S01]  /*7400*/  ISETP.NE.U32.AND P6, PT, R223, RZ, PT ;  /* 0x000000ffdf00720c */ /* 0x000fe20003fc5070 */
[C---:B------:R-:W-:Y:S02]  /*7410*/  IMAD.WIDE R164, R39.reuse, 0x4, R164 ;  /* 0x0000000427a47825 */ /* 0x040fe400078e02a4 */
[----:B------:R1:W-:Y:S01]  /*7420*/  LDGSTS.E [R33+0x3a008], desc[UR22][R172.64], P2 ;  /* 0x3a008000ac217fae */ /* 0x0003e200091a1016 */
[----:B------:R-:W-:Y:S01]  /*7430*/  ISETP.NE.U32.AND P2, PT, R224, RZ, PT ;  /* 0x000000ffe000720c */ /* 0x000fe20003f45070 */
[----:B------:R-:W-:-:S04]  /*7440*/  IMAD.WIDE R46, R39, 0x4, R46 ;  /* 0x00000004272e7825 */ /* 0x000fc800078e022e */
[----:B------:R-:W-:-:S04]  /*7450*/  IMAD.WIDE R50, R39, 0x4, R50 ;  /* 0x0000000427327825 */ /* 0x000fc800078e0232 */
[----:B------:R1:W-:Y:S01]  /*7460*/  LDGSTS.E [R34+0x3a000], desc[UR22][R180.64], P6 ;  /* 0x3a000000b4227fae */ /* 0x0003e2000b1a1016 */
[----:B------:R-:W-:Y:S01]  /*7470*/  IMAD.WIDE R54, R39, 0x4, R54 ;  /* 0x0000000427367825 */ /* 0x000fe200078e0236 */
[----:B------:R-:W-:Y:S02]  /*7480*/  ISETP.NE.U32.AND P6, PT, R219, RZ, PT ;  /* 0x000000ffdb00720c */ /* 0x000fe40003fc5070 */
[----:B------:R1:W-:Y:S01]  /*7490*/  LDGSTS.E [R34+0x3a008], desc[UR22][R178.64], P2 ;  /* 0x3a008000b2227fae */ /* 0x0003e200091a1016 */
[C---:B------:R-:W-:Y:S01]  /*74a0*/  IMAD.WIDE R58, R39.reuse, 0x4, R58 ;  /* 0x00000004273a7825 */ /* 0x040fe200078e023a */
[----:B------:R-:W-:Y:S02]  /*74b0*/  ISETP.NE.U32.AND P2, PT, R182, RZ, PT ;  /* 0x000000ffb600720c */ /* 0x000fe40003f45070 */
[----:B------:R-:W0:Y:S01]  /*74c0*/  LDGDEPBAR ;  /* 0x00000000000079af */ /* 0x000e220000000000 */
[----:B------:R-:W-:-:S03]  /*74d0*/  IMAD.WIDE R62, R39, 0x4, R62 ;  /* 0x00000004273e7825 */ /* 0x000fc600078e023e */
[----:B------:R1:W-:Y:S01]  /*74e0*/  LDGSTS.E [R35+0x8000], desc[UR22][R170.64], P5 ;  /* 0x08000000aa237fae */ /* 0x0003e2000a9a1016 */
        /* <DEDUP_REMOVED lines=126> */
[----:B------:R-:W-:Y:S01]  /*7cd0*/  ISETP.NE.U32.AND P5, PT, R45, RZ, PT ;  /* 0x000000ff2d00720c */ /* 0x000fe20003fa5070 */
[C---:B------:R-:W-:Y:S02]  /*7ce0*/  IMAD.WIDE R192, R37.reuse, 0x4, R192 ;  /* 0x0000000425c07825 */ /* 0x040fe400078e02c0 */
[----:B------:R-:W0:Y:S02]  /*7cf0*/  LDGDEPBAR ;  /* 0x00000000000079af */ /* 0x000e240000000000 */
[C---:B------:R-:W-:Y:S01]  /*7d00*/  IMAD.WIDE R190, R37.reuse, 0x4, R190 ;  /* 0x0000000425be7825 */ /* 0x040fe200078e02be */
[----:B------:R-:W-:Y:S03]  /*7d10*/  BAR.SYNC.DEFER_BLOCKING 0x0 ;  /* 0x0000000000007b1d */ /* 0x000fe60000010000 */
[----:B------:R-:W-:-:S04]  /*7d20*/  IMAD.WIDE R188, R37, 0x4, R188 ;  /* 0x0000000425bc7825 */ /* 0x000fc800078e02bc */
[----:B---3--:R-:W-:-:S04]  /*7d30*/  IMAD.WIDE R176, R37, 0x4, R176 ;  /* 0x0000000425b07825 */ /* 0x008fc800078e02b0 */
[----:B-1----:R-:W-:-:S04]  /*7d40*/  IMAD.WIDE R186, R37, 0x4, R186 ;  /* 0x0000000425ba7825 */ /* 0x002fc800078e02ba */
[----:B------:R-:W-:-:S04]  /*7d50*/  IMAD.WIDE R174, R37, 0x4, R174 ;  /* 0x0000000425ae7825 */ /* 0x000fc800078e02ae */
[----:B------:R-:W-:-:S04]  /*7d60*/  IMAD.WIDE R184, R37, 0x4, R184 ;  /* 0x0000000425b87825 */ /* 0x000fc800078e02b8 */
[C---:B------:R-:W-:Y:S01]  /*7d70*/  IMAD.WIDE R172, R37.reuse, 0x4, R172 ;  /* 0x0000000425ac7825 */ /* 0x040fe200078e02ac */
[----:B------:R-:W-:Y:S01]  /*7d80*/  @!PT LDS RZ, [RZ] ;  /* 0x00000000fffff984 */ /* 0x000fe20000000800 */
[----:B------:R-:W-:Y:S01]  /*7d90*/  @!PT LDS RZ, [RZ] ;  /* 0x00000000fffff984 */ /* 0x000fe20000000800 */
[----:B------:R-:W-:Y:S01]  /*7da0*/  @!PT LDS RZ, [RZ] ;  /* 0x00000000fffff984 */ /* 0x000fe20000000800 */
[----:B------:R1:W-:Y:S01]  /*7db0*/  LDGSTS.E [R6+0x3c000], desc[UR22][R162.64], P2 ;  /* 0x3c000000a2067fae */ /* 0x0003e200091a1016 */
[----:B------:R-:W-:Y:S02]  /*7dc0*/  ISETP.NE.U32.AND P2, PT, R208, RZ, PT ;  /* 0x000000ffd000720c */ /* 0x000fe40003f45070 */
[----:B------:R-:W-:Y:S01]  /*7dd0*/  IMAD.WIDE R180, R37, 0x4, R180 ;  /* 0x0000000425b47825 */ /* 0x000fe200078e02b4 */
[----:B------:R3:W-:Y:S01]  /*7de0*/  LDGSTS.E [R6+0x3c008], desc[UR22][R202.64], P5 ;  /* 0x3c008000ca067fae */ /* 0x0007e2000a9a1016 */
[----:B------:R-:W-:Y:S02]  /*7df0*/  ISETP.NE.U32.AND P5, PT, R209, RZ, PT ;  /* 0x000000ffd100720c */ /* 0x000fe40003fa5070 */
[----:B------:R-:W-:-:S04]  /*7e00*/  IMAD.WIDE R178, R37, 0x4, R178 ;  /* 0x0000000425b27825 */ /* 0x000fc800078e02b2 */
[----:B------:R-:W-:-:S03]  /*7e10*/  IMAD.WIDE R170, R39, 0x4, R170 ;  /* 0x0000000427aa7825 */ /* 0x000fc600078e02aa */
[----:B------:R1:W-:Y:S01]  /*7e20*/  LDGSTS.E [R40+0x3c000], desc[UR22][R200.64], P2 ;  /* 0x3c000000c8287fae */ /* 0x0003e200091a1016 */
[----:B------:R-:W-:Y:S01]  /*7e30*/  ISETP.NE.U32.AND P2, PT, R210, RZ, PT ;  /* 0x000000ffd200720c */ /* 0x000fe20003f45070 */
[----:B------:R-:W-:Y:S02]  /*7e40*/  IMAD.WIDE R164, R39, 0x4, R164 ;  /* 0x0000000427a47825 */ /* 0x000fe400078e02a4 */
[----:B------:R1:W-:Y:S01]  /*7e50*/  LDGSTS.E [R40+0x3c008], desc[UR22][R198.64], P5 ;  /* 0x3c008000c6287fae */ /* 0x0003e2000a9a1016 */
[----:B------:R-:W-:Y:S01]  /*7e60*/  ISETP.NE.U32.AND P5, PT, R211, RZ, PT ;  /* 0x000000ffd300720c */ /* 0x000fe20003fa5070 */
[----:B------:R-:W-:-:S04]  /*7e70*/  IMAD.WIDE R46, R39, 0x4, R46 ;  /* 0x00000004272e7825 */ /* 0x000fc800078e022e */
[----:B------:R-:W-:-:S04]  /*7e80*/  IMAD.WIDE R50, R39, 0x4, R50 ;  /* 0x0000000427327825 */ /* 0x000fc800078e0232 */
        /* <DEDUP_REMOVED lines=15> */
[----:B------:R-:W-:Y:S01]  /*7f80*/  LOP3.LUT P2, RZ, R44, 0x200000, RZ, 0xc0, !PT ;  /* 0x002000002cff7812 */ /* 0x000fe2000784c0ff */
[C---:B------:R-:W-:Y:S02]  /*7f90*/  IMAD.WIDE R78, R39.reuse, 0x4, R78 ;  /* 0x00000004274e7825 */ /* 0x040fe400078e024e */
[----:B------:R1:W-:Y:S01]  /*7fa0*/  LDGSTS.E [R5+0x3c008], desc[UR22][R176.64], P5 ;  /* 0x3c008000b0057fae */ /* 0x0003e2000a9a1016 */
[----:B------:R-:W-:Y:S01]  /*7fb0*/  ISETP.NE.U32.AND P5, PT, R8, RZ, PT ;  /* 0x000000ff0800720c */ /* 0x000fe20003fa5070 */
[----:B------:R-:W-:-:S04]  /*7fc0*/  IMAD.WIDE R82, R39, 0x4, R82 ;  /* 0x0000000427527825 */ /* 0x000fc800078e0252 */
[----:B------:R-:W-:-:S04]  /*7fd0*/  IMAD.WIDE R86, R39, 0x4, R86 ;  /* 0x0000000427567825 */ /* 0x000fc800078e0256 */
[----:B------:R1:W-:Y:S01]  /*7fe0*/  LDGSTS.E [R32+0x3c000], desc[UR22][R186.64], P2 ;  /* 0x3c000000ba207fae */ /* 0x0003e200091a1016 */
[----:B------:R-:W-:Y:S01]  /*7ff0*/  IMAD.WIDE R90, R39, 0x4, R90 ;  /* 0x00000004275a7825 */ /* 0x000fe200078e025a */
[C---:B------:R-:W-:Y:S02]  /*8000*/  LOP3.LUT P2, RZ, R44.reuse, 0x100000, RZ, 0xc0, !PT ;  /* 0x001000002cff7812 */ /* 0x040fe4000784c0ff */
[----:B------:R1:W-:Y:S01]  /*8010*/  LDGSTS.E [R32+0x3c008], desc[UR22][R174.64], P5 ;  /* 0x3c008000ae207fae */ /* 0x0003e2000a9a1016 */
[----:B------:R-:W-:Y:S01]  /*8020*/  ISETP.NE.U32.AND P5, PT, R43, RZ, PT ;  /* 0x000000ff2b00720c */ /* 0x000fe20003fa5070 */
[C---:B------:R-:W-:Y:S02]  /*8030*/  IMAD.WIDE R94, R39.reuse, 0x4, R94 ;  /* 0x00000004275e7825 */ /* 0x040fe400078e025e */
[----:B------:R1:W-:Y:S01]  /*8040*/  LDGSTS.E [R33+0x3c000], desc[UR22][R184.64], P3 ;  /* 0x3c000000b8217fae */ /* 0x0003e200099a1016 */
[----:B------:R-:W-:Y:S01]  /*8050*/  LOP3.LUT P3, RZ, R44, 0x80000, RZ, 0xc0, !PT ;  /* 0x000800002cff7812 */ /* 0x000fe2000786c0ff */
[----:B------:R-:W-:-:S04]  /*8060*/  IMAD.WIDE R98, R39, 0x4, R98 ;  /* 0x0000000427627825 */ /* 0x000fc800078e0262 */
[----:B------:R-:W-:-:S04]  /*8070*/  IMAD.WIDE R206, R39, 0x4, R206 ;  /* 0x0000000427ce7825 */ /* 0x000fc800078e02ce */
        /* <DEDUP_REMOVED lines=8> */
[----:B------:R-:W-:-:S03]  /*8100*/  IMAD.WIDE R114, R39, 0x4, R114 ;  /* 0x0000000427727825 */ /* 0x000fc600078e0272 */
        /* <DEDUP_REMOVED lines=87> */
[----:B-1----:R-:W-:-:S03]  /*8680*/  IMAD.WIDE R162, R37, 0x4, R162 ;  /* 0x0000000425a27825 */ /* 0x002fc600078e02a2 */
        /* <DEDUP_REMOVED lines=23> */
[----:B------:R-:W-:Y:S06]  /*8800*/  BAR.SYNC.DEFER_BLOCKING 0x0 ;  /* 0x0000000000007b1d */ /* 0x000fec0000010000 */
[----:B------:R-:W2:Y:S01]  /*8810*/  LDL.LU R244, [R1+0xb8] ;  /* 0x0000b80001f47983 */ /* 0x000ea20000300800 */
[----:B------:R-:W-:-:S03]  /*8820*/  ISETP.NE.U32.AND P5, PT, R245, RZ, PT ;  /* 0x000000fff500720c */ /* 0x000fc60003fa5070 */
[----:B------:R-:W2:Y:S01]  /*8830*/  LDL.LU R245, [R1+0xc0] ;  /* 0x0000c00001f57983 */ /* 0x000ea20000300800 */
[----:B---3--:R-:W-:-:S03]  /*8840*/  IMAD.WIDE R202, R37, 0x4, R202 ;  /* 0x0000000425ca7825 */ /* 0x008fc600078e02ca */
[----:B------:R-:W-:Y:S01]  /*8850*/  @!PT LDS RZ, [RZ] ;  /* 0x00000000fffff984 */ /* 0x000fe20000000800 */
[----:B------:R-:W-:Y:S01]  /*8860*/  @!PT LDS RZ, [RZ] ;  /* 0x00000000fffff984 */ /* 0x000fe20000000800 */
[----:B------:R-:W-:Y:S01]  /*8870*/  @!PT LDS RZ, [RZ] ;  /* 0x00000000fffff984 */ /* 0x000fe20000000800 */
[----:B------:R3:W-:Y:S01]  /*8880*/  LDGSTS.E [R6+0x3e000], desc[UR22][R162.64], P4 ;  /* 0x3e000000a2067fae */ /* 0x0007e2000a1a1016 */
[----:B------:R-:W-:-:S03]  /*8890*/  ISETP.NE.U32.AND P4, PT, R246, RZ, PT ;  /* 0x000000fff600720c */ /* 0x000fc60003f85070 */
[----:B------:R-:W3:Y:S01]  /*88a0*/  LDL.LU R246, [R1+0xc8] ;  /* 0x0000c80001f67983 */ /* 0x000ee20000300800 */
[----:B------:R-:W-:-:S03]  /*88b0*/  IMAD.WIDE R200, R37, 0x4, R200 ;  /* 0x0000000425c87825 */ /* 0x000fc600078e02c8 */
[----:B------:R1:W-:Y:S01]  /*88c0*/  LDGSTS.E [R6+0x3e008], desc[UR22][R202.64], P5 ;  /* 0x3e008000ca067fae */ /* 0x0003e2000a9a1016 */
[----:B----4-:R-:W-:-:S03]  /*88d0*/  ISETP.NE.U32.AND P5, PT, R248, RZ, PT ;  /* 0x000000fff800720c */ /* 0x010fc60003fa5070 */
[----:B------:R-:W4:Y:S04]  /*88e0*/  LDL.LU R248, [R1+0xd0] ;  /* 0x0000d00001f87983 */ /* 0x000f280000300800 */
[----:B------:R1:W-:Y:S01]  /*88f0*/  LDGSTS.E [R40+0x3e000], desc[UR22][R200.64], P4 ;  /* 0x3e000000c8287fae */ /* 0x0003e2000a1a1016 */
[----:B------:R-:W-:-:S03]  /*8900*/  ISETP.NE.U32.AND P4, PT, R247, RZ, PT ;  /* 0x000000fff700720c */ /* 0x000fc60003f85070 */
[----:B------:R-:W4:Y:S01]  /*8910*/  LDL.LU R247, [R1+0xcc] ;  /* 0x0000cc0001f77983 */ /* 0x000f220000300800 */
[----:B------:R-:W-:-:S05]  /*8920*/  IMAD.WIDE R198, R37, 0x4, R198 ;  /* 0x0000000425c67825 */ /* 0x000fca00078e02c6 */
[----:B------:R1:W-:Y:S01]  /*8930*/  LDGSTS.E [R40+0x3e008], desc[UR22][R198.64], P5 ;  /* 0x3e008000c6287fae */ /* 0x0003e2000a9a1016 */
[----:B--2---:R-:W-:Y:S01]  /*8940*/  ISETP.NE.U32.AND P5, PT, R232, RZ, PT ;  /* 0x000000ffe800720c */ /* 0x004fe20003fa5070 */
[----:B------:R-:W-:-:S04]  /*8950*/  IMAD.WIDE R196, R37, 0x4, R196 ;  /* 0x0000000425c47825 */ /* 0x000fc800078e02c4 */
[----:B------:R-:W-:Y:S01]  /*8960*/  IMAD.WIDE R194, R37, 0x4, R194 ;  /* 0x0000000425c27825 */ /* 0x000fe200078e02c2 */
[----:B------:R2:W-:Y:S01]  /*8970*/  LDGSTS.E [R41+0x3e000], desc[UR22][R196.64], P4 ;  /* 0x3e000000c4297fae */ /* 0x0005e2000a1a1016 */
[----:B------:R-:W-:-:S06]  /*8980*/  ISETP.NE.U32.AND P4, PT, R234, RZ, PT ;  /* 0x000000ffea00720c */ /* 0x000fcc0003f85070 */
[----:B------:R1:W-:Y:S01]  /*8990*/  LDGSTS.E [R41+0x3e008], desc[UR22][R194.64], P5 ;  /* 0x3e008000c2297fae */ /* 0x0003e2000a9a1016 */
[----:B------:R-:W-:Y:S01]  /*89a0*/  ISETP.NE.U32.AND P5, PT, R236, RZ, PT ;  /* 0x000000ffec00720c */ /* 0x000fe20003fa5070 */
        /* <DEDUP_REMOVED lines=11> */
[----:B------:R-:W-:-:S04]  /*8a60*/  IMAD.WIDE R186, R37, 0x4, R186 ;  /* 0x0000000425ba7825 */ /* 0x000fc800078e02ba */
[C---:B------:R-:W-:Y:S02]  /*8a70*/  IMAD.WIDE R174, R37.reuse, 0x4, R174 ;  /* 0x0000000425ae7825 */ /* 0x040fe400078e02ae */
[----:B------:R1:W-:Y:S02]  /*8a80*/  LDGSTS.E [R32+0x3e000], desc[UR22][R186.64], P4 ;  /* 0x3e000000ba207fae */ /* 0x0003e4000a1a1016 */
[----:B------:R-:W-:-:S04]  /*8a90*/  IMAD.WIDE R184, R37, 0x4, R184 ;  /* 0x0000000425b87825 */ /* 0x000fc800078e02b8 */
[----:B------:R-:W-:Y:S01]  /*8aa0*/  IMAD.WIDE R172, R37, 0x4, R172 ;  /* 0x0000000425ac7825 */ /* 0x000fe200078e02ac */
[----:B------:R-:W-:Y:S02]  /*8ab0*/  ISETP.NE.U32.AND P5, PT, R244, RZ, PT ;  /* 0x000000fff400720c */ /* 0x000fe40003fa5070 */
[----:B------:R-:W2:Y:S01]  /*8ac0*/  LDL.LU R244, [R1+0xdc] ;  /* 0x0000dc0001f47983 */ /* 0x000ea20000300800 */
[----:B------:R-:W-:-:S03]  /*8ad0*/  ISETP.NE.U32.AND P4, PT, R245, RZ, PT ;  /* 0x000000fff500720c */ /* 0x000fc60003f85070 */
[----:B------:R-:W2:Y:S07]  /*8ae0*/  LDL.LU R245, [R1+0xd4] ;  /* 0x0000d40001f57983 */ /* 0x000eae0000300800 */
[----:B------:R1:W-:Y:S04]  /*8af0*/  LDGSTS.E [R32+0x3e008], desc[UR22][R174.64], P5 ;  /* 0x3e008000ae207fae */ /* 0x0003e8000a9a1016 */
[----:B------:R1:W-:Y:S01]  /*8b00*/  LDGSTS.E [R33+0x3e000], desc[UR22][R184.64], P4 ;  /* 0x3e000000b8217fae */ /* 0x0003e2000a1a1016 */
[----:B---3--:R-:W-:-:S03]  /*8b10*/  ISETP.NE.U32.AND P5, PT, R246, RZ, PT ;  /* 0x000000fff600720c */ /* 0x008fc60003fa5070 */
[----:B------:R-:W3:Y:S01]  /*8b20*/  LDL.LU R246, [R1+0xd8] ;  /* 0x0000d80001f67983 */ /* 0x000ee20000300800 */
[----:B----4-:R-:W-:-:S03]  /*8b30*/  ISETP.NE.U32.AND P4, PT, R248, RZ, PT ;  /* 0x000000fff800720c */ /* 0x010fc60003f85070 */
[----:B------:R-:W4:Y:S06]  /*8b40*/  LDL.LU R248, [R1+0xe0] ;  /* 0x0000e00001f87983 */ /* 0x000f2c0000300800 */
[----:B------:R1:W-:Y:S01]  /*8b50*/  LDGSTS.E [R33+0x3e008], desc[UR22][R172.64], P5 ;  /* 0x3e008000ac217fae */ /* 0x0003e2000a9a1016 */
[----:B------:R-:W-:-:S03]  /*8b60*/  ISETP.NE.U32.AND P5, PT, R247, RZ, PT ;  /* 0x000000fff700720c */ /* 0x000fc60003fa5070 */
[----:B------:R-:W3:Y:S01]  /*8b70*/  LDL.LU R247, [R1+0xe4] ;  /* 0x0000e40001f77983 */ /* 0x000ee20000300800 */
[----:B------:R-:W-:-:S03]  /*8b80*/  IMAD.WIDE R180, R37, 0x4, R180 ;  /* 0x0000000425b47825 */ /* 0x000fc600078e02b4 */
[----:B------:R-:W3:Y:S01]  /*8b90*/  LDL.LU R232, [R1+0xe8] ;  /* 0x0000e80001e87983 */ /* 0x000ee20000300800 */
[----:B------:R-:W-:-:S03]  /*8ba0*/  IMAD.WIDE R178, R37, 0x4, R178 ;  /* 0x0000000425b27825 */ /* 0x000fc600078e02b2 */
[----:B------:R1:W-:Y:S01]  /*8bb0*/  LDGSTS.E [R34+0x3e000], desc[UR22][R180.64], P4 ;  /* 0x3e000000b4227fae */ /* 0x0003e2000a1a1016 */
[----:B------:R-:W-:-:S03]  /*8bc0*/  IMAD.WIDE R170, R39, 0x4, R170 ;  /* 0x0000000427aa7825 */ /* 0x000fc600078e02aa */
        /* <DEDUP_REMOVED lines=100> */
[----:B------:R-:W4:Y:S01]  /*9210*/  LDL.LU R234, [R1+0xec] ;  /* 0x0000ec0001ea7983 */ /* 0x000f220000300800 */
[----:B------:R-:W-:-:S03]  /*9220*/  IMAD.WIDE R112, R39, 0x4, R112 ;  /* 0x0000000427707825 */ /* 0x000fc600078e0270 */
[----:B------:R1:W-:Y:S01]  /*9230*/  LDGSTS.E [R36+0x1c200], desc[UR22][R204.64], P3 ;  /* 0x1c200000cc247fae */ /* 0x0003e200099a1016 */
[----:B------:R-:W-:-:S03]  /*9240*/  IMAD.WIDE R116, R39, 0x4, R116 ;  /* 0x0000000427747825 */ /* 0x000fc600078e0274 */
[----:B------:R-:W4:Y:S01]  /*9250*/  LDL.LU R236, [R1+0xf0] ;  /* 0x0000f00001ec7983 */ /* 0x000f220000300800 */
        /* <DEDUP_REMOVED lines=21> */
[----:B------:R1:W-:Y:S04]  /*93b0*/  LDGSTS.E [R36+0x1ee00], desc[UR22][R144.64], P3 ;  /* 0x1ee0000090247fae */ /* 0x0003e800099a1016 */
[----:B------:R1:W-:Y:S04]  /*93c0*/  LDGSTS.E [R36+0x1f200], desc[UR22][R148.64], P3 ;  /* 0x1f20000094247fae */ /* 0x0003e800099a1016 */
[----:B------:R1:W-:Y:S04]  /*93d0*/  LDGSTS.E [R36+0x1f600], desc[UR22][R152.64], P3 ;  /* 0x1f60000098247fae */ /* 0x0003e800099a1016 */
[----:B------:R1:W-:Y:S04]  /*93e0*/  LDGSTS.E [R36+0x1fa00], desc[UR22][R156.64], P3 ;  /* 0x1fa000009c247fae */ /* 0x0003e800099a1016 */
[----:B------:R-:W4:Y:S04]  /*93f0*/  LDL.LU R238, [R1+0xf4] ;  /* 0x0000f40001ee7983 */ /* 0x000f280000300800 */
[----:B------:R1:W-:Y:S04]  /*9400*/  LDGSTS.E [R36+0x1fe00], desc[UR22][R160.64], P3 ;  /* 0x1fe00000a0247fae */ /* 0x0003e800099a1016 */
[----:B------:R-:W4:Y:S04]  /*9410*/  LDL.LU R240, [R1+0xf8] ;  /* 0x0000f80001f07983 */ /* 0x000f280000300800 */
[----:B------:R-:W0:Y:S01]  /*9420*/  LDGDEPBAR ;  /* 0x00000000000079af */ /* 0x000e220000000000 */
[----:B--2---:R-:W-:-:S03]  /*9430*/  ISETP.NE.U32.AND P4, PT, R244, RZ, PT ;  /* 0x000000fff400720c */ /* 0x004fc60003f85070 */
[----:B------:R-:W2:Y:S04]  /*9440*/  LDL.LU R242, [R1+0xfc] ;  /* 0x0000fc0001f27983 */ /* 0x000ea80000300800 */
[----:B------:R-:W2:Y:S01]  /*9450*/  LDL.LU R244, [R1+0x100] ;  /* 0x0001000001f47983 */ /* 0x000ea20000300800 */
[----:B------:R-:W-:Y:S01]  /*9460*/  IMAD.WIDE R162, R37, 0x4, R162 ;  /* 0x0000000425a27825 */ /* 0x000fe200078e02a2 */
[----:B------:R-:W-:Y:S01]  /*9470*/  BAR.SYNC.DEFER_BLOCKING 0x0 ;  /* 0x0000000000007b1d */ /* 0x000fe20000010000 */
[----:B------:R-:W-:-:S05]  /*9480*/  ISETP.NE.U32.AND P5, PT, R245, RZ, PT ;  /* 0x000000fff500720c */ /* 0x000fca0003fa5070 */
[----:B------:R-:W2:Y:S01]  /*9490*/  LDL.LU R245, [R1+0x104] ;  /* 0x0001040001f57983 */ /* 0x000ea20000300800 */
[----:B------:R-:W-:-:S04]  /*94a0*/  IMAD.WIDE R202, R37, 0x4, R202 ;  /* 0x0000000425ca7825 */ /* 0x000fc800078e02ca */
[----:B------:R-:W-:Y:S01]  /*94b0*/  IMAD.WIDE R200, R37, 0x4, R200 ;  /* 0x0000000425c87825 */ /* 0x000fe200078e02c8 */
[----:B------:R-:W-:Y:S01]  /*94c0*/  @!PT LDS RZ, [RZ] ;  /* 0x00000000fffff984 */ /* 0x000fe20000000800 */
[----:B------:R-:W-:Y:S01]  /*94d0*/  @!PT LDS RZ, [RZ] ;  /* 0x00000000fffff984 */ /* 0x000fe20000000800 */
[----:B------:R-:W-:Y:S01]  /*94e0*/  @!PT LDS RZ, [RZ] ;  /* 0x00000000fffff984 */ /* 0x000fe20000000800 */
[----:B------:R1:W-:Y:S01]  /*94f0*/  LDGSTS.E [R6+0x40000], desc[UR22][R162.64], P4 ;  /* 0x40000000a2067fae */ /* 0x0003e2000a1a1016 */
[----:B---3--:R-:W-:-:S03]  /*9500*/  ISETP.NE.U32.AND P4, PT, R246, RZ, PT ;  /* 0x000000fff600720c */ /* 0x008fc60003f85070 */
[----:B------:R-:W3:Y:S04]  /*9510*/  LDL.LU R246, [R1+0x10c] ;  /* 0x00010c0001f67983 */ /* 0x000ee80000300800 */
        /* <DEDUP_REMOVED lines=8> */
[----:B------:R-:W-:Y:S01]  /*95a0*/  ISETP.NE.U32.AND P5, PT, R232, RZ, PT ;  /* 0x000000ffe800720c */ /* 0x000fe20003fa5070 */
[----:B------:R-:W-:-:S04]  /*95b0*/  IMAD.WIDE R196, R37, 0x4, R196 ;  /* 0x0000000425c47825 */ /* 0x000fc800078e02c4 */
[C---:B------:R-:W-:Y:S01]  /*95c0*/  IMAD.WIDE R194, R37.reuse, 0x4, R194 ;  /* 0x0000000425c27825 */ /* 0x040fe200078e02c2 */
[----:B------:R1:W-:Y:S07]  /*95d0*/  LDGSTS.E [R41+0x40000], desc[UR22][R196.64], P4 ;  /* 0x40000000c4297fae */ /* 0x0003ee000a1a1016 */
[----:B------:R1:W-:Y:S01]  /*95e0*/  LDGSTS.E [R41+0x40008], desc[UR22][R194.64], P5 ;  /* 0x40008000c2297fae */ /* 0x0003e2000a9a1016 */
[----:B------:R-:W-:-:S04]  /*95f0*/  IMAD.WIDE R192, R37, 0x4, R192 ;  /* 0x0000000425c07825 */ /* 0x000fc800078e02c0 */
        /* <DEDUP_REMOVED lines=16> */
[----:B------:R-:W-:Y:S01]  /*9700*/  IMAD.WIDE R66, R39, 0x4, R66 ;  /* 0x0000000427427825 */ /* 0x000fe200078e0242 */
[----:B------:R-:W-:Y:S02]  /*9710*/  ISETP.NE.U32.AND P4, PT, R234, RZ, PT ;  /* 0x000000ffea00720c */ /* 0x000fe40003f85070 */
[----:B------:R-:W-:-:S11]  /*9720*/  ISETP.NE.U32.AND P5, PT, R236, RZ, PT ;  /* 0x000000ffec00720c */ /* 0x000fd60003fa5070 */
[----:B------:R1:W-:Y:S04]  /*9730*/  LDGSTS.E [R42+0x40000], desc[UR22][R192.64], P4 ;  /* 0x40000000c02a7fae */ /* 0x0003e8000a1a1016 */
[----:B------:R1:W-:Y:S01]  /*9740*/  LDGSTS.E [R42+0x40008], desc[UR22][R190.64], P5 ;  /* 0x40008000be2a7fae */ /* 0x0003e2000a9a1016 */
[----:B------:R-:W-:Y:S02]  /*9750*/  ISETP.NE.U32.AND P4, PT, R238, RZ, PT ;  /* 0x000000ffee00720c */ /* 0x000fe40003f85070 */
[----:B------:R-:W-:-:S11]  /*9760*/  ISETP.NE.U32.AND P5, PT, R240, RZ, PT ;  /* 0x000000fff000720c */ /* 0x000fd60003fa5070 */
[----:B------:R1:W-:Y:S01]  /*9770*/  LDGSTS.E [R5+0x40000], desc[UR22][R188.64], P4 ;  /* 0x40000000bc057fae */ /* 0x0003e2000a1a1016 */
[----:B--2---:R-:W-:-:S03]  /*9780*/  ISETP.NE.U32.AND P4, PT, R242, RZ, PT ;  /* 0x000000fff200720c */ /* 0x004fc60003f85070 */
[----:B------:R2:W-:Y:S01]  /*9790*/  LDGSTS.E [R5+0x40008], desc[UR22][R176.64], P5 ;  /* 0x40008000b0057fae */ /* 0x0005e2000a9a1016 */
[----:B------:R-:W-:-:S09]  /*97a0*/  ISETP.NE.U32.AND P5, PT, R244, RZ, PT ;  /* 0x000000fff400720c */ /* 0x000fd20003fa5070 */
[----:B------:R1:W-:Y:S01]  /*97b0*/  LDGSTS.E [R32+0x40000], desc[UR22][R186.64], P4 ;  /* 0x40000000ba207fae */ /* 0x0003e2000a1a1016 */
[----:B------:R-:W-:-:S03]  /*97c0*/  ISETP.NE.U32.AND P4, PT, R245, RZ, PT ;  /* 0x000000fff500720c */ /* 0x000fc60003f85070 */
[----:B------:R1:W-:Y:S10]  /*97d0*/  LDGSTS.E [R32+0x40008], desc[UR22][R174.64], P5 ;  /* 0x40008000ae207fae */ /* 0x0003f4000a9a1016 */
[----:B------:R1:W-:Y:S01]  /*97e0*/  LDGSTS.E [R33+0x40000], desc[UR22][R184.64], P4 ;  /* 0x40000000b8217fae */ /* 0x0003e2000a1a1016 */
[----:B---3--:R-:W-:-:S02]  /*97f0*/  ISETP.NE.U32.AND P5, PT, R246, RZ, PT ;  /* 0x000000fff600720c */ /* 0x008fc40003fa5070 */
[----:B----4-:R-:W-:-:S11]  /*9800*/  ISETP.NE.U32.AND P4, PT, R248, RZ, PT ;  /* 0x000000fff800720c */ /* 0x010fd60003f85070 */
[----:B------:R3:W-:Y:S01]  /*9810*/  LDGSTS.E [R33+0x40008], desc[UR22][R172.64], P5 ;  /* 0x40008000ac217fae */ /* 0x0007e2000a9a1016 */
[----:B------:R-:W-:Y:S01]  /*9820*/  ISETP.NE.U32.AND P5, PT, R247, RZ, PT ;  /* 0x000000fff700720c */ /* 0x000fe20003fa5070 */
[----:B------:R-:W-:-:S04]  /*9830*/  IMAD.WIDE R70, R39, 0x4, R70 ;  /* 0x0000000427467825 */ /* 0x000fc800078e0246 */
[C---:B------:R-:W-:Y:S01]  /*9840*/  IMAD.WIDE R74, R39.reuse, 0x4, R74 ;  /* 0x00000004274a7825 */ /* 0x040fe200078e024a */
[----:B------:R4:W-:Y:S03]  /*9850*/  LDGSTS.E [R34+0x40000], desc[UR22][R180.64], P4 ;  /* 0x40000000b4227fae */ /* 0x0009e6000a1a1016 */
[----:B------:R-:W-:-:S04]  /*9860*/  IMAD.WIDE R78, R39, 0x4, R78 ;  /* 0x00000004274e7825 */ /* 0x000fc800078e024e */
[C---:B------:R-:W-:Y:S01]  /*9870*/  IMAD.WIDE R82, R39.reuse, 0x4, R82 ;  /* 0x0000000427527825 */ /* 0x040fe200078e0252 */
[----:B------:R1:W-:Y:S03]  /*9880*/  LDGSTS.E [R34+0x40008], desc[UR22][R178.64], P5 ;  /* 0x40008000b2227fae */ /* 0x0003e6000a9a1016 */
[C---:B------:R-:W-:Y:S01]  /*9890*/  IMAD.WIDE R86, R39.reuse, 0x4, R86 ;  /* 0x0000000427567825 */ /* 0x040fe200078e0256 */
[----:B------:R-:W0:Y:S03]  /*98a0*/  LDGDEPBAR ;  /* 0x00000000000079af */ /* 0x000e260000000000 */
[C---:B------:R-:W-:Y:S01]  /*98b0*/  IMAD.WIDE R90, R39.reuse, 0x4, R90 ;  /* 0x00000004275a7825 */ /* 0x040fe200078e025a */
[----:B------:R1:W-:Y:S03]  /*98c0*/  LDGSTS.E [R35+0x20000], desc[UR22][R170.64], P2 ;  /* 0x20000000aa237fae */ /* 0x0003e600091a1016 */
        /* <DEDUP_REMOVED lines=54> */
[C---:B-1----:R-:W-:Y:S01]  /*9c30*/  IMAD.WIDE R76, R39.reuse, 0x4, R76 ;  /* 0x00000004274c7825 */ /* 0x042fe200078e024c */
        /* <DEDUP_REMOVED lines=43> */
[----:B------:R-:W-:Y:S01]  /*9ef0*/  IMAD.WIDE R160, R39, 0x4, R160 ;  /* 0x0000000427a07825 */ /* 0x000fe200078e02a0 */
[----:B------:R1:W-:Y:S01]  /*9f00*/  LDGSTS.E [R36+0x24a00], desc[UR22][R108.64], P2 ;  /* 0x24a000006c247fae */ /* 0x0003e200091a1016 */
[----:B------:R-:W-:Y:S01]  /*9f10*/  ISETP.NE.U32.AND P3, PT, R215, RZ, PT ;  /* 0x000000ffd700720c */ /* 0x000fe20003f65070 */
[----:B------:R-:W1:Y:S02]  /*9f20*/  LDC R247, c[0x0][0x3a0] ;  /* 0x0000e800fff77b82 */ /* 0x000e640000000800 */
        /* <DEDUP_REMOVED lines=13> */
[----:B------:R-:W0:Y:S01]  /*a000*/  LDGDEPBAR ;  /* 0x00000000000079af */ /* 0x000e220000000000 */
[----:B------:R-:W-:Y:S01]  /*a010*/  ISETP.NE.U32.AND P5, PT, R235, RZ, PT ;  /* 0x000000ffeb00720c */ /* 0x000fe20003fa5070 */
[----:B------:R-:W-:Y:S01]  /*a020*/  IMAD.WIDE R162, R37, 0x4, R162 ;  /* 0x0000000425a27825 */ /* 0x000fe200078e02a2 */
[----:B------:R-:W-:Y:S01]  /*a030*/  BAR.SYNC.DEFER_BLOCKING 0x0 ;  /* 0x0000000000007b1d */ /* 0x000fe20000010000 */
[----:B------:R-:W-:-:S02]  /*a040*/  ISETP.NE.U32.AND P4, PT, R233, RZ, PT ;  /* 0x000000ffe900720c */ /* 0x000fc40003f85070 */
[----:B------:R-:W-:-:S04]  /*a050*/  IMAD.WIDE R202, R37, 0x4, R202 ;  /* 0x0000000425ca7825 */ /* 0x000fc800078e02ca */
[C---:B------:R-:W-:Y:S01]  /*a060*/  IMAD.WIDE R200, R37.reuse, 0x4, R200 ;  /* 0x0000000425c87825 */ /* 0x040fe200078e02c8 */
[----:B------:R1:W5:Y:S03]  /*a070*/  LDL.LU R235, [R1+0x154] ;  /* 0x0001540001eb7983 */ /* 0x0003660000300800 */
[----:B------:R-:W-:Y:S01]  /*a080*/  IMAD.WIDE R198, R37, 0x4, R198 ;  /* 0x0000000425c67825 */ /* 0x000fe200078e02c6 */
[----:B------:R1:W5:Y:S04]  /*a090*/  LDL.LU R233, [R1+0x150] ;  /* 0x0001500001e97983 */ /* 0x0003680000300800 */
        /* <DEDUP_REMOVED lines=8> */
[----:B------:R1:W5:Y:S02]  /*a120*/  LDL.LU R231, [R1+0x14c] ;  /* 0x00014c0001e77983 */ /* 0x0003640000300800 */
[----:B------:R-:W-:Y:S02]  /*a130*/  IMAD.WIDE R194, R37, 0x4, R194 ;  /* 0x0000000425c27825 */ /* 0x000fe400078e02c2 */
[----:B------:R1:W5:Y:S04]  /*a140*/  LDL.LU R229, [R1+0x148] ;  /* 0x0001480001e57983 */ /* 0x0003680000300800 */
        /* <DEDUP_REMOVED lines=14> */
[----:B--2---:R-:W-:Y:S02]  /*a230*/  IMAD.WIDE R176, R37, 0x4, R176 ;  /* 0x0000000425b07825 */ /* 0x004fe400078e02b0 */
[----:B------:R2:W5:Y:S04]  /*a240*/  LDL.LU R221, [R1+0x138] ;  /* 0x0001380001dd7983 */ /* 0x0005680000300800 */
[----:B------:R2:W-:Y:S01]  /*a250*/  LDGSTS.E [R42+0x42000], desc[UR22][R192.64], P5 ;  /* 0x42000000c02a7fae */ /* 0x0005e2000a9a1016 */
[----:B------:R-:W-:-:S03]  /*a260*/  ISETP.NE.U32.AND P5, PT, R220, RZ, PT ;  /* 0x000000ffdc00720c */ /* 0x000fc60003fa5070 */
[----:B------:R2:W-:Y:S01]  /*a270*/  LDGSTS.E [R42+0x42008], desc[UR22][R190.64], P4 ;  /* 0x42008000be2a7fae */ /* 0x0005e2000a1a1016 */
[----:B------:R-:W-:Y:S01]  /*a280*/  ISETP.NE.U32.AND P4, PT, R218, RZ, PT ;  /* 0x000000ffda00720c */ /* 0x000fe20003f85070 */
[----:B------:R-:W-:Y:S02]  /*a290*/  IMAD.WIDE R186, R37, 0x4, R186 ;  /* 0x0000000425ba7825 */ /* 0x000fe400078e02ba */
[----:B------:R2:W5:Y:S01]  /*a2a0*/  LDL.LU R220, [R1+0x134] ;  /* 0x0001340001dc7983 */ /* 0x0005620000300800 */
[----:B------:R-:W-:-:S03]  /*a2b0*/  ISETP.NE.U32.AND P2, PT, R216, RZ, PT ;  /* 0x000000ffd800720c */ /* 0x000fc60003f45070 */
[----:B------:R2:W5:Y:S04]  /*a2c0*/  LDL.LU R218, [R1+0x130] ;  /* 0x0001300001da7983 */ /* 0x0005680000300800 */
[----:B------:R2:W-:Y:S01]  /*a2d0*/  LDGSTS.E [R5+0x42000], desc[UR22][R188.64], P5 ;  /* 0x42000000bc057fae */ /* 0x0005e2000a9a1016 */
        /* <DEDUP_REMOVED lines=8> */
[----:B------:R2:W5:Y:S04]  /*a360*/  LDL.LU R12, [R1+0x120] ;  /* 0x00012000010c7983 */ /* 0x0005680000300800 */
[----:B------:R2:W5:Y:S01]  /*a370*/  LDL.LU R0, [R1+0x11c] ;  /* 0x00011c0001007983 */ /* 0x0005620000300800 */
[----:B------:R-:W-:-:S04]  /*a380*/  IMAD.WIDE R174, R37, 0x4, R174 ;  /* 0x0000000425ae7825 */ /* 0x000fc800078e02ae */
[C---:B------:R-:W-:Y:S01]  /*a390*/  IMAD.WIDE R184, R37.reuse, 0x4, R184 ;  /* 0x0000000425b87825 */ /* 0x040fe200078e02b8 */
[----:B------:R2:W-:Y:S03]  /*a3a0*/  LDGSTS.E [R32+0x42008], desc[UR22][R174.64], P4 ;  /* 0x42008000ae207fae */ /* 0x0005e6000a1a1016 */
[C---:B---3--:R-:W-:Y:S01]  /*a3b0*/  IMAD.WIDE R172, R37.reuse, 0x4, R172 ;  /* 0x0000000425ac7825 */ /* 0x048fe200078e02ac */
[----:B------:R2:W-:Y:S03]  /*a3c0*/  LDGSTS.E [R33+0x42000], desc[UR22][R184.64], P5 ;  /* 0x42000000b8217fae */ /* 0x0005e6000a9a1016 */
[C---:B----4-:R-:W-:Y:S01]  /*a3d0*/  IMAD.WIDE R180, R37.reuse, 0x4, R180 ;  /* 0x0000000425b47825 */ /* 0x050fe200078e02b4 */
[----:B------:R2:W-:Y:S03]  /*a3e0*/  LDGSTS.E [R33+0x42008], desc[UR22][R172.64], P6 ;  /* 0x42008000ac217fae */ /* 0x0005e6000b1a1016 */
[----:B------:R-:W-:Y:S01]  /*a3f0*/  IMAD.WIDE R178, R37, 0x4, R178 ;  /* 0x0000000425b27825 */ /* 0x000fe200078e02b2 */
[----:B------:R2:W-:Y:S03]  /*a400*/  LDGSTS.E [R34+0x42000], desc[UR22][R180.64], P2 ;  /* 0x42000000b4227fae */ /* 0x0005e600091a1016 */
        /* <DEDUP_REMOVED lines=127> */
[----:B------:R2:W-:Y:S04]  /*ac00*/  LDGSTS.E [R36+0x2f600], desc[UR22][R152.64], P1 ;  /* 0x2f60000098247fae */ /* 0x0005e800089a1016 */
[----:B------:R2:W-:Y:S04]  /*ac10*/  LDGSTS.E [R36+0x2fa00], desc[UR22][R156.64], P1 ;  /* 0x2fa000009c247fae */ /* 0x0005e800089a1016 */
[----:B------:R2:W-:Y:S04]  /*ac20*/  LDGSTS.E [R36+0x2fe00], desc[UR22][R160.64], P1 ;  /* 0x2fe00000a0247fae */ /* 0x0005e800089a1016 */
[----:B------:R-:W0:Y:S01]  /*ac30*/  LDGDEPBAR ;  /* 0x00000000000079af */ /* 0x000e220000000000 */
[----:B------:R-:W-:Y:S01]  /*ac40*/  VIADD R247, R247, 0x1f ;  /* 0x0000001ff7f77836 */ /* 0x000fe20000000000 */
[----:B------:R-:W-:-:S04]  /*ac50*/  ISETP.NE.U32.AND P1, PT, RZ, UR6, PT ;  /* 0x00000006ff007c0c */ /* 0x000fc8000bf25070 */
[----:B------:R-:W-:Y:S01]  /*ac60*/  ISETP.LT.OR P2, PT, R247, 0x20, P1 ;  /* 0x00000020f700780c */ /* 0x000fe20000f41670 */
[----:B------:R-:W-:Y:S01]  /*ac70*/  IMAD.SHL.U32 R8, R37, 0x4, RZ ;  /* 0x0000000425087824 */ /* 0x000fe200078e00ff */
[----:B------:R-:W-:Y:S01]  /*ac80*/  SHF.R.S32.HI R182, RZ, 0x1f, R37 ;  /* 0x0000001fffb67819 */ /* 0x000fe20000011425 */
[----:B------:R-:W-:-:S04]  /*ac90*/  DEPBAR.LE SB0, 0xa ;  /* 0x000082800000791a */ /* 0x000fc80000000000 */
[----:B------:R-:W-:Y:S06]  /*aca0*/  BAR.SYNC.DEFER_BLOCKING 0x0 ;  /* 0x0000000000007b1d */ /* 0x000fec0000010000 */
[----:B--2---:R-:W-:Y:S05]  /*acb0*/  @P2 BRA `(.L_x_6) ;  /* 0x0000000000842947 */ /* 0x004fea0003800000 */
[----:B------:R-:W-:Y:S02]  /*acc0*/  UIADD3 UR4, UPT, UPT, UR10, 0x38000, URZ ;  /* 0x000380000a047890 */ /* 0x000fe4000fffe0ff */
[----:B------:R-:W-:Y:S02]  /*acd0*/  USHF.R.U32.HI UR8, URZ, 0x4, UR10 ;  /* 0x00000004ff087899 */ /* 0x000fe4000801160a */
[----:B------:R-:W-:Y:S02]  /*ace0*/  USHF.R.U32.HI UR4, URZ, 0x4, UR4 ;  /* 0x00000004ff047899 */ /* 0x000fe40008011604 */
[----:B------:R-:W-:Y:S02]  /*acf0*/  USGXT.U32 UR8, UR8, 0xe ;  /* 0x0000000e0808789a */ /* 0x000fe40008000000 */
[----:B------:R-:W-:Y:S02]  /*ad00*/  USGXT.U32 UR6, UR4, 0xe ;  /* 0x0000000e0406789a */ /* 0x000fe40008000000 */
[----:B------:R-:W-:-:S02]  /*ad10*/  UIADD3 UR28, UP2, UPT, UR8, 0x2, URZ ;  /* 0x00000002081c7890 */ /* 0x000fc4000ff5e0ff */
[----:B------:R-:W-:Y:S01]  /*ad20*/  UIADD3 UR30, UP1, UPT, UR6, 0x2, URZ ;  /* 0x00000002061e7890 */ /* 0x000fe2000ff3e0ff */
[----:B------:R-:W-:Y:S01]  /*ad30*/  UMOV UR4, URZ ;  /* 0x000000ff00047c82 */ /* 0x000fe20008000000 */
[----:B------:R-:W-:Y:S01]  /*ad40*/  UMOV UR32, 0x0 ;  /* 0x0000000000207882 */ /* 0x000fe20000000000 */
[----:B------:R-:W-:Y:S02]  /*ad50*/  UIADD3.X UR29, UPT, UPT, UR4, 0x40004040, URZ, UP2, !UPT ;  /* 0x40004040041d7890 */ /* 0x000fe400097fe4ff */
[----:B------:R-:W-:Y:S02]  /*ad60*/  UIADD3.X UR31, UPT, UPT, UR4, 0x40004040, URZ, UP1, !UPT ;  /* 0x40004040041f7890 */ /* 0x000fe40008ffe4ff */
[----:B------:R-:W-:Y:S02]  /*ad70*/  UIADD3.64 UR16, UPT, UPT, UR28, 0x2, URZ ;  /* 0x000000021c107897 */ /* 0x000fe4000fffe0ff */
[----:B------:R-:W-:Y:S02]  /*ad80*/  UIADD3.64 UR14, UPT, UPT, UR30, 0x2, URZ ;  /* 0x000000021e0e7897 */ /* 0x000fe4000fffe0ff */
[----:B------:R-:W-:-:S02]  /*ad90*/  UIADD3.64 UR26, UPT, UPT, UR28, 0x4, URZ ;  /* 0x000000041c1a7897 */ /* 0x000fc4000fffe0ff */
[----:B------:R-:W-:Y:S01]  /*ada0*/  UIADD3.64 UR18, UPT, UPT, UR30, 0x4, URZ ;  /* 0x000000041e127897 */ /* 0x000fe2000fffe0ff */
[----:B------:R-:W-:Y:S01]  /*adb0*/  UMOV UR33, 0x4400910 ;  /* 0x0440091000217882 */ /* 0x000fe20000000000 */
[----:B------:R-:W-:Y:S01]  /*adc0*/  UMOV UR9, 0x40004040 ;  /* 0x4000404000097882 */ /* 0x000fe20000000000 */
[----:B------:R-:W-:Y:S01]  /*add0*/  UMOV UR7, 0x40004040 ;  /* 0x4000404000077882 */ /* 0x000fe20000000000 */
[----:B------:R-:W-:Y:S01]  /*ade0*/  UMOV UR34, 0x0 ;  /* 0x0000000000227882 */ /* 0x000fe20000000000 */
[----:B------:R-:W-:Y:S01]  /*adf0*/  UMOV UR35, 0x4400910 ;  /* 0x0440091000237882 */ /* 0x000fe20000000000 */
[----:B------:R-:W-:Y:S01]  /*ae00*/  UMOV UR36, 0x0 ;  /* 0x0000000000247882 */ /* 0x000fe20000000000 */
[----:B------:R-:W-:Y:S01]  /*ae10*/  UMOV UR37, 0x4400910 ;  /* 0x0440091000257882 */ /* 0x000fe20000000000 */
[----:B------:R-:W-:Y:S01]  /*ae20*/  UMOV UR4, UR12 ;  /* 0x0000000c00047c82 */ /* 0x000fe20008000000 */
[----:B------:R-:W-:Y:S01]  /*ae30*/  UMOV UR5, URZ ;  /* 0x000000ff00057c82 */ /* 0x000fe20008000000 */
[----:B------:R1:W-:Y:S01]  /*ae40*/  UTCHMMA gdesc[UR6], gdesc[UR8], tmem[UR21], tmem[UR32], idesc[UR33], !UPT ;  /* 0x00ff2008060075ea */ /* 0x0003e2000f800015 */
[----:B------:R-:W-:Y:S01]  /*ae50*/  UMOV UR38, 0x0 ;  /* 0x0000000000267882 */ /* 0x000fe20000000000 */
[----:B------:R-:W-:Y:S01]  /*ae60*/  UMOV UR39, 0x4400910 ;  /* 0x0440091000277882 */ /* 0x000fe20000000000 */
[----:B------:R1:W-:Y:S01]  /*ae70*/  UTCHMMA gdesc[UR30], gdesc[UR28], tmem[UR21], tmem[UR34], idesc[UR35], UPT ;  /* 0x00ff221c1e0075ea */ /* 0x0003e2000b800015 */
[----:B------:R-:W-:Y:S01]  /*ae80*/  UMOV UR4, UR4 ;  /* 0x0000000400047c82 */ /* 0x000fe20008000000 */
[----:B------:R1:W-:Y:S01]  /*ae90*/  UTCHMMA gdesc[UR14], gdesc[UR16], tmem[UR21], tmem[UR36], idesc[UR37], UPT ;  /* 0x00ff24100e0075ea */ /* 0x0003e2000b800015 */
[----:B------:R1:W-:Y:S01]  /*aea0*/  UTCHMMA gdesc[UR18], gdesc[UR26], tmem[UR21], tmem[UR38], idesc[UR39], UPT ;  /* 0x00ff261a120075ea */ /* 0x0003e2000b800015 */
[----:B------:R1:W-:Y:S01]  /*aeb0*/  UTCBAR [UR4], URZ ;  /* 0x000000ff040073e9 */ /* 0x0003e200080000ff */
[----:B------:R-:W-:Y:S01]  /*aec0*/  NOP ;  /* 0x0000000000007918 */ /* 0x000fe20000000000 */
.L_x_6:
[----:B------:R-:W-:Y:S01]  /*aed0*/  SHF.L.U64.HI R7, R37, 0x2, R182 ;  /* 0x0000000225077819 */ /* 0x000fe200000102b6 */
[----:B------:R-:W-:Y:S01]  /*aee0*/  BAR.SYNC.DEFER_BLOCKING 0x0 ;  /* 0x0000000000007b1d */ /* 0x000fe20000010000 */
[----:B------:R-:W-:Y:S02]  /*aef0*/  IADD3 R44, P2, PT, R162, R8, RZ ;  /* 0x00000008a22c7210 */ /* 0x000fe40007f5e0ff */
[----:B------:R-:W-:Y:S02]  /*af00*/  ISETP.GT.AND P3, PT, R247, 0xdf, PT ;  /* 0x000000dff700780c */ /* 0x000fe40003f64270 */
[----:B------:R-:W-:Y:S01]  /*af10*/  LOP3.LUT R208, R11, 0x2, RZ, 0xfc, !PT ;  /* 0x000000020bd07812 */ /* 0x000fe200078efcff */
[----:B------:R-:W-:Y:S01]  /*af20*/  IMAD.X R45, R163, 0x1, R7, P2 ;  /* 0x00000001a32d7824 */ /* 0x000fe200010e0607 */
[C---:B------:R-:W-:Y:S01]  /*af30*/  ISETP.GE.AND P2, PT, R11.reuse, UR20, PT ;  /* 0x000000140b007c0c */ /* 0x040fe2000bf46270 */
[----:B-1----:R-:W-:Y:S01]  /*af40*/  UMOV UR4, URZ ;  /* 0x000000ff00047c82 */ /* 0x002fe20008000000 */
[----:B------:R-:W-:-:S02]  /*af50*/  LOP3.LUT R209, R11, 0x4, RZ, 0xfc, !PT ;  /* 0x000000040bd17812 */ /* 0x000fc400078efcff */
[----:B------:R-:W-:Y:S02]  /*af60*/  SEL R43, RZ, 0x4, P2 ;  /* 0x00000004ff2b7807 */ /* 0x000fe40001000000 */
[----:B------:R-:W-:Y:S02]  /*af70*/  LOP3.LUT R213, R11, 0x18, RZ, 0xfc, !PT ;  /* 0x000000180bd57812 */ /* 0x000fe400078efcff */
[----:B------:R-:W-:Y:S02]  /*af80*/  SEL R43, R43, RZ, P3 ;  /* 0x000000ff2b2b7207 */ /* 0x000fe40001800000 */
[----:B------:R-:W-:Y:S02]  /*af90*/  LOP3.LUT R214, R11, 0x1a, RZ, 0xfc, !PT ;  /* 0x0000001a0bd67812 */ /* 0x000fe400078efcff */
[----:B------:R-:W-:Y:S02]  /*afa0*/  ISETP.NE.U32.AND P2, PT, R43, RZ, PT ;  /* 0x000000ff2b00720c */ /* 0x000fe40003f45070 */
[----:B------:R-:W-:-:S02]  /*afb0*/  LOP3.LUT R223, R11, 0x1e, RZ, 0xfc, !PT ;  /* 0x0000001e0bdf7812 */ /* 0x000fc400078efcff */
[----:B------:R-:W-:-:S09]  /*afc0*/  LOP3.LUT R219, R11, 0x1c, RZ, 0xfc, !PT ;  /* 0x0000001c0bdb7812 */ /* 0x000fd200078efcff */
[----:B------:R-:W-:Y:S01]  /*afd0*/  @!PT LDS RZ, [RZ] ;  /* 0x00000000fffff984 */ /* 0x000fe20000000800 */
[----:B------:R-:W-:Y:S01]  /*afe0*/  @!PT LDS RZ, [RZ] ;  /* 0x00000000fffff984 */ /* 0x000fe20000000800 */
[----:B------:R-:W-:Y:S01]  /*aff0*/  @!PT LDS RZ, [RZ] ;  /* 0x00000000fffff984 */ /* 0x000fe20000000800 */
[----:B------:R1:W-:Y:S01]  /*b000*/  LDGSTS.E [R6+0x44000], desc[UR22][R44.64], P2 ;  /* 0x440000002c067fae */ /* 0x0003e200091a1016 */
[----:B------:R-:W-:Y:S02]  /*b010*/  ISETP.GE.AND P2, PT, R208, UR20, PT ;  /* 0x00000014d0007c0c */ /* 0x000fe4000bf46270 */
[----:B------:R-:W-:Y:S02]  /*b020*/  LOP3.LUT R208, R11, 0x6, RZ, 0xfc, !PT ;  /* 0x000000060bd07812 */ /* 0x000fe400078efcff */
[----:B------:R-:W-:-:S04]  /*b030*/  SEL R43, RZ, 0x4, P2 ;  /* 0x00000004ff2b7807 */ /* 0x000fc80001000000 */
[----:B------:R-:W-:Y:S02]  /*b040*/  SEL R43, R43, RZ, P3 ;  /* 0x000000ff2b2b7207 */ /* 0x000fe40001800000 */
[----:B-1----:R-:W-:Y:S02]  /*b050*/  IADD3 R44, P4, PT, R202, R8, RZ ;  /* 0x00000008ca2c7210 */ /* 0x002fe40007f9e0ff */
[----:B------:R-:W-:-:S03]  /*b060*/  ISETP.NE.U32.AND P2, PT, R43, RZ, PT ;  /* 0x000000ff2b00720c */ /* 0x000fc60003f45070 */
[----:B------:R-:W-:Y:S01]  /*b070*/  IMAD.X R45, R203, 0x1, R7, P4 ;  /* 0x00000001cb2d7824 */ /* 0x000fe200020e0607 */
[----:B------:R-:W-:Y:S02]  /*b080*/  ISETP.GE.AND P4, PT, R208, UR20, PT ;  /* 0x00000014d0007c0c */ /* 0x000fe4000bf86270 */
[----:B------:R-:W-:-:S07]  /*b090*/  LOP3.LUT R208, R11, 0xa, RZ, 0xfc, !PT ;  /* 0x0000000a0bd07812 */ /* 0x000fce00078efcff */
[----:B------:R1:W-:Y:S01]  /*b0a0*/  LDGSTS.E [R6+0x44008], desc[UR22][R44.64], P2 ;  /* 0x440080002c067fae */ /* 0x0003e200091a1016 */
[----:B------:R-:W-:Y:S02]  /*b0b0*/  ISETP.GE.AND P2, PT, R209, UR20, PT ;  /* 0x00000014d1007c0c */ /* 0x000fe4000bf46270 */
[----:B------:R-:W-:Y:S02]  /*b0c0*/  LOP3.LUT R209, R11, 0x8, RZ, 0xfc, !PT ;  /* 0x000000080bd17812 */ /* 0x000fe400078efcff */
[----:B------:R-:W-:-:S04]  /*b0d0*/  SEL R43, RZ, 0x4, P2 ;  /* 0x00000004ff2b7807 */ /* 0x000fc80001000000 */
[----:B------:R-:W-:Y:S02]  /*b0e0*/  SEL R43, R43, RZ, P3 ;  /* 0x000000ff2b2b7207 */ /* 0x000fe40001800000 */
[----:B-1----:R-:W-:Y:S02]  /*b0f0*/  SEL R6, RZ, 0x4, P4 ;  /* 0x00000004ff067807 */ /* 0x002fe40002000000 */
[----:B------:R-:W-:Y:S02]  /*b100*/  ISETP.NE.U32.AND P2, PT, R43, RZ, PT ;  /* 0x000000ff2b00720c */ /* 0x000fe40003f45070 */
[----:B------:R-:W-:Y:S02]  /*b110*/  SEL R6, R6, RZ, P3 ;  /* 0x000000ff06067207 */ /* 0x000fe40001800000 */
[----:B------:R-:W-:Y:S02]  /*b120*/  IADD3 R44, P5, PT, R200, R8, RZ ;  /* 0x00000008c82c7210 */ /* 0x000fe40007fbe0ff */
[----:B------:R-:W-:-:S03]  /*b130*/  ISETP.NE.U32.AND P4, PT, R6, RZ, PT ;  /* 0x000000ff0600720c */ /* 0x000fc60003f85070 */
[----:B------:R-:W-:Y:S01]  /*b140*/  IMAD.X R45, R201, 0x1, R7, P5 ;  /* 0x00000001c92d7824 */ /* 0x000fe200028e0607 */
[----:B------:R-:W-:-:S04]  /*b150*/  IADD3 R162, P5, PT, R198, R8, RZ ;  /* 0x00000008c6a27210 */ /* 0x000fc80007fbe0ff */
[----:B------:R1:W-:Y:S01]  /*b160*/  LDGSTS.E [R40+0x44000], desc[UR22][R44.64], P2 ;  /* 0x440000002c287fae */ /* 0x0003e200091a1016 */
[----:B------:R-:W-:Y:S01]  /*b170*/  IMAD.X R163, R199, 0x1, R7, P5 ;  /* 0x00000001c7a37824 */ /* 0x000fe200028e0607 */
[----:B------:R-:W-:Y:S02]  /*b180*/  ISETP.GE.AND P2, PT, R209, UR20, PT ;  /* 0x00000014d1007c0c */ /* 0x000fe4000bf46270 */
[C---:B------:R-:W-:Y:S02]  /*b190*/  LOP3.LUT R209, R11.reuse, 0xc, RZ, 0xfc, !PT ;  /* 0x0000000c0bd17812 */ /* 0x040fe400078efcff */
[----:B------:R2:W-:Y:S01]  /*b1a0*/  LDGSTS.E [R40+0x44008], desc[UR22][R162.64], P4 ;  /* 0x44008000a2287fae */ /* 0x0005e2000a1a1016 */
[----:B------:R-:W-:Y:S02]  /*b1b0*/  ISETP.GE.AND P4, PT, R208, UR20, PT ;  /* 0x00000014d0007c0c */ /* 0x000fe4000bf86270 */
[----:B------:R-:W-:Y:S02]  /*b1c0*/  LOP3.LUT R208, R11, 0xe, RZ, 0xfc, !PT ;  /* 0x0000000e0bd07812 */ /* 0x000fe400078efcff */
[----:B------:R-:W-:-:S02]  /*b1d0*/  SEL R6, RZ, 0x4, P4 ;  /* 0x00000004ff067807 */ /* 0x000fc40002000000 */
[-C--:B-1----:R-:W-:Y:S02]  /*b1e0*/  IADD3 R44, P5, PT, R196, R8.reuse, RZ ;  /* 0x00000008c42c7210 */ /* 0x082fe40007fbe0ff */
[----:B------:R-:W-:Y:S02]  /*b1f0*/  SEL R6, R6, RZ, P3 ;  /* 0x000000ff06067207 */ /* 0x000fe40001800000 */
[----:B--2---:R-:W-:Y:S01]  /*b200*/  SEL R40, RZ, 0x4, P2 ;  /* 0x00000004ff287807 */ /* 0x004fe20001000000 */
[----:B------:R-:W-:Y:S01]  /*b210*/  IMAD.X R45, R197, 0x1, R7, P5 ;  /* 0x00000001c52d7824 */ /* 0x000fe200028e0607 */
[----:B------:R-:W-:Y:S02]  /*b220*/  ISETP.NE.U32.AND P4, PT, R6, RZ, PT ;  /* 0x000000ff0600720c */ /* 0x000fe40003f85070 */
[----:B------:R-:W-:Y:S02]  /*b230*/  SEL R40, R40, RZ, P3 ;  /* 0x000000ff28287207 */ /* 0x000fe40001800000 */
[----:B------:R-:W-:-:S02]  /*b240*/  IADD3 R162, P5, PT, R194, R8, RZ ;  /* 0x00000008c2a27210 */ /* 0x000fc40007fbe0ff */
[----:B------:R-:W-:-:S03]  /*b250*/  ISETP.NE.U32.AND P2, PT, R40, RZ, PT ;  /* 0x000000ff2800720c */ /* 0x000fc60003f45070 */
[----:B------:R-:W-:-:S10]  /*b260*/  IMAD.X R163, R195, 0x1, R7, P5 ;  /* 0x00000001c3a37824 */ /* 0x000fd400028e0607 */
[----:B------:R-:W-:Y:S01]  /*b270*/  LDGSTS.E [R41+0x44000], desc[UR22][R44.64], P2 ;  /* 0x440000002c297fae */ /* 0x000fe200091a1016 */
[----:B------:R-:W-:Y:S02]  /*b280*/  ISETP.GE.AND P2, PT, R209, UR20, PT ;  /* 0x00000014d1007c0c */ /* 0x000fe4000bf46270 */
[----:B------:R-:W-:Y:S01]  /*b290*/  LOP3.LUT R209, R11, 0x10, RZ, 0xfc, !PT ;  /* 0x000000100bd17812 */ /* 0x000fe200078efcff */
[----:B------:R1:W-:Y:S01]  /*b2a0*/  LDGSTS.E [R41+0x44008], desc[UR22][R162.64], P4 ;  /* 0x44008000a2297fae */ /* 0x0003e2000a1a1016 */
[----:B------:R-:W-:Y:S02]  /*b2b0*/  ISETP.GE.AND P4, PT, R208, UR20, PT ;  /* 0x00000014d0007c0c */ /* 0x000fe4000bf86270 */
[----:B------:R-:W-:Y:S02]  /*b2c0*/  SEL R40, RZ, 0x4, P2 ;  /* 0x00000004ff287807 */ /* 0x000fe40001000000 */
[----:B------:R-:W-:Y:S02]  /*b2d0*/  SEL R6, RZ, 0x4, P4 ;  /* 0x00000004ff067807 */ /* 0x000fe40002000000 */
[----:B------:R-:W-:-:S02]  /*b2e0*/  SEL R40, R40, RZ, P3 ;  /* 0x000000ff28287207 */ /* 0x000fc40001800000 */
[----:B------:R-:W-:Y:S02]  /*b2f0*/  SEL R6, R6, RZ, P3 ;  /* 0x000000ff06067207 */ /* 0x000fe40001800000 */
[----:B------:R-:W-:Y:S02]  /*b300*/  ISETP.NE.U32.AND P2, PT, R40, RZ, PT ;  /* 0x000000ff2800720c */ /* 0x000fe40003f45070 */
[-C--:B------:R-:W-:Y:S02]  /*b310*/  IADD3 R40, P5, PT, R192, R8.reuse, RZ ;  /* 0x00000008c0287210 */ /* 0x080fe40007fbe0ff */
[----:B------:R-:W-:Y:S02]  /*b320*/  ISETP.NE.U32.AND P4, PT, R6, RZ, PT ;  /* 0x000000ff0600720c */ /* 0x000fe40003f85070 */
[----:B------:R-:W-:Y:S01]  /*b330*/  LOP3.LUT R208, R11, 0x12, RZ, 0xfc, !PT ;  /* 0x000000120bd07812 */ /* 0x000fe200078efcff */
[----:B-1----:R-:W-:Y:S01]  /*b340*/  IMAD.X R41, R193, 0x1, R7, P5 ;  /* 0x00000001c1297824 */ /* 0x002fe200028e0607 */
[----:B------:R-:W-:-:S05]  /*b350*/  IADD3 R44, P5, PT, R190, R8, RZ ;  /* 0x00000008be2c7210 */ /* 0x000fca0007fbe0ff */
[----:B------:R-:W-:Y:S01]  /*b360*/  IMAD.X R45, R191, 0x1, R7, P5 ;  /* 0x00000001bf2d7824 */ /* 0x000fe200028e0607 */
[----:B------:R1:W-:Y:S01]  /*b370*/  LDGSTS.E [R42+0x44000], desc[UR22][R40.64], P2 ;  /* 0x44000000282a7fae */ /* 0x0003e200091a1016 */
[----:B------:R-:W-:-:S03]  /*b380*/  ISETP.GE.AND P2, PT, R209, UR20, PT ;  /* 0x00000014d1007c0c */ /* 0x000fc6000bf46270 */
[----:B------:R2:W-:Y:S01]  /*b390*/  LDGSTS.E [R42+0x44008], desc[UR22][R44.64], P4 ;  /* 0x440080002c2a7fae */ /* 0x0005e2000a1a1016 */
[----:B------:R-:W-:Y:S02]  /*b3a0*/  ISETP.GE.AND P4, PT, R208, UR20, PT ;  /* 0x00000014d0007c0c */ /* 0x000fe4000bf86270 */
[----:B------:R-:W-:Y:S02]  /*b3b0*/  LOP3.LUT R208, R11, 0x14, RZ, 0xfc, !PT ;  /* 0x000000140bd07812 */ /* 0x000fe400078efcff */
[----:B------:R-:W-:Y:S02]  /*b3c0*/  SEL R6, RZ, 0x4, P4 ;  /* 0x00000004ff067807 */ /* 0x000fe40002000000 */
[----:B-1----:R-:W-:Y:S02]  /*b3d0*/  SEL R40, RZ, 0x4, P2 ;  /* 0x00000004ff287807 */ /* 0x002fe40001000000 */
[----:B------:R-:W-:Y:S02]  /*b3e0*/  SEL R6, R6, RZ, P3 ;  /* 0x000000ff06067207 */ /* 0x000fe40001800000 */
[----:B------:R-:W-:-:S02]  /*b3f0*/  SEL R40, R40, RZ, P3 ;  /* 0x000000ff28287207 */ /* 0x000fc40001800000 */
[----:B------:R-:W-:Y:S01]  /*b400*/  ISETP.NE.U32.AND P4, PT, R6, RZ, PT ;  /* 0x000000ff0600720c */ /* 0x000fe20003f85070 */
[----:B------:R-:W-:Y:S01]  /*b410*/  IMAD.SHL.U32 R6, R39, 0x4, RZ ;  /* 0x0000000427067824 */ /* 0x000fe200078e00ff */
[----:B------:R-:W-:Y:S02]  /*b420*/  ISETP.NE.U32.AND P2, PT, R40, RZ, PT ;  /* 0x000000ff2800720c */ /* 0x000fe40003f45070 */
[----:B------:R-:W-:Y:S02]  /*b430*/  IADD3 R40, P5, PT, R188, R8, RZ ;  /* 0x00000008bc287210 */ /* 0x000fe40007fbe0ff */
[----:B------:R-:W-:Y:S02]  /*b440*/  SHF.R.S32.HI R188, RZ, 0x1f, R39 ;  /* 0x0000001fffbc7819 */ /* 0x000fe40000011427 */
[----:B------:R-:W-:Y:S01]  /*b450*/  IADD3 R144, P6, PT, R144, R6, RZ ;  /* 0x0000000690907210 */ /* 0x000fe20007fde0ff */
[----:B------:R-:W-:Y:S01]  /*b460*/  IMAD.X R41, R189, 0x1, R7, P5 ;  /* 0x00000001bd297824 */ /* 0x000fe200028e0607 */
[----:B--2---:R-:W-:-:S05]  /*b470*/  IADD3 R42, P5, PT, R176, R8, RZ ;  /* 0x00000008b02a7210 */ /* 0x004fca0007fbe0ff */
[----:B------:R-:W-:Y:S01]  /*b480*/  IMAD.X R43, R177, 0x1, R7, P5 ;  /* 0x00000001b12b7824 */ /* 0x000fe200028e0607 */
[----:B------:R1:W-:Y:S01]  /*b490*/  LDGSTS.E [R5+0x44000], desc[UR22][R40.64], P2 ;  /* 0x4400000028057fae */ /* 0x0003e200091a1016 */
[----:B------:R-:W-:-:S03]  /*b4a0*/  IADD3 R44, P5, PT, R46, R6, RZ ;  /* 0x000000062e2c7210 */ /* 0x000fc60007fbe0ff */
[----:B------:R2:W-:Y:S01]  /*b4b0*/  LDGSTS.E [R5+0x44008], desc[UR22][R42.64], P4 ;  /* 0x440080002a057fae */ /* 0x0005e2000a1a1016 */
[-C--:B-1----:R-:W-:Y:S02]  /*b4c0*/  IADD3 R40, P2, PT, R170, R6.reuse, RZ ;  /* 0x00000006aa287210 */ /* 0x082fe40007f5e0ff */
[----:B--2---:R-:W-:Y:S02]  /*b4d0*/  SHF.L.U64.HI R5, R39, 0x2, R188 ;  /* 0x0000000227057819 */ /* 0x004fe400000102bc */
[----:B------:R-:W-:-:S03]  /*b4e0*/  IADD3 R42, P4, PT, R164, R6, RZ ;  /* 0x00000006a42a7210 */ /* 0x000fc60007f9e0ff */
[--C-:B------:R-:W-:Y:S01]  /*b4f0*/  IMAD.X R41, R171, 0x1, R5.reuse, P2 ;  /* 0x00000001ab297824 */ /* 0x100fe200010e0605 */
[-C--:B------:R-:W-:Y:S01]  /*b500*/  IADD3 R46, P2, PT, R50, R6.reuse, RZ ;  /* 0x00000006322e7210 */ /* 0x080fe20007f5e0ff */
        /* <DEDUP_REMOVED lines=107> */
[----:B------:R-:W-:Y:S01]  /*bbc0*/  ISETP.GE.AND P2, PT, R208, UR20, PT ;  /* 0x00000014d0007c0c */ /* 0x000fe2000bf46270 */
[--C-:B------:R-:W-:Y:S01]  /*bbd0*/  IMAD.X R129, R129, 0x1, R5.reuse, P4 ;  /* 0x0000000181817824 */ /* 0x100fe200020e0605 */
[----:B------:R-:W-:Y:S01]  /*bbe0*/  IADD3 R136, P4, PT, R136, R6, RZ ;  /* 0x0000000688887210 */ /* 0x000fe20007f9e0ff */
[--C-:B------:R-:W-:Y:S01]  /*bbf0*/  IMAD.X R133, R133, 0x1, R5.reuse, P5 ;  /* 0x0000000185857824 */ /* 0x100fe200028e0605 */
[----:B------:R-:W-:Y:S01]  /*bc00*/  SEL R169, RZ, 0x4, P2 ;  /* 0x00000004ffa97807 */ /* 0x000fe20001000000 */
[--C-:B------:R-:W-:Y:S01]  /*bc10*/  IMAD.X R145, R145, 0x1, R5.reuse, P6 ;  /* 0x0000000191917824 */ /* 0x100fe200030e0605 */
[-C--:B------:R-:W-:Y:S01]  /*bc20*/  IADD3 R168, P2, PT, R186, R8.reuse, RZ ;  /* 0x00000008baa87210 */ /* 0x080fe20007f5e0ff */
[----:B------:R-:W-:Y:S01]  /*bc30*/  IMAD.X R137, R137, 0x1, R5, P4 ;  /* 0x0000000189897824 */ /* 0x000fe200020e0605 */
[----:B------:R-:W-:-:S02]  /*bc40*/  IADD3 R170, P4, PT, R174, R8, RZ ;  /* 0x00000008aeaa7210 */ /* 0x000fc40007f9e0ff */
[----:B------:R-:W-:Y:S01]  /*bc50*/  SEL R174, R169, RZ, P3 ;  /* 0x000000ffa9ae7207 */ /* 0x000fe20001800000 */
[--C-:B------:R-:W-:Y:S01]  /*bc60*/  IMAD.X R169, R187, 0x1, R7.reuse, P2 ;  /* 0x00000001bba97824 */ /* 0x100fe200010e0607 */
[----:B------:R-:W-:Y:S01]  /*bc70*/  LOP3.LUT R208, R11, 0x16, RZ, 0xfc, !PT ;  /* 0x000000160bd07812 */ /* 0x000fe200078efcff */
[--C-:B------:R-:W-:Y:S01]  /*bc80*/  IMAD.X R171, R175, 0x1, R7.reuse, P4 ;  /* 0x00000001afab7824 */ /* 0x100fe200020e0607 */
[----:B------:R-:W-:Y:S02]  /*bc90*/  ISETP.NE.U32.AND P2, PT, R174, RZ, PT ;  /* 0x000000ffae00720c */ /* 0x000fe40003f45070 */
[----:B------:R-:W-:Y:S02]  /*bca0*/  IADD3 R174, P4, PT, R184, R8, RZ ;  /* 0x00000008b8ae7210 */ /* 0x000fe40007f9e0ff */
[-C--:B------:R-:W-:Y:S02]  /*bcb0*/  IADD3 R140, P5, PT, R140, R6.reuse, RZ ;  /* 0x000000068c8c7210 */ /* 0x080fe40007fbe0ff */
[----:B------:R-:W-:Y:S01]  /*bcc0*/  IADD3 R148, P6, PT, R148, R6, RZ ;  /* 0x0000000694947210 */ /* 0x000fe20007fde0ff */
[----:B------:R-:W-:Y:S01]  /*bcd0*/  IMAD.X R175, R185, 0x1, R7, P4 ;  /* 0x00000001b9af7824 */ /* 0x000fe200020e0607 */
[-C--:B------:R-:W-:Y:S01]  /*bce0*/  IADD3 R176, P4, PT, R180, R8.reuse, RZ ;  /* 0x00000008b4b07210 */ /* 0x080fe20007f9e0ff */
[--C-:B------:R-:W-:Y:S01]  /*bcf0*/  IMAD.X R141, R141, 0x1, R5.reuse, P5 ;  /* 0x000000018d8d7824 */ /* 0x100fe200028e0605 */
[----:B------:R-:W-:Y:S01]  /*bd00*/  IADD3 R172, P5, PT, R172, R8, RZ ;  /* 0x00000008acac7210 */ /* 0x000fe20007fbe0ff */
[----:B------:R-:W-:Y:S01]  /*bd10*/  IMAD.X R149, R149, 0x1, R5, P6 ;  /* 0x0000000195957824 */ /* 0x000fe200030e0605 */
[----:B------:R-:W-:Y:S01]  /*bd20*/  IADD3 R152, P6, PT, R152, R6, RZ ;  /* 0x0000000698987210 */ /* 0x000fe20007fde0ff */
[--C-:B------:R-:W-:Y:S01]  /*bd30*/  IMAD.X R177, R181, 0x1, R7.reuse, P4 ;  /* 0x00000001b5b17824 */ /* 0x100fe200020e0607 */
[----:B------:R-:W-:Y:S01]  /*bd40*/  ISETP.GE.AND P4, PT, R208, UR20, PT ;  /* 0x00000014d0007c0c */ /* 0x000fe2000bf86270 */
[----:B------:R-:W-:Y:S01]  /*bd50*/  IMAD.X R173, R173, 0x1, R7, P5 ;  /* 0x00000001adad7824 */ /* 0x000fe200028e0607 */
[----:B------:R-:W1:Y:S01]  /*bd60*/  S2R R208, SR_TID.X ;  /* 0x0000000000d07919 */ /* 0x000e620000002100 */
[----:B------:R-:W-:Y:S01]  /*bd70*/  IADD3 R178, P5, PT, R178, R8, RZ ;  /* 0x00000008b2b27210 */ /* 0x000fe20007fbe0ff */
[----:B------:R-:W-:Y:S01]  /*bd80*/  IMAD.X R153, R153, 0x1, R5, P6 ;  /* 0x0000000199997824 */ /* 0x000fe200030e0605 */
[----:B------:R-:W-:Y:S01]  /*bd90*/  ISETP.GE.AND P6, PT, R219, UR20, PT ;  /* 0x00000014db007c0c */ /* 0x000fe2000bfc6270 */
[----:B------:R2:W-:Y:S01]  /*bda0*/  LDGSTS.E [R32+0x44000], desc[UR22][R168.64], P2 ;  /* 0x44000000a8207fae */ /* 0x0005e200091a1016 */
[----:B------:R-:W-:Y:S01]  /*bdb0*/  ISETP.GE.AND P2, PT, R214, UR20, PT ;  /* 0x00000014d6007c0c */ /* 0x000fe2000bf46270 */
[----:B------:R-:W-:Y:S01]  /*bdc0*/  IMAD.X R179, R179, 0x1, R7, P5 ;  /* 0x00000001b3b37824 */ /* 0x000fe200028e0607 */
[----:B------:R-:W-:-:S02]  /*bdd0*/  ISETP.GE.AND P5, PT, R213, UR20, PT ;  /* 0x00000014d5007c0c */ /* 0x000fc4000bfa6270 */
[----:B------:R-:W-:-:S04]  /*bde0*/  SEL R180, RZ, 0x4, P2 ;  /* 0x00000004ffb47807 */ /* 0x000fc80001000000 */
[----:B------:R-:W-:Y:S02]  /*bdf0*/  SEL R180, R180, RZ, P3 ;  /* 0x000000ffb4b47207 */ /* 0x000fe40001800000 */
[----:B--2---:R-:W-:Y:S02]  /*be00*/  SEL R169, RZ, 0x4, P4 ;  /* 0x00000004ffa97807 */ /* 0x004fe40002000000 */
[----:B------:R-:W-:Y:S02]  /*be10*/  SEL R168, RZ, 0x4, P5 ;  /* 0x00000004ffa87807 */ /* 0x000fe40002800000 */
[----:B------:R-:W-:Y:S02]  /*be20*/  SEL R169, R169, RZ, P3 ;  /* 0x000000ffa9a97207 */ /* 0x000fe40001800000 */
[----:B------:R-:W-:Y:S02]  /*be30*/  SEL R168, R168, RZ, P3 ;  /* 0x000000ffa8a87207 */ /* 0x000fe40001800000 */
[----:B------:R-:W-:-:S02]  /*be40*/  ISETP.GE.AND P4, PT, R223, UR20, PT ;  /* 0x00000014df007c0c */ /* 0x000fc4000bf86270 */
[----:B------:R-:W-:Y:S02]  /*be50*/  ISETP.NE.U32.AND P5, PT, R169, RZ, PT ;  /* 0x000000ffa900720c */ /* 0x000fe40003fa5070 */
[----:B------:R-:W-:Y:S02]  /*be60*/  ISETP.NE.U32.AND P2, PT, R168, RZ, PT ;  /* 0x000000ffa800720c */ /* 0x000fe40003f45070 */
[----:B------:R-:W-:Y:S02]  /*be70*/  SEL R168, RZ, 0x4, P4 ;  /* 0x00000004ffa87807 */ /* 0x000fe40002000000 */
[----:B-1----:R-:W-:Y:S02]  /*be80*/  LOP3.LUT R208, R208, 0x1f, RZ, 0xc0, !PT ;  /* 0x0000001fd0d07812 */ /* 0x002fe400078ec0ff */
[----:B------:R-:W-:Y:S02]  /*be90*/  SEL R169, RZ, 0x4, P6 ;  /* 0x00000004ffa97807 */ /* 0x000fe40003000000 */
[----:B------:R-:W-:-:S02]  /*bea0*/  ISETP.GE.AND P4, PT, R208, UR20, PT ;  /* 0x00000014d0007c0c */ /* 0x000fc4000bf86270 */
[----:B------:R-:W-:Y:S01]  /*beb0*/  SEL R169, R169, RZ, P3 ;  /* 0x000000ffa9a97207 */ /* 0x000fe20001800000 */
[----:B------:R1:W-:Y:S01]  /*bec0*/  LDGSTS.E [R32+0x44008], desc[UR22][R170.64], P5 ;  /* 0x44008000aa207fae */ /* 0x0003e2000a9a1016 */
[----:B------:R-:W-:Y:S02]  /*bed0*/  SEL R181, RZ, 0x4, P4 ;  /* 0x00000004ffb57807 */ /* 0x000fe40002000000 */
[----:B------:R-:W-:Y:S01]  /*bee0*/  SEL R168, R168, RZ, P3 ;  /* 0x000000ffa8a87207 */ /* 0x000fe20001800000 */
[----:B------:R1:W-:Y:S01]  /*bef0*/  LDGSTS.E [R33+0x44000], desc[UR22][R174.64], P2 ;  /* 0x44000000ae217fae */ /* 0x0003e200091a1016 */
[----:B------:R-:W-:Y:S02]  /*bf00*/  ISETP.NE.U32.AND P4, PT, R180, RZ, PT ;  /* 0x000000ffb400720c */ /* 0x000fe40003f85070 */
[----:B------:R-:W-:Y:S02]  /*bf10*/  SEL R181, R181, RZ, P3 ;  /* 0x000000ffb5b57207 */ /* 0x000fe40001800000 */
[----:B------:R-:W-:-:S02]  /*bf20*/  ISETP.NE.U32.AND P5, PT, R169, RZ, PT ;  /* 0x000000ffa900720c */ /* 0x000fc40003fa5070 */
[----:B------:R-:W-:Y:S02]  /*bf30*/  ISETP.NE.U32.AND P3, PT, R168, RZ, PT ;  /* 0x000000ffa800720c */ /* 0x000fe40003f65070 */
[----:B------:R-:W-:Y:S02]  /*bf40*/  ISETP.NE.U32.AND P2, PT, R181, RZ, PT ;  /* 0x000000ffb500720c */ /* 0x000fe40003f45070 */
[----:B------:R-:W-:-:S03]  /*bf50*/  IADD3 R156, P6, PT, R156, R6, RZ ;  /* 0x000000069c9c7210 */ /* 0x000fc60007fde0ff */
[----:B------:R1:W-:Y:S01]  /*bf60*/  LDGSTS.E [R33+0x44008], desc[UR22][R172.64], P4 ;  /* 0x44008000ac217fae */ /* 0x0003e2000a1a1016 */
[----:B------:R-:W-:Y:S01]  /*bf70*/  ISETP.GE.AND P4, PT, R247, 0x20, PT ;  /* 0x00000020f700780c */ /* 0x000fe20003f86270 */
[--C-:B------:R-:W-:Y:S01]  /*bf80*/  IMAD.X R157, R157, 0x1, R5.reuse, P6 ;  /* 0x000000019d9d7824 */ /* 0x100fe200030e0605 */
[----:B------:R-:W-:Y:S01]  /*bf90*/  IADD3 R160, P6, PT, R160, R6, RZ ;  /* 0x00000006a0a07210 */ /* 0x000fe20007fde0ff */
[----:B------:R1:W-:Y:S04]  /*bfa0*/  LDGSTS.E [R34+0x44000], desc[UR22][R176.64], P5 ;  /* 0x44000000b0227fae */ /* 0x0003e8000a9a1016 */
[----:B------:R1:W-:Y:S01]  /*bfb0*/  LDGSTS.E [R34+0x44008], desc[UR22][R178.64], P3 ;  /* 0x44008000b2227fae */ /* 0x0003e200099a1016 */
[----:B------:R-:W-:-:S03]  /*bfc0*/  IMAD.X R161, R161, 0x1, R5, P6 ;  /* 0x00000001a1a17824 */ /* 0x000fc600030e0605 */
[----:B------:R-:W0:Y:S04]  /*bfd0*/  LDGDEPBAR ;  /* 0x00000000000079af */ /* 0x000e280000000000 */
        /* <DEDUP_REMOVED lines=64> */
[----:B------:R-:W-:-:S03]  /*c3e0*/  ISETP.GE.AND P2, PT, R247, 0x40, PT ;  /* 0x00000040f700780c */ /* 0x000fc60003f46270 */
[----:B------:R-:W0:Y:S10]  /*c3f0*/  LDGDEPBAR ;  /* 0x00000000000079af */ /* 0x000e340000000000 */
[----:B-1----:R-:W-:Y:S05]  /*c400*/  @!P2 BRA `(.L_x_7) ;  /* 0x000000300098a947 */ /* 0x002fea0003800000 */
[----:B------:R-:W2:Y:S04]  /*c410*/  LDL.LU R239, [R1] ;  /* 0x0000000001ef7983 */ /* 0x000ea80000300800 */
[----:B------:R-:W3:Y:S04]  /*c420*/  LDL.LU R238, [R1+0x4] ;  /* 0x0000040001ee7983 */ /* 0x000ee80000300800 */
[----:B------:R-:W4:Y:S04]  /*c430*/  LDL.LU R224, [R1+0x8] ;  /* 0x0000080001e07983 */ /* 0x000f280000300800 */
        /* <DEDUP_REMOVED lines=10> */
[----:B------:R-:W4:Y:S01]  /*c4e0*/  LDL.LU R208, [R1+0x34] ;  /* 0x0000340001d07983 */ /* 0x000f220000300800 */
[----:B-----5:R-:W-:-:S02]  /*c4f0*/  SHF.R.S32.HI R92, RZ, 0x1f, R0 ;  /* 0x0000001fff5c7819 */ /* 0x020fc40000011400 */
[C---:B------:R-:W-:Y:S01]  /*c500*/  IADD3 R177, P6, PT, R0.reuse, R22, RZ ;  /* 0x0000001600b17210 */ /* 0x040fe20007fde0ff */
[----:B------:R-:W4:Y:S01]  /*c510*/  LDL.LU R245, [R1+0x38] ;  /* 0x0000380001f57983 */ /* 0x000f220000300800 */
[----:B------:R-:W-:Y:S02]  /*c520*/  IADD3 R179, P5, PT, R0, R23, RZ ;  /* 0x0000001700b37210 */ /* 0x000fe40007fbe0ff */
[----:B------:R-:W-:Y:S02]  /*c530*/  LEA.HI.X.SX32 R178, R22, R92, 0x1, P6 ;  /* 0x0000005c16b27211 */ /* 0x000fe400030f0eff */
[C---:B------:R-:W-:Y:S02]  /*c540*/  IADD3 R169, P6, PT, R0.reuse, R18, RZ ;  /* 0x0000001200a97210 */ /* 0x040fe40007fde0ff */
[C---:B------:R-:W-:Y:S02]  /*c550*/  IADD3 R175, P2, PT, R0.reuse, R21, RZ ;  /* 0x0000001500af7210 */ /* 0x040fe40007f5e0ff */
[----:B------:R-:W-:-:S02]  /*c560*/  IADD3 R173, P3, PT, R0, R20, RZ ;  /* 0x0000001400ad7210 */ /* 0x000fc40007f7e0ff */
[-C--:B------:R-:W-:Y:S02]  /*c570*/  LEA.HI.X.SX32 R180, R23, R92.reuse, 0x1, P5 ;  /* 0x0000005c17b47211 */ /* 0x080fe400028f0eff */
[----:B------:R-:W-:Y:S02]  /*c580*/  LEA.HI.X.SX32 R170, R18, R92, 0x1, P6 ;  /* 0x0000005c12aa7211 */ /* 0x000fe400030f0eff */
[C---:B------:R-:W-:Y:S02]  /*c590*/  IADD3 R171, P5, PT, R0.reuse, R19, RZ ;  /* 0x0000001300ab7210 */ /* 0x040fe40007fbe0ff */
[C---:B------:R-:W-:Y:S02]  /*c5a0*/  IADD3 R161, P6, PT, R0.reuse, R14, RZ ;  /* 0x0000000e00a17210 */ /* 0x040fe40007fde0ff */
[----:B------:R-:W-:Y:S02]  /*c5b0*/  LEA.HI.X.SX32 R176, R21, R92, 0x1, P2 ;  /* 0x0000005c15b07211 */ /* 0x000fe400010f0eff */
[----:B------:R-:W-:-:S02]  /*c5c0*/  IADD3 R167, P2, PT, R0, R17, RZ ;  /* 0x0000001100a77210 */ /* 0x000fc40007f5e0ff */
[----:B------:R-:W-:Y:S02]  /*c5d0*/  LEA.HI.X.SX32 R174, R20, R92, 0x1, P3 ;  /* 0x0000005c14ae7211 */ /* 0x000fe400018f0eff */
[----:B------:R-:W-:Y:S02]  /*c5e0*/  IADD3 R165, P3, PT, R0, R16, RZ ;  /* 0x0000001000a57210 */ /* 0x000fe40007f7e0ff */
[-C--:B------:R-:W-:Y:S02]  /*c5f0*/  LEA.HI.X.SX32 R172, R19, R92.reuse, 0x1, P5 ;  /* 0x0000005c13ac7211 */ /* 0x080fe400028f0eff */
[----:B------:R-:W-:Y:S02]  /*c600*/  LEA.HI.X.SX32 R162, R14, R92, 0x1, P6 ;  /* 0x0000005c0ea27211 */ /* 0x000fe400030f0eff */
[C---:B------:R-:W-:Y:S02]  /*c610*/  IADD3 R163, P5, PT, R0.reuse, R15, RZ ;  /* 0x0000000f00a37210 */ /* 0x040fe40007fbe0ff */
[----:B------:R-:W-:-:S02]  /*c620*/  IADD3 R153, P6, PT, R0, R2, RZ ;  /* 0x0000000200997210 */ /* 0x000fc40007fde0ff */
[-C--:B------:R-:W-:Y:S02]  /*c630*/  LEA.HI.X.SX32 R168, R17, R92.reuse, 0x1, P2 ;  /* 0x0000005c11a87211 */ /* 0x080fe400010f0eff */
[----:B------:R-:W-:Y:S02]  /*c640*/  IADD3 R159, P2, PT, R0, R13, RZ ;  /* 0x0000000d009f7210 */ /* 0x000fe40007f5e0ff */
[----:B------:R-:W-:Y:S02]  /*c650*/  LEA.HI.X.SX32 R166, R16, R92, 0x1, P3 ;  /* 0x0000005c10a67211 */ /* 0x000fe400018f0eff */
[----:B------:R-:W-:Y:S02]  /*c660*/  IADD3 R157, P3, PT, R0, R4, RZ ;  /* 0x00000004009d7210 */ /* 0x000fe40007f7e0ff */
[-C--:B------:R-:W-:Y:S02]  /*c670*/  LEA.HI.X.SX32 R164, R15, R92.reuse, 0x1, P5 ;  /* 0x0000005c0fa47211 */ /* 0x080fe400028f0eff */
[----:B------:R-:W-:Y:S01]  /*c680*/  LEA.HI.X.SX32 R154, R2, R92, 0x1, P6 ;  /* 0x0000005c029a7211 */ /* 0x000fe200030f0eff */
[----:B------:R-:W1:Y:S01]  /*c690*/  LDC.64 R14, c[0x0][0x380] ;  /* 0x0000e000ff0e7b82 */ /* 0x000e620000000a00 */
[----:B------:R-:W-:-:S02]  /*c6a0*/  IADD3 R155, P5, PT, R0, R3, RZ ;  /* 0x00000003009b7210 */ /* 0x000fc40007fbe0ff */
[C---:B------:R-:W-:Y:S02]  /*c6b0*/  IADD3 R145, P6, PT, R0.reuse, R218, RZ ;  /* 0x000000da00917210 */ /* 0x040fe40007fde0ff */
[-C--:B------:R-:W-:Y:S02]  /*c6c0*/  LEA.HI.X.SX32 R160, R13, R92.reuse, 0x1, P2 ;  /* 0x0000005c0da07211 */ /* 0x080fe400010f0eff */
[----:B------:R-:W-:Y:S02]  /*c6d0*/  IADD3 R151, P2, PT, R0, R215, RZ ;  /* 0x000000d700977210 */ /* 0x000fe40007f5e0ff */
[----:B------:R-:W-:Y:S02]  /*c6e0*/  LEA.HI.X.SX32 R158, R4, R92, 0x1, P3 ;  /* 0x0000005c049e7211 */ /* 0x000fe400018f0eff */
[----:B------:R-:W-:Y:S02]  /*c6f0*/  IADD3 R149, P3, PT, R0, R216, RZ ;  /* 0x000000d800957210 */ /* 0x000fe40007f7e0ff */
[----:B------:R-:W-:-:S02]  /*c700*/  LEA.HI.X.SX32 R156, R3, R92, 0x1, P5 ;  /* 0x0000005c039c7211 */ /* 0x000fc400028f0eff */
[-C--:B------:R-:W-:Y:S01]  /*c710*/  LEA.HI.X.SX32 R146, R218, R92.reuse, 0x1, P6 ;  /* 0x0000005cda927211 */ /* 0x080fe200030f0eff */
[----:B------:R-:W1:Y:S01]  /*c720*/  LDC.64 R2, c[0x0][0x388] ;  /* 0x0000e200ff027b82 */ /* 0x000e620000000a00 */
[C---:B------:R-:W-:Y:S02]  /*c730*/  IADD3 R147, P5, PT, R0.reuse, R217, RZ ;  /* 0x000000d900937210 */ /* 0x040fe40007fbe0ff */
[C---:B------:R-:W-:Y:S02]  /*c740*/  IADD3 R137, P6, PT, R0.reuse, R225, RZ ;  /* 0x000000e100897210 */ /* 0x040fe40007fde0ff */
[----:B------:R-:W-:Y:S02]  /*c750*/  LEA.HI.X.SX32 R152, R215, R92, 0x1, P2 ;  /* 0x0000005cd7987211 */ /* 0x000fe400010f0eff */
[----:B------:R-:W-:Y:S02]  /*c760*/  IADD3 R143, P2, PT, R0, R220, RZ ;  /* 0x000000dc008f7210 */ /* 0x000fe40007f5e0ff */
[----:B------:R-:W-:-:S02]  /*c770*/  LEA.HI.X.SX32 R150, R216, R92, 0x1, P3 ;  /* 0x0000005cd8967211 */ /* 0x000fc400018f0eff */
[C---:B------:R-:W-:Y:S02]  /*c780*/  IADD3 R141, P3, PT, R0.reuse, R221, RZ ;  /* 0x000000dd008d7210 */ /* 0x040fe40007f7e0ff */
[-C--:B------:R-:W-:Y:S02]  /*c790*/  LEA.HI.X.SX32 R148, R217, R92.reuse, 0x1, P5 ;  /* 0x0000005cd9947211 */ /* 0x080fe400028f0eff */
[----:B------:R-:W-:Y:S02]  /*c7a0*/  LEA.HI.X.SX32 R138, R225, R92, 0x1, P6 ;  /* 0x0000005ce18a7211 */ /* 0x000fe400030f0eff */
[C---:B------:R-:W-:Y:S02]  /*c7b0*/  IADD3 R139, P5, PT, R0.reuse, R222, RZ ;  /* 0x000000de008b7210 */ /* 0x040fe40007fbe0ff */
[----:B------:R-:W-:Y:S02]  /*c7c0*/  IADD3 R17, P6, PT, R0, R233, RZ ;  /* 0x000000e900117210 */ /* 0x000fe40007fde0ff */
[----:B------:R-:W-:-:S02]  /*c7d0*/  LEA.HI.X.SX32 R144, R220, R92, 0x1, P2 ;  /* 0x0000005cdc907211 */ /* 0x000fc400010f0eff */
[C---:B------:R-:W-:Y:S02]  /*c7e0*/  IADD3 R135, P2, PT, R0.reuse, R227, RZ ;  /* 0x000000e300877210 */ /* 0x040fe40007f5e0ff */
[-C--:B------:R-:W-:Y:S02]  /*c7f0*/  LEA.HI.X.SX32 R142, R221, R92.reuse, 0x1, P3 ;  /* 0x0000005cdd8e7211 */ /* 0x080fe400018f0eff */
[----:B------:R-:W-:Y:S02]  /*c800*/  IADD3 R133, P3, PT, R0, R229, RZ ;  /* 0x000000e500857210 */ /* 0x000fe40007f7e0ff */
[-C--:B------:R-:W-:Y:S02]  /*c810*/  LEA.HI.X.SX32 R140, R222, R92.reuse, 0x1, P5 ;  /* 0x0000005cde8c7211 */ /* 0x080fe400028f0eff */
[----:B------:R-:W-:Y:S02]  /*c820*/  LEA.HI.X.SX32 R13, R233, R92, 0x1, P6 ;  /* 0x0000005ce90d7211 */ /* 0x000fe400030f0eff */
[----:B------:R-:W-:-:S02]  /*c830*/  IADD3 R131, P5, PT, R0, R231, RZ ;  /* 0x000000e700837210 */ /* 0x000fc40007fbe0ff */
[C---:B------:R-:W-:Y:S02]  /*c840*/  IADD3 R22, P6, PT, R0.reuse, R243, RZ ;  /* 0x000000f300167210 */ /* 0x040fe40007fde0ff */
[-C--:B------:R-:W-:Y:S02]  /*c850*/  LEA.HI.X.SX32 R136, R227, R92.reuse, 0x1, P2 ;  /* 0x0000005ce3887211 */ /* 0x080fe400010f0eff */
[C---:B------:R-:W-:Y:S02]  /*c860*/  IADD3 R16, P2, PT, R0.reuse, R235, RZ ;  /* 0x000000eb00107210 */ /* 0x040fe40007f5e0ff */
[-C--:B------:R-:W-:Y:S02]  /*c870*/  LEA.HI.X.SX32 R134, R229, R92.reuse, 0x1, P3 ;  /* 0x0000005ce5867211 */ /* 0x080fe400018f0eff */
[----:B------:R-:W-:Y:S02]  /*c880*/  IADD3 R18, P3, PT, R0, R237, RZ ;  /* 0x000000ed00127210 */ /* 0x000fe40007f7e0ff */
[----:B------:R-:W-:-:S02]  /*c890*/  LEA.HI.X.SX32 R132, R231, R92, 0x1, P5 ;  /* 0x0000005ce7847211 */ /* 0x000fc400028f0eff */
[-C--:B------:R-:W-:Y:S02]  /*c8a0*/  LEA.HI.X.SX32 R21, R243, R92.reuse, 0x1, P6 ;  /* 0x0000005cf3157211 */ /* 0x080fe400030f0eff */
[C---:B------:R-:W-:Y:S02]  /*c8b0*/  IADD3 R20, P5, PT, R0.reuse, R241, RZ ;  /* 0x000000f100147210 */ /* 0x040fe40007fbe0ff */
[----:B------:R-:W-:Y:S02]  /*c8c0*/  LEA.HI.X.SX32 R235, R235, R92, 0x1, P2 ;  /* 0x0000005cebeb7211 */ /* 0x000fe400010f0eff */
[----:B------:R-:W-:Y:S02]  /*c8d0*/  IADD3 R129, P2, PT, R0, R252, RZ ;  /* 0x000000fc00817210 */ /* 0x000fe40007f5e0ff */
[-C--:B------:R-:W-:Y:S02]  /*c8e0*/  LEA.HI.X.SX32 R237, R237, R92.reuse, 0x1, P3 ;  /* 0x0000005ceded7211 */ /* 0x080fe400018f0eff */
[----:B------:R-:W-:-:S02]  /*c8f0*/  LEA.HI.X.SX32 R19, R241, R92, 0x1, P5 ;  /* 0x0000005cf1137211 */ /* 0x000fc400028f0eff */
[----:B------:R-:W-:Y:S02]  /*c900*/  LEA.HI.X.SX32 R23, R252, R92, 0x1, P2 ;  /* 0x0000005cfc177211 */ /* 0x000fe400010f0eff */
[C---:B--2---:R-:W-:Y:S02]  /*c910*/  IADD3 R127, P3, PT, R0.reuse, R239, RZ ;  /* 0x000000ef007f7210 */ /* 0x044fe40007f7e0ff */
[C---:B---3--:R-:W-:Y:S02]  /*c920*/  IADD3 R35, P5, PT, R0.reuse, R238, RZ ;  /* 0x000000ee00237210 */ /* 0x048fe40007fbe0ff */
[----:B------:R-:W-:Y:S02]  /*c930*/  LEA.HI.X.SX32 R187, R239, R92, 0x1, P3 ;  /* 0x0000005cefbb7211 */ /* 0x000fe400018f0eff */
[----:B----4-:R-:W-:-:S04]  /*c940*/  IADD3 R33, P6, PT, R0, R224, RZ ;  /* 0x000000e000217210 */ /* 0x010fc80007fde0ff */
[----:B------:R-:W-:Y:S02]  /*c950*/  LEA.HI.X.SX32 R185, R224, R92, 0x1, P6 ;  /* 0x0000005ce0b97211 */ /* 0x000fe400030f0eff */
[----:B------:R-:W2:Y:S01]  /*c960*/  LDL.LU R224, [R1+0x3c] ;  /* 0x00003c0001e07983 */ /* 0x000ea20000300800 */
[----:B------:R-:W-:-:S03]  /*c970*/  IADD3 R32, P2, PT, R0, R236, RZ ;  /* 0x000000ec00207210 */ /* 0x000fc60007f5e0ff */
[----:B------:R-:W3:Y:S01]  /*c980*/  LDL.LU R244, [R1+0x40] ;  /* 0x0000400001f47983 */ /* 0x000ee20000300800 */
[----:B------:R-:W-:Y:S02]  /*c990*/  IADD3 R34, P3, PT, R0, R234, RZ ;  /* 0x000000ea00227210 */ /* 0x000fe40007f7e0ff */
[----:B------:R-:W-:Y:S01]  /*c9a0*/  LEA.HI.X.SX32 R186, R238, R92, 0x1, P5 ;  /* 0x0000005ceeba7211 */ /* 0x000fe200028f0eff */
[----:B------:R-:W4:Y:S01]  /*c9b0*/  LDL.LU R242, [R1+0x44] ;  /* 0x0000440001f27983 */ /* 0x000f220000300800 */
[----:B------:R-:W-:-:S03]  /*c9c0*/  IADD3 R36, P5, PT, R0, R232, RZ ;  /* 0x000000e800247210 */ /* 0x000fc60007fbe0ff */
[----:B------:R-:W4:Y:S01]  /*c9d0*/  LDL.LU R240, [R1+0x48] ;  /* 0x0000480001f07983 */ /* 0x000f220000300800 */
[----:B------:R-:W-:-:S03]  /*c9e0*/  IADD3 R41, P6, PT, R0, R230, RZ ;  /* 0x000000e600297210 */ /* 0x000fc60007fde0ff */
[----:B------:R-:W4:Y:S01]  /*c9f0*/  LDL.LU R239, [R1+0x4c] ;  /* 0x00004c0001ef7983 */ /* 0x000f220000300800 */
[----:B------:R-:W-:-:S03]  /*ca00*/  LEA.HI.X.SX32 R184, R236, R92, 0x1, P2 ;  /* 0x0000005cecb87211 */ /* 0x000fc600010f0eff */
[----:B------:R-:W4:Y:S01]  /*ca10*/  LDL.LU R238, [R1+0x50] ;  /* 0x0000500001ee7983 */ /* 0x000f220000300800 */
[----:B------:R-:W-:Y:S02]  /*ca20*/  IADD3 R40, P2, PT, R0, R228, RZ ;  /* 0x000000e400287210 */ /* 0x000fe40007f5e0ff */
[----:B------:R-:W-:Y:S01]  /*ca30*/  LEA.HI.X.SX32 R181, R234, R92, 0x1, P3 ;  /* 0x0000005ceab57211 */ /* 0x000fe200018f0eff */
[----:B------:R-:W4:Y:S01]  /*ca40*/  LDL.LU R236, [R1+0x54] ;  /* 0x0000540001ec7983 */ /* 0x000f220000300800 */
[----:B------:R-:W-:Y:S02]  /*ca50*/  IADD3 R42, P3, PT, R0, R226, RZ ;  /* 0x000000e2002a7210 */ /* 0x000fe40007f7e0ff */
[----:B------:R-:W-:Y:S01]  /*ca60*/  LEA.HI.X.SX32 R128, R232, R92, 0x1, P5 ;  /* 0x0000005ce8807211 */ /* 0x000fe200028f0eff */
[----:B------:R-:W4:Y:S01]  /*ca70*/  LDL.LU R234, [R1+0x58] ;  /* 0x0000580001ea7983 */ /* 0x000f220000300800 */
[----:B------:R-:W-:Y:S02]  /*ca80*/  IADD3 R44, P5, PT, R0, R212, RZ ;  /* 0x000000d4002c7210 */ /* 0x000fe40007fbe0ff */
[----:B------:R-:W-:Y:S01]  /*ca90*/  LEA.HI.X.SX32 R126, R230, R92, 0x1, P6 ;  /* 0x0000005ce67e7211 */ /* 0x000fe200030f0eff */
[----:B------:R-:W4:Y:S01]  /*caa0*/  LDL.LU R232, [R1+0x5c] ;  /* 0x00005c0001e87983 */ /* 0x000f220000300800 */
[----:B------:R-:W-:-:S02]  /*cab0*/  IADD3 R46, P6, PT, R0, R211, RZ ;  /* 0x000000d3002e7210 */ /* 0x000fc40007fde0ff */
[-C--:B------:R-:W-:Y:S01]  /*cac0*/  LEA.HI.X.SX32 R125, R228, R92.reuse, 0x1, P2 ;  /* 0x0000005ce47d7211 */ /* 0x080fe200010f0eff */
[----:B------:R-:W4:Y:S01]  /*cad0*/  LDL.LU R230, [R1+0x60] ;  /* 0x0000600001e67983 */ /* 0x000f220000300800 */
[-C--:B------:R-:W-:Y:S02]  /*cae0*/  LEA.HI.X.SX32 R124, R226, R92.reuse, 0x1, P3 ;  /* 0x0000005ce27c7211 */ /* 0x080fe400018f0eff */
[----:B------:R-:W-:Y:S01]  /*caf0*/  LEA.HI.X.SX32 R43, R212, R92, 0x1, P5 ;  /* 0x0000005cd42b7211 */ /* 0x000fe200028f0eff */
[----:B------:R-:W4:Y:S01]  /*cb00*/  LDL.LU R228, [R1+0x64] ;  /* 0x0000640001e47983 */ /* 0x000f220000300800 */
[C---:B------:R-:W-:Y:S02]  /*cb10*/  IADD3 R48, P2, PT, R0.reuse, R210, RZ ;  /* 0x000000d200307210 */ /* 0x040fe40007f5e0ff */
[----:B------:R-:W-:Y:S01]  /*cb20*/  LEA.HI.X.SX32 R45, R211, R92, 0x1, P6 ;  /* 0x0000005cd32d7211 */ /* 0x000fe200030f0eff */
[----:B------:R-:W4:Y:S01]  /*cb30*/  LDL.LU R226, [R1+0x68] ;  /* 0x0000680001e27983 */ /* 0x000f220000300800 */
[----:B------:R-:W-:-:S03]  /*cb40*/  IADD3 R50, P3, PT, R0, R209, RZ ;  /* 0x000000d100327210 */ /* 0x000fc60007f7e0ff */
[----:B------:R-:W4:Y:S01]  /*cb50*/  LDL.LU R212, [R1+0x6c] ;  /* 0x00006c0001d47983 */ /* 0x000f220000300800 */
[----:B------:R-:W-:-:S03]  /*cb60*/  LEA.HI.X.SX32 R47, R210, R92, 0x1, P2 ;  /* 0x0000005cd22f7211 */ /* 0x000fc600010f0eff */
[----:B------:R-:W4:Y:S01]  /*cb70*/  LDL.LU R211, [R1+0x70] ;  /* 0x0000700001d37983 */ /* 0x000f220000300800 */
[----:B------:R-:W-:Y:S02]  /*cb80*/  LEA.HI.X.SX32 R49, R209, R92, 0x1, P3 ;  /* 0x0000005cd1317211 */ /* 0x000fe400018f0eff */
[----:B------:R-:W-:Y:S01]  /*cb90*/  IADD3 R52, P5, PT, R0, R208, RZ ;  /* 0x000000d000347210 */ /* 0x000fe20007fbe0ff */
[----:B------:R-:W4:Y:S04]  /*cba0*/  LDL.LU R210, [R1+0x74] ;  /* 0x0000740001d27983 */ /* 0x000f280000300800 */
[----:B------:R-:W4:Y:S01]  /*cbb0*/  LDL.LU R209, [R1+0x78] ;  /* 0x0000780001d17983 */ /* 0x000f220000300800 */
[----:B------:R-:W-:-:S03]  /*cbc0*/  LEA.HI.X.SX32 R51, R208, R92, 0x1, P5 ;  /* 0x0000005cd0337211 */ /* 0x000fc600028f0eff */
[----:B------:R-:W4:Y:S01]  /*cbd0*/  LDL.LU R208, [R1+0x7c] ;  /* 0x00007c0001d07983 */ /* 0x000f220000300800 */
[----:B------:R-:W-:-:S04]  /*cbe0*/  IADD3 R54, P6, PT, R0, R245, RZ ;  /* 0x000000f500367210 */ /* 0x000fc80007fde0ff */
[----:B------:R-:W-:Y:S02]  /*cbf0*/  LEA.HI.X.SX32 R53, R245, R92, 0x1, P6 ;  /* 0x0000005cf5357211 */ /* 0x000fe400030f0eff */
[C---:B--2---:R-:W-:Y:S02]  /*cc00*/  IADD3 R56, P2, PT, R0.reuse, R224, RZ ;  /* 0x000000e000387210 */ /* 0x044fe40007f5e0ff */
[----:B---3--:R-:W-:Y:S02]  /*cc10*/  IADD3 R58, P3, PT, R0, R244, RZ ;  /* 0x000000f4003a7210 */ /* 0x008fe40007f7e0ff */
[----:B------:R-:W-:Y:S02]  /*cc20*/  LEA.HI.X.SX32 R55, R224, R92, 0x1, P2 ;  /* 0x0000005ce0377211 */ /* 0x000fe400010f0eff */
[----:B----4-:R-:W-:Y:S01]  /*cc30*/  IADD3 R60, P5, PT, R0, R242, RZ ;  /* 0x000000f2003c7210 */ /* 0x010fe20007fbe0ff */
[----:B------:R-:W2:Y:S01]  /*cc40*/  LDL.LU R224, [R1+0x80] ;  /* 0x0000800001e07983 */ /* 0x000ea20000300800 */
[----:B------:R-:W-:-:S02]  /*cc50*/  LEA.HI.X.SX32 R57, R244, R92, 0x1, P3 ;  /* 0x0000005cf4397211 */ /* 0x000fc400018f0eff */
[C---:B------:R-:W-:Y:S02]  /*cc60*/  IADD3 R62, P6, PT, R0.reuse, R240, RZ ;  /* 0x000000f0003e7210 */ /* 0x040fe40007fde0ff */
[C---:B------:R-:W-:Y:S02]  /*cc70*/  IADD3 R64, P2, PT, R0.reuse, R239, RZ ;  /* 0x000000ef00407210 */ /* 0x040fe40007f5e0ff */
[----:B------:R-:W-:Y:S02]  /*cc80*/  IADD3 R66, P3, PT, R0, R238, RZ ;  /* 0x000000ee00427210 */ /* 0x000fe40007f7e0ff */
[-C--:B------:R-:W-:Y:S02]  /*cc90*/  LEA.HI.X.SX32 R59, R242, R92.reuse, 0x1, P5 ;  /* 0x0000005cf23b7211 */ /* 0x080fe400028f0eff */
[----:B------:R-:W-:Y:S02]  /*cca0*/  LEA.HI.X.SX32 R63, R239, R92, 0x1, P2 ;  /* 0x0000005cef3f7211 */ /* 0x000fe400010f0eff */
[----:B------:R-:W-:-:S02]  /*ccb0*/  IADD3 R68, P5, PT, R0, R236, RZ ;  /* 0x000000ec00447210 */ /* 0x000fc40007fbe0ff */
[-C--:B------:R-:W-:Y:S02]  /*ccc0*/  LEA.HI.X.SX32 R61, R240, R92.reuse, 0x1, P6 ;  /* 0x0000005cf03d7211 */ /* 0x080fe400030f0eff */
[----:B------:R-:W-:Y:S02]  /*ccd0*/  LEA.HI.X.SX32 R65, R238, R92, 0x1, P3 ;  /* 0x0000005cee417211 */ /* 0x000fe400018f0eff */
[C---:B------:R-:W-:Y:S02]  /*cce0*/  IADD3 R72, P2, PT, R0.reuse, R232, RZ ;  /* 0x000000e800487210 */ /* 0x040fe40007f5e0ff */
[C---:B------:R-:W-:Y:S02]  /*ccf0*/  IADD3 R70, P6, PT, R0.reuse, R234, RZ ;  /* 0x000000ea00467210 */ /* 0x040fe40007fde0ff */
[----:B------:R-:W-:Y:S02]  /*cd00*/  IADD3 R74, P3, PT, R0, R230, RZ ;  /* 0x000000e6004a7210 */ /* 0x000fe40007f7e0ff */
[----:B------:R-:W-:-:S02]  /*cd10*/  LEA.HI.X.SX32 R67, R236, R92, 0x1, P5 ;  /* 0x0000005cec437211 */ /* 0x000fc400028f0eff */
[----:B------:R-:W-:Y:S02]  /*cd20*/  LEA.HI.X.SX32 R71, R232, R92, 0x1, P2 ;  /* 0x0000005ce8477211 */ /* 0x000fe400010f0eff */
[----:B------:R-:W-:Y:S02]  /*cd30*/  IADD3 R76, P5, PT, R0, R228, RZ ;  /* 0x000000e4004c7210 */ /* 0x000fe40007fbe0ff */
[-C--:B------:R-:W-:Y:S02]  /*cd40*/  LEA.HI.X.SX32 R69, R234, R92.reuse, 0x1, P6 ;  /* 0x0000005cea457211 */ /* 0x080fe400030f0eff */
[----:B------:R-:W-:Y:S02]  /*cd50*/  LEA.HI.X.SX32 R73, R230, R92, 0x1, P3 ;  /* 0x0000005ce6497211 */ /* 0x000fe400018f0eff */
[C---:B------:R-:W-:Y:S02]  /*cd60*/  IADD3 R80, P2, PT, R0.reuse, R212, RZ ;  /* 0x000000d400507210 */ /* 0x040fe40007f5e0ff */
[----:B------:R-:W-:-:S02]  /*cd70*/  IADD3 R78, P6, PT, R0, R226, RZ ;  /* 0x000000e2004e7210 */ /* 0x000fc40007fde0ff */
[----:B------:R-:W-:Y:S02]  /*cd80*/  IADD3 R82, P3, PT, R0, R211, RZ ;  /* 0x000000d300527210 */ /* 0x000fe40007f7e0ff */
[-C--:B------:R-:W-:Y:S02]  /*cd90*/  LEA.HI.X.SX32 R75, R228, R92.reuse, 0x1, P5 ;  /* 0x0000005ce44b7211 */ /* 0x080fe400028f0eff */
[----:B------:R-:W-:Y:S02]  /*cda0*/  LEA.HI.X.SX32 R79, R212, R92, 0x1, P2 ;  /* 0x0000005cd44f7211 */ /* 0x000fe400010f0eff */
[----:B------:R-:W-:Y:S01]  /*cdb0*/  IADD3 R84, P5, PT, R0, R210, RZ ;  /* 0x000000d200547210 */ /* 0x000fe20007fbe0ff */
[----:B------:R-:W3:Y:S01]  /*cdc0*/  LDL.LU R212, [R1+0x114] ;  /* 0x0001140001d47983 */ /* 0x000ee20000300800 */
[-C--:B------:R-:W-:Y:S02]  /*cdd0*/  LEA.HI.X.SX32 R77, R226, R92.reuse, 0x1, P6 ;  /* 0x0000005ce24d7211 */ /* 0x080fe400030f0eff */
[----:B------:R-:W-:-:S02]  /*cde0*/  LEA.HI.X.SX32 R81, R211, R92, 0x1, P3 ;  /* 0x0000005cd3517211 */ /* 0x000fc400018f0eff */
[----:B------:R-:W-:Y:S01]  /*cdf0*/  IADD3 R86, P6, PT, R0, R209, RZ ;  /* 0x000000d100567210 */ /* 0x000fe20007fde0ff */
[----:B------:R-:W4:Y:S01]  /*ce00*/  LDL.LU R211, [R1+0xa0] ;  /* 0x0000a00001d37983 */ /* 0x000f220000300800 */
[-C--:B------:R-:W-:Y:S02]  /*ce10*/  LEA.HI.X.SX32 R83, R210, R92.reuse, 0x1, P5 ;  /* 0x0000005cd2537211 */ /* 0x080fe400028f0eff */
[----:B------:R-:W-:Y:S01]  /*ce20*/  LEA.HI.X.SX32 R85, R209, R92, 0x1, P6 ;  /* 0x0000005cd1557211 */ /* 0x000fe200030f0eff */
[----:B------:R-:W4:Y:S01]  /*ce30*/  LDL.LU R210, [R1+0xac] ;  /* 0x0000ac0001d27983 */ /* 0x000f220000300800 */
[----:B------:R-:W-:-:S03]  /*ce40*/  IADD3 R88, P2, PT, R0, R208, RZ ;  /* 0x000000d000587210 */ /* 0x000fc60007f5e0ff */
[----:B------:R-:W4:Y:S01]  /*ce50*/  LDL.LU R209, [R1+0xc4] ;  /* 0x0000c40001d17983 */ /* 0x000f220000300800 */
[----:B------:R-:W-:-:S03]  /*ce60*/  LEA.HI.X.SX32 R87, R208, R92, 0x1, P2 ;  /* 0x0000005cd0577211 */ /* 0x000fc600010f0eff */
[----:B------:R-:W4:Y:S01]  /*ce70*/  LDL.LU R208, [R1+0x118] ;  /* 0x0001180001d07983 */ /* 0x000f220000300800 */
[C---:B------:R-:W-:Y:S02]  /*ce80*/  IADD3 R94, P6, PT, R24.reuse, R30, RZ ;  /* 0x0000001e185e7210 */ /* 0x040fe40007fde0ff */
[----:B------:R-:W-:Y:S01]  /*ce90*/  IADD3 R96, P2, PT, R24, R29, RZ ;  /* 0x0000001d18607210 */ /* 0x000fe20007f5e0ff */
[-C--:B------:R-:W-:Y:S01]  /*cea0*/  IMAD R115, R223, R38.reuse, RZ ;  /* 0x00000026df737224 */ /* 0x080fe200078e02ff */
[----:B------:R-:W-:Y:S01]  /*ceb0*/  SHF.R.S32.HI R117, RZ, 0x1f, R247 ;  /* 0x0000001fff757819 */ /* 0x000fe200000114f7 */
[-C--:B------:R-:W-:Y:S02]  /*cec0*/  IMAD R123, R219, R38.reuse, RZ ;  /* 0x00000026db7b7224 */ /* 0x080fe400078e02ff */
[-C--:B------:R-:W-:Y:S01]  /*ced0*/  IMAD R119, R214, R38.reuse, RZ ;  /* 0x00000026d6777224 */ /* 0x080fe200078e02ff */
[----:B------:R-:W-:Y:S01]  /*cee0*/  LEA.HI R117, R117, R247, RZ, 0x5 ;  /* 0x000000f775757211 */ /* 0x000fe200078f28ff */
[----:B------:R-:W-:-:S02]  /*cef0*/  IMAD R121, R213, R38, RZ ;  /* 0x00000026d5797224 */ /* 0x000fc400078e02ff */
[----:B-1----:R-:W-:-:S04]  /*cf00*/  IMAD.WIDE.U32 R2, R39, 0x1c, R2 ;  /* 0x0000001c27027825 */ /* 0x002fc800078e0002 */
[----:B------:R-:W-:Y:S01]  /*cf10*/  IMAD R39, R182, 0x1c, RZ ;  /* 0x0000001cb6277824 */ /* 0x000fe200078e02ff */
[----:B------:R-:W-:Y:S01]  /*cf20*/  SHF.R.S32.HI R182, RZ, 0x5, R117 ;  /* 0x00000005ffb67819 */ /* 0x000fe20000011475 */
[----:B------:R-:W-:-:S04]  /*cf30*/  IMAD.WIDE.U32 R14, R37, 0x1c, R14 ;  /* 0x0000001c250e7825 */ /* 0x000fc800078e000e */
[----:B------:R-:W-:Y:S01]  /*cf40*/  IMAD R37, R188, 0x1c, RZ ;  /* 0x0000001cbc257824 */ /* 0x000fe200078e02ff */
[----:B------:R-:W-:Y:S01]  /*cf50*/  SHF.L.U64.HI R13, R17, 0x2, R13 ;  /* 0x00000002110d7819 */ /* 0x000fe2000001020d */
[----:B------:R-:W-:Y:S02]  /*cf60*/  IMAD.SHL.U32 R38, R41, 0x4, RZ ;  /* 0x0000000429267824 */ /* 0x000fe400078e00ff */
[----:B------:R-:W-:Y:S01]  /*cf70*/  IMAD.IADD R4, R3, 0x1, R37 ;  /* 0x0000000103047824 */ /* 0x000fe200078e0225 */
[----:B------:R-:W-:Y:S01]  /*cf80*/  SHF.L.U64.HI R37, R41, 0x2, R126 ;  /* 0x0000000229257819 */ /* 0x000fe2000001027e */
[----:B------:R-:W-:Y:S01]  /*cf90*/  IMAD.MOV.U32 R3, RZ, RZ, R2 ;  /* 0x000000ffff037224 */ /* 0x000fe200078e0002 */
[----:B------:R-:W-:Y:S01]  /*cfa0*/  SHF.L.U64.HI R180, R179, 0x2, R180 ;  /* 0x00000002b3b47819 */ /* 0x000fe200000102b4 */
[----:B------:R-:W-:Y:S01]  /*cfb0*/  IMAD.IADD R2, R15, 0x1, R39 ;  /* 0x000000010f027824 */ /* 0x000fe200078e0227 */
[----:B------:R-:W-:Y:S01]  /*cfc0*/  SHF.L.U64.HI R178, R177, 0x2, R178 ;  /* 0x00000002b1b27819 */ /* 0x000fe200000102b2 */
[----:B------:R-:W-:Y:S01]  /*cfd0*/  IMAD.MOV.U32 R122, RZ, RZ, RZ ;  /* 0x000000ffff7a7224 */ /* 0x000fe200078e00ff */
[----:B------:R-:W-:Y:S01]  /*cfe0*/  SHF.L.U64.HI R176, R175, 0x2, R176 ;  /* 0x00000002afb07819 */ /* 0x000fe200000102b0 */
[----:B------:R-:W-:Y:S01]  /*cff0*/  IMAD.SHL.U32 R179, R179, 0x4, RZ ;  /* 0x00000004b3b37824 */ /* 0x000fe200078e00ff */
        /* <DEDUP_REMOVED lines=101> */
[----:B------:R-:W-:-:S02]  /*d650*/  IMAD.SHL.U32 R86, R86, 0x4, RZ ;  /* 0x0000000456567824 */ /* 0x000fc400078e00ff */
[----:B------:R-:W-:Y:S01]  /*d660*/  IMAD.SHL.U32 R88, R88, 0x4, RZ ;  /* 0x0000000458587824 */ /* 0x000fe200078e00ff */
[----:B------:R-:W-:Y:S01]  /*d670*/  UIADD3 UR13, UPT, UPT, UR13, -0xe0, URZ ;  /* 0xffffff200d0d7890 */ /* 0x000fe2000fffe0ff */
[----:B------:R-:W-:Y:S01]  /*d680*/  UMOV UR18, UR12 ;  /* 0x0000000c00127c82 */ /* 0x000fe20008000000 */
[----:B------:R-:W-:Y:S01]  /*d690*/  UMOV UR19, 0x1 ;  /* 0x0000000100137882 */ /* 0x000fe20000000000 */
[----:B------:R-:W-:Y:S01]  /*d6a0*/  UMOV UR20, 0x6 ;  /* 0x0000000600147882 */ /* 0x000fe20000000000 */
[----:B------:R-:W-:Y:S01]  /*d6b0*/  UMOV UR5, URZ ;  /* 0x000000ff00057c82 */ /* 0x000fe20008000000 */
[----:B------:R-:W-:Y:S01]  /*d6c0*/  UMOV UR6, URZ ;  /* 0x000000ff00067c82 */ /* 0x000fe20008000000 */
[----:B------:R-:W-:Y:S01]  /*d6d0*/  UMOV UR7, URZ ;  /* 0x000000ff00077c82 */ /* 0x000fe20008000000 */
[----:B--2---:R-:W-:Y:S02]  /*d6e0*/  IADD3 R90, P3, PT, R0, R224, RZ ;  /* 0x000000e0005a7210 */ /* 0x004fe40007f7e0ff */
[----:B------:R-:W-:-:S02]  /*d6f0*/  SHF.R.S32.HI R0, RZ, 0x1f, R24 ;  /* 0x0000001fff007819 */ /* 0x000fc40000011418 */
[----:B------:R-:W-:Y:S02]  /*d700*/  LEA.HI.X.SX32 R89, R224, R92, 0x1, P3 ;  /* 0x0000005ce0597211 */ /* 0x000fe400018f0eff */
[----:B------:R-:W-:-:S04]  /*d710*/  IADD3 R92, P5, PT, R24, R31, RZ ;  /* 0x0000001f185c7210 */ /* 0x000fc80007fbe0ff */
[-C--:B------:R-:W-:Y:S02]  /*d720*/  LEA.HI.X.SX32 R91, R31, R0.reuse, 0x1, P5 ;  /* 0x000000001f5b7211 */ /* 0x080fe400028f0eff */
[----:B------:R-:W-:Y:S02]  /*d730*/  IADD3 R100, P5, PT, R24, R27, RZ ;  /* 0x0000001b18647210 */ /* 0x000fe40007fbe0ff */
[-C--:B------:R-:W-:Y:S02]  /*d740*/  LEA.HI.X.SX32 R93, R30, R0.reuse, 0x1, P6 ;  /* 0x000000001e5d7211 */ /* 0x080fe400030f0eff */
[-C--:B------:R-:W-:Y:S02]  /*d750*/  LEA.HI.X.SX32 R95, R29, R0.reuse, 0x1, P2 ;  /* 0x000000001d5f7211 */ /* 0x080fe400010f0eff */
[----:B------:R-:W-:Y:S02]  /*d760*/  LEA.HI.X.SX32 R99, R27, R0, 0x1, P5 ;  /* 0x000000001b637211 */ /* 0x000fe400028f0eff */
[----:B------:R-:W-:-:S02]  /*d770*/  IADD3 R98, P3, PT, R24, R28, RZ ;  /* 0x0000001c18627210 */ /* 0x000fc40007f7e0ff */
[C---:B------:R-:W-:Y:S02]  /*d780*/  IADD3 R102, P6, PT, R24.reuse, R26, RZ ;  /* 0x0000001a18667210 */ /* 0x040fe40007fde0ff */
[----:B------:R-:W-:Y:S02]  /*d790*/  IADD3 R104, P2, PT, R24, R25, RZ ;  /* 0x0000001918687210 */ /* 0x000fe40007f5e0ff */
[-C--:B------:R-:W-:Y:S02]  /*d7a0*/  LEA.HI.X.SX32 R97, R28, R0.reuse, 0x1, P3 ;  /* 0x000000001c617211 */ /* 0x080fe400018f0eff */
[-C--:B------:R-:W-:Y:S02]  /*d7b0*/  LEA.HI.X.SX32 R101, R26, R0.reuse, 0x1, P6 ;  /* 0x000000001a657211 */ /* 0x080fe400030f0eff */
[----:B------:R-:W-:Y:S01]  /*d7c0*/  LEA.HI.X.SX32 R103, R25, R0, 0x1, P2 ;  /* 0x0000000019677211 */ /* 0x000fe200010f0eff */
[C---:B------:R-:W-:Y:S01]  /*d7d0*/  IMAD.SHL.U32 R30, R33.reuse, 0x4, RZ ;  /* 0x00000004211e7824 */ /* 0x040fe200078e00ff */
[----:B------:R-:W-:-:S02]  /*d7e0*/  SHF.L.U64.HI R29, R33, 0x2, R185 ;  /* 0x00000002211d7819 */ /* 0x000fc400000102b9 */
[----:B------:R-:W-:Y:S02]  /*d7f0*/  SHF.L.U64.HI R33, R34, 0x2, R181 ;  /* 0x0000000222217819 */ /* 0x000fe400000102b5 */
[----:B------:R-:W-:Y:S01]  /*d800*/  VIMNMX R181, PT, PT, R182, 0x2, !PT ;  /* 0x00000002b6b57848 */ /* 0x000fe20007fe0100 */
[C---:B------:R-:W-:Y:S01]  /*d810*/  IMAD.SHL.U32 R28, R35.reuse, 0x4, RZ ;  /* 0x00000004231c7824 */ /* 0x040fe200078e00ff */
[----:B------:R-:W-:Y:S02]  /*d820*/  SHF.L.U64.HI R27, R35, 0x2, R186 ;  /* 0x00000002231b7819 */ /* 0x000fe400000102ba */
[C---:B---3--:R-:W-:Y:S02]  /*d830*/  IADD3 R106, P3, PT, R24.reuse, R212, RZ ;  /* 0x000000d4186a7210 */ /* 0x048fe40007f7e0ff */
[----:B----4-:R-:W-:-:S04]  /*d840*/  IADD3 R108, P5, PT, R24, R211, RZ ;  /* 0x000000d3186c7210 */ /* 0x010fc80007fbe0ff */
[----:B------:R-:W-:Y:S02]  /*d850*/  LEA.HI.X.SX32 R107, R211, R0, 0x1, P5 ;  /* 0x00000000d36b7211 */ /* 0x000fe400028f0eff */
[C---:B------:R-:W-:Y:S02]  /*d860*/  IADD3 R110, P6, PT, R24.reuse, R210, RZ ;  /* 0x000000d2186e7210 */ /* 0x040fe40007fde0ff */
[C---:B------:R-:W-:Y:S02]  /*d870*/  IADD3 R112, P2, PT, R24.reuse, R209, RZ ;  /* 0x000000d118707210 */ /* 0x040fe40007f5e0ff */
[----:B------:R-:W-:Y:S02]  /*d880*/  IADD3 R116, P5, PT, R24, R115, RZ ;  /* 0x0000007318747210 */ /* 0x000fe40007fbe0ff */
[-C--:B------:R-:W-:Y:S02]  /*d890*/  LEA.HI.X.SX32 R105, R212, R0.reuse, 0x1, P3 ;  /* 0x00000000d4697211 */ /* 0x080fe400018f0eff */
[----:B------:R-:W-:-:S02]  /*d8a0*/  LEA.HI.X.SX32 R109, R210, R0, 0x1, P6 ;  /* 0x00000000d26d7211 */ /* 0x000fc400030f0eff */
[-C--:B------:R-:W-:Y:S02]  /*d8b0*/  LEA.HI.X.SX32 R111, R209, R0.reuse, 0x1, P2 ;  /* 0x00000000d16f7211 */ /* 0x080fe400010f0eff */
[----:B------:R-:W-:Y:S02]  /*d8c0*/  LEA.HI.X.SX32 R115, R115, R0, 0x1, P5 ;  /* 0x0000000073737211 */ /* 0x000fe400028f0eff */
[C---:B------:R-:W-:Y:S02]  /*d8d0*/  IADD3 R114, P3, PT, R24.reuse, R208, RZ ;  /* 0x000000d018727210 */ /* 0x040fe40007f7e0ff */
[C---:B------:R-:W-:Y:S02]  /*d8e0*/  IADD3 R118, P2, PT, R24.reuse, R123, RZ ;  /* 0x0000007b18767210 */ /* 0x040fe40007f5e0ff */
[C---:B------:R-:W-:Y:S02]  /*d8f0*/  IADD3 R120, P5, PT, R24.reuse, R119, RZ ;  /* 0x0000007718787210 */ /* 0x040fe40007fbe0ff */
[----:B------:R-:W-:-:S02]  /*d900*/  IADD3 R130, P6, PT, R24, R121, RZ ;  /* 0x0000007918827210 */ /* 0x000fc40007fde0ff */
[-C--:B------:R-:W-:Y:S02]  /*d910*/  LEA.HI.X.SX32 R113, R208, R0.reuse, 0x1, P3 ;  /* 0x00000000d0717211 */ /* 0x080fe400018f0eff */
[-C--:B------:R-:W-:Y:S02]  /*d920*/  LEA.HI.X.SX32 R123, R123, R0.reuse, 0x1, P2 ;  /* 0x000000007b7b7211 */ /* 0x080fe400010f0eff */
[-C--:B------:R-:W-:Y:S02]  /*d930*/  LEA.HI.X.SX32 R119, R119, R0.reuse, 0x1, P5 ;  /* 0x0000000077777211 */ /* 0x080fe400028f0eff */
[----:B------:R-:W-:Y:S01]  /*d940*/  LEA.HI.X.SX32 R121, R121, R0, 0x1, P6 ;  /* 0x0000000079797211 */ /* 0x000fe200030f0eff */
[----:B------:R-:W-:Y:S01]  /*d950*/  IMAD.MOV.U32 R0, RZ, RZ, R14 ;  /* 0x000000ffff007224 */ /* 0x000fe200078e000e */
[----:B------:R-:W-:Y:S01]  /*d960*/  SHF.L.U64.HI R31, R32, 0x2, R184 ;  /* 0x00000002201f7819 */ /* 0x000fe200000102b8 */
[----:B------:R-:W-:Y:S01]  /*d970*/  IMAD.SHL.U32 R14, R17, 0x4, RZ ;  /* 0x00000004110e7824 */ /* 0x000fe200078e00ff */
[C---:B------:R-:W-:Y:S01]  /*d980*/  SHF.L.U64.HI R17, R18.reuse, 0x2, R237 ;  /* 0x0000000212117819 */ /* 0x040fe200000102ed */
[----:B------:R-:W-:Y:S01]  /*d990*/  IMAD.SHL.U32 R18, R18, 0x4, RZ ;  /* 0x0000000412127824 */ /* 0x000fe200078e00ff */
[----:B------:R-:W-:Y:S01]  /*d9a0*/  SHF.L.U64.HI R35, R36, 0x2, R128 ;  /* 0x0000000224237819 */ /* 0x000fe20000010280 */
[----:B------:R-:W-:Y:S01]  /*d9b0*/  IMAD.SHL.U32 R24, R129, 0x4, RZ ;  /* 0x0000000481187824 */ /* 0x000fe200078e00ff */
[----:B------:R-:W-:Y:S01]  /*d9c0*/  SHF.L.U64.HI R89, R90, 0x2, R89 ;  /* 0x000000025a597819 */ /* 0x000fe20000010259 */
[C---:B------:R-:W-:Y:S01]  /*d9d0*/  IMAD.SHL.U32 R26, R127.reuse, 0x4, RZ ;  /* 0x000000047f1a7824 */ /* 0x040fe200078e00ff */
        /* <DEDUP_REMOVED lines=34> */
[----:B------:R-:W-:Y:S02]  /*dc00*/  IMAD.SHL.U32 R118, R118, 0x4, RZ ;  /* 0x0000000476767824 */ /* 0x000fe400078e00ff */
[----:B------:R-:W-:Y:S02]  /*dc10*/  IMAD.SHL.U32 R120, R120, 0x4, RZ ;  /* 0x0000000478787824 */ /* 0x000fe400078e00ff */
[----:B------:R-:W-:Y:S02]  /*dc20*/  IMAD.SHL.U32 R130, R130, 0x4, RZ ;  /* 0x0000000482827824 */ /* 0x000fe400078e00ff */
[----:B------:R-:W-:Y:S02]  /*dc30*/  VIADD R182, R182, 0xfffffff9 ;  /* 0xfffffff9b6b67836 */ /* 0x000fe40000000000 */
[----:B------:R-:W-:-:S07]  /*dc40*/  VIADD R181, R181, 0xffffffff ;  /* 0xffffffffb5b57836 */ /* 0x000fce0000000000 */
.L_x_10:
[----:B------:R-:W-:Y:S01]  /*dc50*/  UIADD3 UR5, UPT, UPT, UR5, 0x1, URZ ;  /* 0x0000000105057890 */ /* 0x000fe2000fffe0ff */
[----:B------:R-:W-:-:S04]  /*dc60*/  DEPBAR.LE SB0, 0xa ;  /* 0x000082800000791a */ /* 0x000fc80000000000 */
[----:B------:R-:W-:Y:S01]  /*dc70*/  ULEA UR12, UR19, UR10, 0x3 ;  /* 0x0000000a130c7291 */ /* 0x000fe2000f8e18ff */
[----:B------:R-:W-:Y:S01]  /*dc80*/  IMAD.U32 R122, R122, -0x80000000, RZ ;  /* 0x800000007a7a7824 */ /* 0x000fe200078e00ff */
[----:B------:R-:W-:Y:S02]  /*dc90*/  UISETP.GT.AND UP1, UPT, UR5, 0x6, UPT ;  /* 0x000000060500788c */ /* 0x000fe4000bf24270 */
[----:B------:R-:W-:Y:S02]  /*dca0*/  UIADD3 UR12, UPT, UPT, UR12, 0x46000, URZ ;  /* 0x000460000c0c7890 */ /* 0x000fe4000fffe0ff */
[----:B------:R-:W-:Y:S01]  /*dcb0*/  USEL UR5, UR5, URZ, !UP1 ;  /* 0x000000ff05057287 */ /* 0x000fe2000c800000 */
[----:B------:R-:W-:Y:S06]  /*dcc0*/  BAR.SYNC.DEFER_BLOCKING 0x0 ;  /* 0x0000000000007b1d */ /* 0x000fec0000010000 */
[----:B------:R-:W-:Y:S05]  /*dcd0*/  @P1 BRA `(.L_x_8) ;  /* 0x0000000000a01947 */ /* 0x000fea0003800000 */
[----:B------:R-:W-:Y:S02]  /*dce0*/  ULEA UR8, UR5, UR10, 0xd ;  /* 0x0000000a05087291 */ /* 0x000fe4000f8e68ff */
[----:B------:R-:W-:Y:S02]  /*dcf0*/  ULEA UR4, UR5, UR10, 0xf ;  /* 0x0000000a05047291 */ /* 0x000fe4000f8e78ff */
[----:B------:R-:W-:Y:S02]  /*dd00*/  UIADD3 UR8, UPT, UPT, UR8, 0x38000, URZ ;  /* 0x0003800008087890 */ /* 0x000fe4000fffe0ff */
[----:B------:R-:W-:Y:S02]  /*dd10*/  USHF.R.U32.HI UR4, URZ, 0x4, UR4 ;  /* 0x00000004ff047899 */ /* 0x000fe40008011604 */
[----:B------:R-:W-:Y:S02]  /*dd20*/  USHF.R.U32.HI UR8, URZ, 0x4, UR8 ;  /* 0x00000004ff087899 */ /* 0x000fe40008011608 */
[----:B------:R-:W-:-:S02]  /*dd30*/  USGXT.U32 UR16, UR4, 0xe ;  /* 0x0000000e0410789a */ /* 0x000fc40008000000 */
[----:B------:R-:W-:Y:S02]  /*dd40*/  USGXT.U32 UR14, UR8, 0xe ;  /* 0x0000000e080e789a */ /* 0x000fe40008000000 */
[----:B------:R-:W-:Y:S01]  /*dd50*/  UIADD3 UR28, UP2, UPT, UR16, 0x2, URZ ;  /* 0x00000002101c7890 */ /* 0x000fe2000ff5e0ff */
[----:B------:R-:W-:Y:S01]  /*dd60*/  UMOV UR8, URZ ;  /* 0x000000ff00087c82 */ /* 0x000fe20008000000 */
[----:B------:R-:W-:Y:S01]  /*dd70*/  UIADD3 UR26, UP1, UPT, UR14, 0x2, URZ ;  /* 0x000000020e1a7890 */ /* 0x000fe2000ff3e0ff */
[----:B------:R-:W-:Y:S01]  /*dd80*/  UMOV UR4, URZ ;  /* 0x000000ff00047c82 */ /* 0x000fe20008000000 */
[----:B------:R-:W-:Y:S02]  /*dd90*/  UIADD3.X UR29, UPT, UPT, UR8, 0x40004040, URZ, UP2, !UPT ;  /* 0x40004040081d7890 */ /* 0x000fe400097fe4ff */
[----:B------:R-:W-:Y:S01]  /*dda0*/  UIADD3 UR30, UP3, UPT, UR28, 0x2, URZ ;  /* 0x000000021c1e7890 */ /* 0x000fe2000ff7e0ff */
[----:B------:R-:W-:Y:S01]  /*ddb0*/  UMOV UR8, UR12 ;  /* 0x0000000c00087c82 */ /* 0x000fe20008000000 */
[----:B------:R-:W-:Y:S01]  /*ddc0*/  UMOV UR9, URZ ;  /* 0x000000ff00097c82 */ /* 0x000fe20008000000 */
[----:B------:R-:W-:-:S02]  /*ddd0*/  UIADD3.X UR27, UPT, UPT, UR4, 0x40004040, URZ, UP1, !UPT ;  /* 0x40004040041b7890 */ /* 0x000fc40008ffe4ff */
[----:B------:R-:W-:Y:S01]  /*dde0*/  UIADD3.X UR31, UPT, UPT, UR29, URZ, URZ, UP3, !UPT ;  /* 0x000000ff1d1f7290 */ /* 0x000fe20009ffe4ff */
[----:B------:R-:W-:Y:S01]  /*ddf0*/  UMOV UR4, UR8 ;  /* 0x0000000800047c82 */ /* 0x000fe20008000000 */
[----:B------:R-:W-:Y:S02]  /*de00*/  UIADD3 UR8, UP1, UPT, UR26, 0x2, URZ ;  /* 0x000000021a087890 */ /* 0x000fe4000ff3e0ff */
[----:B------:R-:W-:Y:S02]  /*de10*/  UIADD3 UR34, UP2, UPT, UR28, 0x4, URZ ;  /* 0x000000041c227890 */ /* 0x000fe4000ff5e0ff */
[----:B------:R-:W-:Y:S02]  /*de20*/  UIADD3 UR32, UP3, UPT, UR26, 0x4, URZ ;  /* 0x000000041a207890 */ /* 0x000fe4000ff7e0ff */
[----:B------:R-:W-:Y:S02]  /*de30*/  UIADD3.X UR9, UPT, UPT, UR27, URZ, URZ, UP1, !UPT ;  /* 0x000000ff1b097290 */ /* 0x000fe40008ffe4ff */
[----:B------:R-:W-:-:S02]  /*de40*/  UIADD3.X UR35, UPT, UPT, UR29, URZ, URZ, UP2, !UPT ;  /* 0x000000ff1d237290 */ /* 0x000fc400097fe4ff */
[----:B------:R-:W-:Y:S01]  /*de50*/  UIADD3.X UR33, UPT, UPT, UR27, URZ, URZ, UP3, !UPT ;  /* 0x000000ff1b217290 */ /* 0x000fe20009ffe4ff */
[----:B------:R-:W-:Y:S01]  /*de60*/  UMOV UR36, 0x0 ;  /* 0x0000000000247882 */ /* 0x000fe20000000000 */
[----:B------:R-:W-:Y:S01]  /*de70*/  UMOV UR37, 0x4400910 ;  /* 0x0440091000257882 */ /* 0x000fe20000000000 */
[----:B------:R-:W-:Y:S01]  /*de80*/  UMOV UR17, 0x40004040 ;  /* 0x4000404000117882 */ /* 0x000fe20000000000 */
[----:B------:R-:W-:Y:S01]  /*de90*/  UMOV UR15, 0x40004040 ;  /* 0x40004040000f7882 */ /* 0x000fe20000000000 */
[----:B------:R-:W-:Y:S01]  /*dea0*/  UMOV UR38, 0x0 ;  /* 0x0000000000267882 */ /* 0x000fe20000000000 */
[----:B------:R-:W-:Y:S01]  /*deb0*/  UMOV UR39, 0x4400910 ;  /* 0x0440091000277882 */ /* 0x000fe20000000000 */
[----:B------:R-:W-:Y:S01]  /*dec0*/  UMOV UR40, 0x0 ;  /* 0x0000000000287882 */ /* 0x000fe20000000000 */
[----:B------:R-:W-:Y:S01]  /*ded0*/  UMOV UR41, 0x4400910 ;  /* 0x0440091000297882 */ /* 0x000fe20000000000 */
[----:B------:R1:W-:Y:S01]  /*dee0*/  UTCHMMA gdesc[UR14], gdesc[UR16], tmem[UR21], tmem[UR36], idesc[UR37], UPT ;  /* 0x00ff24100e0075ea */ /* 0x0003e2000b800015 */
[----:B------:R-:W-:Y:S01]  /*def0*/  UMOV UR42, 0x0 ;  /* 0x00000000002a7882 */ /* 0x000fe20000000000 */
[----:B------:R-:W-:Y:S01]  /*df00*/  UMOV UR43, 0x4400910 ;  /* 0x04400910002b7882 */ /* 0x000fe20000000000 */
[----:B------:R1:W-:Y:S01]  /*df10*/  UTCHMMA gdesc[UR26], gdesc[UR28], tmem[UR21], tmem[UR38], idesc[UR39], UPT ;  /* 0x00ff261c1a0075ea */ /* 0x0003e2000b800015 */
[----:B------:R1:W-:Y:S01]  /*df20*/  UTCHMMA gdesc[UR8], gdesc[UR30], tmem[UR21], tmem[UR40], idesc[UR41], UPT ;  /* 0x00ff281e080075ea */ /* 0x0003e2000b800015 */
[----:B------:R1:W-:Y:S01]  /*df30*/  UTCHMMA gdesc[UR32], gdesc[UR34], tmem[UR21], tmem[UR42], idesc[UR43], UPT ;  /* 0x00ff2a22200075ea */ /* 0x0003e2000b800015 */
[----:B------:R1:W-:Y:S01]  /*df40*/  UTCBAR [UR4], URZ ;  /* 0x000000ff040073e9 */ /* 0x0003e200080000ff */
[----:B------:R-:W-:Y:S01]  /*df50*/  NOP ;  /* 0x0000000000007918 */ /* 0x000fe20000000000 */
.L_x_8:
[----:B------:R-:W2:Y:S01]  /*df60*/  SYNCS.PHASECHK.TRANS64.TRYWAIT P3, [UR18], R122 ;  /* 0x0000007aff0075a7 */ /* 0x000ea20008061112 */
[----:B------:R-:W-:Y:S01]  /*df70*/  ISETP.LE.AND P2, PT, R182, UR7, PT ;  /* 0x00000007b6007c0c */ /* 0x000fe2000bf43270 */
[----:B-1----:R-:W-:Y:S01]  /*df80*/  UMOV UR4, UR6 ;  /* 0x0000000600047c82 */ /* 0x002fe20008000000 */
[----:B--2---:R-:W-:Y:S11]  /*df90*/  @!P3 BRA `(.L_x_9) ;  /* 0x000000600018b947 */ /* 0x004ff60003800000 */
.L_x_16:
[C---:B------:R-:W-:Y:S01]  /*dfa0*/  ISETP.GE.AND P3, PT, R11.reuse, UR13, PT ;  /* 0x0000000d0b007c0c */ /* 0x040fe2000bf66270 */
[----:B------:R-:W-:Y:S01]  /*dfb0*/  BAR.SYNC.DEFER_BLOCKING 0x0 ;  /* 0x0000000000007b1d */ /* 0x000fe20000010000 */
[----:B------:R-:W-:Y:S01]  /*dfc0*/  UIADD3 UR20, UPT, UPT, UR20, 0x1, URZ ;  /* 0x0000000114147890 */ /* 0x000fe2000fffe0ff */
[----:B------:R-:W-:Y:S01]  /*dfd0*/  LOP3.LUT R123, R11, 0x2, RZ, 0xfc, !PT ;  /* 0x000000020b7b7812 */ /* 0x000fe200078efcff */
[----:B------:R-:W-:Y:S01]  /*dfe0*/  UIADD3 UR7, UPT, UPT, UR7, 0x1, URZ ;  /* 0x0000000107077890 */ /* 0x000fe2000fffe0ff */
[----:B------:R-:W-:Y:S01]  /*dff0*/  SEL R122, RZ, 0x4, P3 ;  /* 0x00000004ff7a7807 */ /* 0x000fe20001800000 */
[----:B------:R-:W-:Y:S01]  /*e000*/  UISETP.GT.AND UP1, UPT, UR20, 0x6, UPT ;  /* 0x000000061400788c */ /* 0x000fe2000bf24270 */
[----:B------:R-:W-:Y:S01]  /*e010*/  ISETP.GE.AND P3, PT, R123, UR13, PT ;  /* 0x0000000d7b007c0c */ /* 0x000fe2000bf66270 */
[----:B------:R-:W-:Y:S01]  /*e020*/  UIADD3 UR19, UPT, UPT, UR19, 0x1, URZ ;  /* 0x0000000113137890 */ /* 0x000fe2000fffe0ff */
[----:B------:R-:W-:Y:S01]  /*e030*/  SEL R122, R122, RZ, !P2 ;  /* 0x000000ff7a7a7207 */ /* 0x000fe20005000000 */
[----:B------:R-:W-:Y:S01]  /*e040*/  USEL UR20, UR20, URZ, !UP1 ;  /* 0x000000ff14147287 */ /* 0x000fe2000c800000 */
[----:B------:R-:W-:Y:S01]  /*e050*/  SEL R123, RZ, 0x4, P3 ;  /* 0x00000004ff7b7807 */ /* 0x000fe20001800000 */
[----:B------:R-:W-:Y:S01]  /*e060*/  UISETP.GT.AND UP1, UPT, UR19, 0x1, UPT ;  /* 0x000000011300788c */ /* 0x000fe2000bf24270 */
[----:B------:R-:W-:Y:S01]  /*e070*/  ISETP.NE.U32.AND P5, PT, R122, RZ, PT ;  /* 0x000000ff7a00720c */ /* 0x000fe20003fa5070 */
[----:B------:R-:W-:Y:S01]  /*e080*/  ULEA UR6, UR20, UR10, 0xd ;  /* 0x0000000a14067291 */ /* 0x000fe2000f8e68ff */
[----:B------:R-:W-:Y:S01]  /*e090*/  LOP3.LUT R125, R11, 0x4, RZ, 0xfc, !PT ;  /* 0x000000040b7d7812 */ /* 0x000fe200078efcff */
[----:B------:R-:W-:Y:S01]  /*e0a0*/  USEL UR19, UR19, URZ, !UP1 ;  /* 0x000000ff13137287 */ /* 0x000fe2000c800000 */
[----:B------:R-:W-:Y:S01]  /*e0b0*/  IADD3 R122, P3, PT, R0, R114, RZ ;  /* 0x00000072007a7210 */ /* 0x000fe20007f7e0ff */
[----:B------:R-:W-:Y:S01]  /*e0c0*/  UMOV UR18, UR12 ;  /* 0x0000000c00127c82 */ /* 0x000fe20008000000 */
[----:B------:R-:W-:Y:S01]  /*e0d0*/  SEL R124, R123, RZ, !P2 ;  /* 0x000000ff7b7c7207 */ /* 0x000fe20005000000 */
[----:B------:R-:W-:Y:S01]  /*e0e0*/  VIADD R185, R249, UR6 ;  /* 0x00000006f9b97c36 */ /* 0x000fe20008000000 */
[----:B------:R-:W-:Y:S01]  /*e0f0*/  ISETP.GE.AND P6, PT, R125, UR13, PT ;  /* 0x0000000d7d007c0c */ /* 0x000fe2000bfc6270 */
[----:B------:R-:W-:Y:S01]  /*e100*/  IMAD.X R123, R2, 0x1, R113, P3 ;  /* 0x00000001027b7824 */ /* 0x000fe200018e0671 */
[----:B------:R-:W-:Y:S01]  /*e110*/  ISETP.NE.U32.AND P3, PT, R124, RZ, PT ;  /* 0x000000ff7c00720c */ /* 0x000fe20003f65070 */
[----:B------:R-:W-:Y:S01]  /*e120*/  VIADD R125, R10, UR6 ;  /* 0x000000060a7d7c36 */ /* 0x000fe20008000000 */
[----:B------:R-:W-:-:S02]  /*e130*/  SEL R124, RZ, 0x4, P6 ;  /* 0x00000004ff7c7807 */ /* 0x000fc40003000000 */
[C---:B------:R-:W-:Y:S02]  /*e140*/  LOP3.LUT R126, R11.reuse, 0x6, RZ, 0xfc, !PT ;  /* 0x000000060b7e7812 */ /* 0x040fe400078efcff */
[----:B------:R-:W-:Y:S01]  /*e150*/  @!PT LDS RZ, [RZ] ;  /* 0x00000000fffff984 */ /* 0x000fe20000000800 */
[----:B------:R-:W-:Y:S01]  /*e160*/  @!PT LDS RZ, [RZ] ;  /* 0x00000000fffff984 */ /* 0x000fe20000000800 */
[----:B------:R-:W-:Y:S01]  /*e170*/  @!PT LDS RZ, [RZ] ;  /* 0x00000000fffff984 */ /* 0x000fe20000000800 */
[----:B------:R1:W-:Y:S01]  /*e180*/  LDGSTS.E [R125+0x38000], desc[UR22][R122.64], P5 ;  /* 0x380000007a7d7fae */ /* 0x0003e2000a9a1016 */
[----:B------:R-:W-:Y:S02]  /*e190*/  SEL R124, R124, RZ, !P2 ;  /* 0x000000ff7c7c7207 */ /* 0x000fe40005000000 */
[----:B------:R-:W-:Y:S02]  /*e1a0*/  ISETP.GE.AND P6, PT, R126, UR13, PT ;  /* 0x0000000d7e007c0c */ /* 0x000fe4000bfc6270 */
[C---:B------:R-:W-:Y:S02]  /*e1b0*/  LOP3.LUT R127, R11.reuse, 0x8, RZ, 0xfc, !PT ;  /* 0x000000080b7f7812 */ /* 0x040fe400078efcff */
[----:B------:R-:W-:Y:S02]  /*e1c0*/  LOP3.LUT R126, R10, 0x10, RZ, 0x3c, !PT ;  /* 0x000000100a7e7812 */ /* 0x000fe400078e3cff */
[----:B------:R-:W-:-:S02]  /*e1d0*/  LOP3.LUT R128, R11, 0xc, RZ, 0xfc, !PT ;  /* 0x0000000c0b807812 */ /* 0x000fc400078efcff */
[----:B------:R-:W-:Y:S02]  /*e1e0*/  LOP3.LUT R184, R11, 0x1e, RZ, 0xfc, !PT ;  /* 0x0000001e0bb87812 */ /* 0x000fe400078efcff */
[----:B-1----:R-:W-:-:S05]  /*e1f0*/  IADD3 R122, P5, PT, R0, R112, RZ ;  /* 0x00000070007a7210 */ /* 0x002fca0007fbe0ff */
[----:B------:R-:W-:Y:S01]  /*e200*/  IMAD.X R123, R2, 0x1, R111, P5 ;  /* 0x00000001027b7824 */ /* 0x000fe200028e066f */
[----:B------:R-:W-:Y:S02]  /*e210*/  ISETP.NE.U32.AND P5, PT, R124, RZ, PT ;  /* 0x000000ff7c00720c */ /* 0x000fe40003fa5070 */
[----:B------:R-:W-:Y:S02]  /*e220*/  SEL R124, RZ, 0x4, P6 ;  /* 0x00000004ff7c7807 */ /* 0x000fe40003000000 */
[----:B------:R1:W-:Y:S01]  /*e230*/  LDGSTS.E [R125+0x38008], desc[UR22][R122.64], P3 ;  /* 0x380080007a7d7fae */ /* 0x0003e200099a1016 */
[----:B------:R-:W-:Y:S01]  /*e240*/  ISETP.GE.AND P6, PT, R127, UR13, PT ;  /* 0x0000000d7f007c0c */ /* 0x000fe2000bfc6270 */
[----:B------:R-:W-:Y:S01]  /*e250*/  VIADD R127, R126, UR6 ;  /* 0x000000067e7f7c36 */ /* 0x000fe20008000000 */
[----:B------:R-:W-:Y:S02]  /*e260*/  SEL R124, R124, RZ, !P2 ;  /* 0x000000ff7c7c7207 */ /* 0x000fe40005000000 */
[----:B------:R-:W-:-:S02]  /*e270*/  LOP3.LUT R126, R11, 0xa, RZ, 0xfc, !PT ;  /* 0x0000000a0b7e7812 */ /* 0x000fc400078efcff */
[----:B-1----:R-:W-:-:S05]  /*e280*/  IADD3 R122, P3, PT, R0, R110, RZ ;  /* 0x0000006e007a7210 */ /* 0x002fca0007f7e0ff */
[----:B------:R-:W-:Y:S01]  /*e290*/  IMAD.X R123, R2, 0x1, R109, P3 ;  /* 0x00000001027b7824 */ /* 0x000fe200018e066d */
[----:B------:R-:W-:Y:S02]  /*e2a0*/  ISETP.NE.U32.AND P3, PT, R124, RZ, PT ;  /* 0x000000ff7c00720c */ /* 0x000fe40003f65070 */
[----:B------:R-:W-:Y:S02]  /*e2b0*/  SEL R124, RZ, 0x4, P6 ;  /* 0x00000004ff7c7807 */ /* 0x000fe40003000000 */
[----:B------:R1:W-:Y:S01]  /*e2c0*/  LDGSTS.E [R127+0x38000], desc[UR22][R122.64], P5 ;  /* 0x380000007a7f7fae */ /* 0x0003e2000a9a1016 */
[----:B------:R-:W-:Y:S02]  /*e2d0*/  ISETP.GE.AND P6, PT, R126, UR13, PT ;  /* 0x0000000d7e007c0c */ /* 0x000fe4000bfc6270 */
[----:B------:R-:W-:Y:S02]  /*e2e0*/  SEL R124, R124, RZ, !P2 ;  /* 0x000000ff7c7c7207 */ /* 0x000fe40005000000 */
[----:B------:R-:W-:-:S05]  /*e2f0*/  LOP3.LUT R126, R10, 0x20, RZ, 0x3c, !PT ;  /* 0x000000200a7e7812 */ /* 0x000fca00078e3cff */
[----:B------:R-:W-:Y:S01]  /*e300*/  VIADD R125, R126, UR6 ;  /* 0x000000067e7d7c36 */ /* 0x000fe20008000000 */
[----:B------:R-:W-:Y:S02]  /*e310*/  LOP3.LUT R126, R11, 0xe, RZ, 0xfc, !PT ;  /* 0x0000000e0b7e7812 */ /* 0x000fe400078efcff */
[----:B-1----:R-:W-:-:S05]  /*e320*/  IADD3 R122, P5, PT, R0, R108, RZ ;  /* 0x0000006c007a7210 */ /* 0x002fca0007fbe0ff */
[----:B------:R-:W-:Y:S01]  /*e330*/  IMAD.X R123, R2, 0x1, R107, P5 ;  /* 0x00000001027b7824 */ /* 0x000fe200028e066b */
[----:B------:R-:W-:Y:S02]  /*e340*/  ISETP.NE.U32.AND P5, PT, R124, RZ, PT ;  /* 0x000000ff7c00720c */ /* 0x000fe40003fa5070 */
[----:B------:R-:W-:Y:S02]  /*e350*/  SEL R124, RZ, 0x4, P6 ;  /* 0x00000004ff7c7807 */ /* 0x000fe40003000000 */
[----:B------:R1:W-:Y:S01]  /*e360*/  LDGSTS.E [R127+0x38008], desc[UR22][R122.64], P3 ;  /* 0x380080007a7f7fae */ /* 0x0003e200099a1016 */
[----:B------:R-:W-:Y:S02]  /*e370*/  ISETP.GE.AND P6, PT, R128, UR13, PT ;  /* 0x0000000d80007c0c */ /* 0x000fe4000bfc6270 */
        /* <DEDUP_REMOVED lines=20> */
[----:B-1----:R-:W-:Y:S02]  /*e4c0*/  IADD3 R122, P3, PT, R0, R102, RZ ;  /* 0x00000066007a7210 */ /* 0x002fe40007f7e0ff */
[----:B------:R-:W-:-:S03]  /*e4d0*/  LOP3.LUT R125, R11, 0x18, RZ, 0xfc, !PT ;  /* 0x000000180b7d7812 */ /* 0x000fc600078efcff */
        /* <DEDUP_REMOVED lines=17> */
[----:B-1----:R-:W-:Y:S01]  /*e5f0*/  IADD3 R122, P3, PT, R0, R98, RZ ;  /* 0x00000062007a7210 */ /* 0x002fe20007f7e0ff */
[----:B------:R-:W-:-:S04]  /*e600*/  VIADD R127, R251, UR6 ;  /* 0x00000006fb7f7c36 */ /* 0x000fc80008000000 */
[----:B------:R-:W-:Y:S01]  /*e610*/  IMAD.X R123, R2, 0x1, R97, P3 ;  /* 0x00000001027b7824 */ /* 0x000fe200018e0661 */
[----:B------:R-:W-:Y:S02]  /*e620*/  ISETP.NE.U32.AND P3, PT, R124, RZ, PT ;  /* 0x000000ff7c00720c */ /* 0x000fe40003f65070 */
[----:B------:R-:W-:Y:S02]  /*e630*/  SEL R124, RZ, 0x4, P6 ;  /* 0x00000004ff7c7807 */ /* 0x000fe40003000000 */
[----:B------:R1:W-:Y:S01]  /*e640*/  LDGSTS.E [R129+0x38000], desc[UR22][R122.64], P5 ;  /* 0x380000007a817fae */ /* 0x0003e2000a9a1016 */
[----:B------:R-:W-:Y:S02]  /*e650*/  ISETP.GE.AND P6, PT, R126, UR13, PT ;  /* 0x0000000d7e007c0c */ /* 0x000fe4000bfc6270 */
[----:B------:R-:W-:Y:S02]  /*e660*/  SEL R124, R124, RZ, !P2 ;  /* 0x000000ff7c7c7207 */ /* 0x000fe40005000000 */
[----:B-1----:R-:W-:-:S05]  /*e670*/  IADD3 R122, P5, PT, R0, R96, RZ ;  /* 0x00000060007a7210 */ /* 0x002fca0007fbe0ff */
[----:B------:R-:W-:Y:S01]  /*e680*/  IMAD.X R123, R2, 0x1, R95, P5 ;  /* 0x00000001027b7824 */ /* 0x000fe200028e065f */
[----:B------:R-:W-:Y:S02]  /*e690*/  ISETP.NE.U32.AND P5, PT, R124, RZ, PT ;  /* 0x000000ff7c00720c */ /* 0x000fe40003fa5070 */
[----:B------:R-:W-:Y:S02]  /*e6a0*/  SEL R124, RZ, 0x4, P6 ;  /* 0x00000004ff7c7807 */ /* 0x000fe40003000000 */
[----:B------:R1:W-:Y:S01]  /*e6b0*/  LDGSTS.E [R129+0x38008], desc[UR22][R122.64], P3 ;  /* 0x380080007a817fae */ /* 0x0003e200099a1016 */
[----:B------:R-:W-:Y:S02]  /*e6c0*/  ISETP.GE.AND P3, PT, R125, UR13, PT ;  /* 0x0000000d7d007c0c */ /* 0x000fe4000bf66270 */
[----:B------:R-:W-:Y:S02]  /*e6d0*/  SEL R124, R124, RZ, !P2 ;  /* 0x000000ff7c7c7207 */ /* 0x000fe40005000000 */
[----:B------:R-:W-:-:S04]  /*e6e0*/  SEL R125, RZ, 0x4, P3 ;  /* 0x00000004ff7d7807 */ /* 0x000fc80001800000 */
[----:B------:R-:W-:Y:S02]  /*e6f0*/  SEL R126, R125, RZ, !P2 ;  /* 0x000000ff7d7e7207 */ /* 0x000fe40005000000 */
[----:B-1----:R-:W-:Y:S01]  /*e700*/  IADD3 R122, P6, PT, R0, R94, RZ ;  /* 0x0000005e007a7210 */ /* 0x002fe20007fde0ff */
[----:B------:R-:W-:Y:S01]  /*e710*/  VIADD R129, R250, UR6 ;  /* 0x00000006fa817c36 */ /* 0x000fe20008000000 */
[----:B------:R-:W-:-:S03]  /*e720*/  ULEA UR6, UR20, UR10, 0xf ;  /* 0x0000000a14067291 */ /* 0x000fc6000f8e78ff */
[----:B------:R-:W-:Y:S01]  /*e730*/  IMAD.X R123, R2, 0x1, R93, P6 ;  /* 0x00000001027b7824 */ /* 0x000fe200030e065d */
[----:B------:R-:W-:Y:S02]  /*e740*/  ISETP.NE.U32.AND P6, PT, R124, RZ, PT ;  /* 0x000000ff7c00720c */ /* 0x000fe40003fc5070 */
[----:B------:R-:W-:Y:S02]  /*e750*/  IADD3 R124, P3, PT, R0, R92, RZ ;  /* 0x0000005c007c7210 */ /* 0x000fe40007f7e0ff */
[----:B------:R1:W-:Y:S03]  /*e760*/  LDGSTS.E [R127+0x38000], desc[UR22][R122.64], P5 ;  /* 0x380000007a7f7fae */ /* 0x0003e6000a9a1016 */
[----:B------:R-:W-:Y:S01]  /*e770*/  IMAD.X R125, R2, 0x1, R91, P3 ;  /* 0x00000001027d7824 */ /* 0x000fe200018e065b */
[----:B------:R-:W-:-:S05]  /*e780*/  ISETP.NE.U32.AND P3, PT, R126, RZ, PT ;  /* 0x000000ff7e00720c */ /* 0x000fca0003f65070 */
[----:B------:R2:W-:Y:S01]  /*e790*/  LDGSTS.E [R127+0x38008], desc[UR22][R124.64], P6 ;  /* 0x380080007c7f7fae */ /* 0x0005e2000b1a1016 */
[----:B------:R-:W-:Y:S02]  /*e7a0*/  ISETP.GE.AND P6, PT, R128, UR13, PT ;  /* 0x0000000d80007c0c */ /* 0x000fe4000bfc6270 */
[----:B-1----:R-:W-:Y:S02]  /*e7b0*/  IADD3 R122, P5, PT, R0, R130, RZ ;  /* 0x00000082007a7210 */ /* 0x002fe40007fbe0ff */
[----:B------:R-:W-:Y:S02]  /*e7c0*/  LOP3.LUT R128, R11, 0x1c, RZ, 0xfc, !PT ;  /* 0x0000001c0b807812 */ /* 0x000fe400078efcff */
[----:B------:R-:W-:Y:S01]  /*e7d0*/  SEL R126, RZ, 0x4, P6 ;  /* 0x00000004ff7e7807 */ /* 0x000fe20003000000 */
[----:B------:R-:W-:-:S03]  /*e7e0*/  IMAD.X R123, R2, 0x1, R121, P5 ;  /* 0x00000001027b7824 */ /* 0x000fc600028e0679 */
[----:B------:R-:W-:Y:S02]  /*e7f0*/  SEL R126, R126, RZ, !P2 ;  /* 0x000000ff7e7e7207 */ /* 0x000fe40005000000 */
[----:B------:R1:W-:Y:S01]  /*e800*/  LDGSTS.E [R129+0x38000], desc[UR22][R122.64], P3 ;  /* 0x380000007a817fae */ /* 0x0003e200099a1016 */
[----:B------:R-:W-:Y:S02]  /*e810*/  ISETP.GE.AND P3, PT, R128, UR13, PT ;  /* 0x0000000d80007c0c */ /* 0x000fe4000bf66270 */
[----:B--2---:R-:W-:Y:S01]  /*e820*/  IADD3 R124, P5, PT, R0, R120, RZ ;  /* 0x00000078007c7210 */ /* 0x004fe20007fbe0ff */
[----:B------:R-:W2:Y:S01]  /*e830*/  S2R R128, SR_TID.X ;  /* 0x0000000000807919 */ /* 0x000ea20000002100 */
[----:B------:R-:W-:Y:S02]  /*e840*/  SEL R127, RZ, 0x4, P3 ;  /* 0x00000004ff7f7807 */ /* 0x000fe40001800000 */
[----:B------:R-:W-:Y:S01]  /*e850*/  ISETP.GE.AND P3, PT, R184, UR13, PT ;  /* 0x0000000db8007c0c */ /* 0x000fe2000bf66270 */
[----:B------:R-:W-:Y:S01]  /*e860*/  IMAD.X R125, R2, 0x1, R119, P5 ;  /* 0x00000001027d7824 */ /* 0x000fe200028e0677 */
[----:B------:R-:W-:Y:S01]  /*e870*/  ISETP.NE.U32.AND P6, PT, R126, RZ, PT ;  /* 0x000000ff7e00720c */ /* 0x000fe20003fc5070 */
[----:B------:R-:W-:Y:S01]  /*e880*/  VIADD R184, R183, UR6 ;  /* 0x00000006b7b87c36 */ /* 0x000fe20008000000 */
[----:B------:R-:W-:-:S02]  /*e890*/  SEL R127, R127, RZ, !P2 ;  /* 0x000000ff7f7f7207 */ /* 0x000fc40005000000 */
[----:B-1----:R-:W-:Y:S02]  /*e8a0*/  IADD3 R122, P5, PT, R0, R118, RZ ;  /* 0x00000076007a7210 */ /* 0x002fe40007fbe0ff */
[----:B------:R-:W-:-:S03]  /*e8b0*/  SEL R126, RZ, 0x4, P3 ;  /* 0x00000004ff7e7807 */ /* 0x000fc60001800000 */
[----:B------:R-:W-:Y:S01]  /*e8c0*/  IMAD.X R123, R2, 0x1, R117, P5 ;  /* 0x00000001027b7824 */ /* 0x000fe200028e0675 */
[----:B------:R-:W-:Y:S02]  /*e8d0*/  ISETP.NE.U32.AND P5, PT, R127, RZ, PT ;  /* 0x000000ff7f00720c */ /* 0x000fe40003fa5070 */
[----:B------:R-:W-:Y:S01]  /*e8e0*/  SEL R126, R126, RZ, !P2 ;  /* 0x000000ff7e7e7207 */ /* 0x000fe20005000000 */
[----:B------:R-:W-:Y:S10]  /*e8f0*/  LDGSTS.E [R129+0x38008], desc[UR22][R124.64], P6 ;  /* 0x380080007c817fae */ /* 0x000ff4000b1a1016 */
[----:B------:R1:W-:Y:S01]  /*e900*/  LDGSTS.E [R185+0x38000], desc[UR22][R122.64], P5 ;  /* 0x380000007ab97fae */ /* 0x0003e2000a9a1016 */
[----:B--2---:R-:W-:-:S04]  /*e910*/  LOP3.LUT R128, R128, 0x1f, RZ, 0xc0, !PT ;  /* 0x0000001f80807812 */ /* 0x004fc800078ec0ff */
[----:B------:R-:W-:Y:S01]  /*e920*/  ISETP.GE.AND P3, PT, R128, UR13, PT ;  /* 0x0000000d80007c0c */ /* 0x000fe2000bf66270 */
[----:B------:R-:W-:Y:S01]  /*e930*/  VIADD R128, R9, UR6 ;  /* 0x0000000609807c36 */ /* 0x000fe20008000000 */
[----:B------:R-:W-:Y:S02]  /*e940*/  USEL UR6, URZ, 0x1, !UP1 ;  /* 0x00000001ff067887 */ /* 0x000fe4000c800000 */
[----:B------:R-:W-:Y:S01]  /*e950*/  SEL R127, RZ, 0x4, P3 ;  /* 0x00000004ff7f7807 */ /* 0x000fe20001800000 */
[----:B------:R-:W-:Y:S01]  /*e960*/  UIADD3 UR13, UPT, UPT, UR13, -0x20, URZ ;  /* 0xffffffe00d0d7890 */ /* 0x000fe2000fffe0ff */
[----:B------:R-:W-:Y:S01]  /*e970*/  ISETP.NE.U32.AND P3, PT, R126, RZ, PT ;  /* 0x000000ff7e00720c */ /* 0x000fe20003f65070 */
[----:B------:R-:W-:Y:S01]  /*e980*/  ULOP3.LUT UR6, UR4, UR6, URZ, 0x3c, !UPT ;  /* 0x0000000604067292 */ /* 0x000fe2000f8e3cff */
[----:B------:R-:W-:Y:S02]  /*e990*/  SEL R127, R127, RZ, !P2 ;  /* 0x000000ff7f7f7207 */ /* 0x000fe40005000000 */
[----:B------:R-:W-:-:S02]  /*e9a0*/  IADD3 R126, P6, PT, R0, R116, RZ ;  /* 0x00000074007e7210 */ /* 0x000fc40007fde0ff */
[----:B------:R-:W-:Y:S02]  /*e9b0*/  ISETP.NE.U32.AND P2, PT, R127, RZ, PT ;  /* 0x000000ff7f00720c */ /* 0x000fe40003f45070 */
[C---:B-1----:R-:W-:Y:S01]  /*e9c0*/  IADD3 R122, P5, PT, R3.reuse, R90, RZ ;  /* 0x0000005a037a7210 */ /* 0x042fe20007fbe0ff */
[----:B------:R-:W-:Y:S01]  /*e9d0*/  IMAD.X R127, R2, 0x1, R115, P6 ;  /* 0x00000001027f7824 */ /* 0x000fe200030e0673 */
[----:B------:R-:W-:-:S03]  /*e9e0*/  IADD3 R124, P6, PT, R3, R86, RZ ;  /* 0x00000056037c7210 */ /* 0x000fc60007fde0ff */
[C---:B------:R-:W-:Y:S01]  /*e9f0*/  IMAD.X R123, R4.reuse, 0x1, R89, P5 ;  /* 0x00000001047b7824 */ /* 0x040fe200028e0659 */
[----:B------:R1:W-:Y:S01]  /*ea00*/  LDGSTS.E [R185+0x38008], desc[UR22][R126.64], P3 ;  /* 0x380080007eb97fae */ /* 0x0003e200099a1016 */
[----:B------:R-:W-:-:S03]  /*ea10*/  IMAD.X R125, R4, 0x1, R85, P6 ;  /* 0x00000001047d7824 */ /* 0x000fc600030e0655 */
[----:B------:R-:W0:Y:S04]  /*ea20*/  LDGDEPBAR ;  /* 0x00000000000079af */ /* 0x000e280000000000 */
[----:B------:R2:W-:Y:S01]  /*ea30*/  LDGSTS.E [R128], desc[UR22][R122.64], P2 ;  /* 0x000000007a807fae */ /* 0x0005e200091a1016 */
[----:B-1----:R-:W-:-:S03]  /*ea40*/  IADD3 R126, P3, PT, R3, R82, RZ ;  /* 0x00000052037e7210 */ /* 0x002fc60007f7e0ff */
[----:B------:R1:W-:Y:S02]  /*ea50*/  LDGSTS.E [R128+0x400], desc[UR22][R124.64], P2 ;  /* 0x004000007c807fae */ /* 0x0003e400091a1016 */
[----:B------:R-:W-:Y:S01]  /*ea60*/  IMAD.X R127, R4, 0x1, R81, P3 ;  /* 0x00000001047f7824 */ /* 0x000fe200018e0651 */
[----:B--2---:R-:W-:-:S04]  /*ea70*/  IADD3 R122, P5, PT, R3, R78, RZ ;  /* 0x0000004e037a7210 */ /* 0x004fc80007fbe0ff */
[----:B------:R2:W-:Y:S01]  /*ea80*/  LDGSTS.E [R128+0x800], desc[UR22][R126.64], P2 ;  /* 0x008000007e807fae */ /* 0x0005e200091a1016 */
[----:B-1----:R-:W-:Y:S01]  /*ea90*/  IADD3 R124, P3, PT, R3, R74, RZ ;  /* 0x0000004a037c7210 */ /* 0x002fe20007f7e0ff */
[----:B------:R-:W-:-:S04]  /*eaa0*/  IMAD.X R123, R4, 0x1, R77, P5 ;  /* 0x00000001047b7824 */ /* 0x000fc800028e064d */
[----:B------:R-:W-:Y:S01]  /*eab0*/  IMAD.X R125, R4, 0x1, R73, P3 ;  /* 0x00000001047d7824 */ /* 0x000fe200018e0649 */
[----:B------:R1:W-:Y:S01]  /*eac0*/  LDGSTS.E [R128+0xc00], desc[UR22][R122.64], P2 ;  /* 0x00c000007a807fae */ /* 0x0003e200091a1016 */
[----:B--2---:R-:W-:-:S03]  /*ead0*/  IADD3 R126, P5, PT, R3, R70, RZ ;  /* 0x00000046037e7210 */ /* 0x004fc60007fbe0ff */
[----:B------:R2:W-:Y:S02]  /*eae0*/  LDGSTS.E [R128+0x1000], desc[UR22][R124.64], P2 ;  /* 0x010000007c807fae */ /* 0x0005e400091a1016 */
[----:B------:R-:W-:Y:S01]  /*eaf0*/  IMAD.X R127, R4, 0x1, R69, P5 ;  /* 0x00000001047f7824 */ /* 0x000fe200028e0645 */
[----:B-1----:R-:W-:-:S04]  /*eb00*/  IADD3 R122, P3, PT, R3, R66, RZ ;  /* 0x00000042037a7210 */ /* 0x002fc80007f7e0ff */
[----:B------:R1:W-:Y:S01]  /*eb10*/  LDGSTS.E [R128+0x1400], desc[UR22][R126.64], P2 ;  /* 0x014000007e807fae */ /* 0x0003e200091a1016 */
[----:B--2---:R-:W-:Y:S01]  /*eb20*/  IADD3 R124, P5, PT, R3, R62, RZ ;  /* 0x0000003e037c7210 */ /* 0x004fe20007fbe0ff */
[----:B------:R-:W-:-:S04]  /*eb30*/  IMAD.X R123, R4, 0x1, R65, P3 ;  /* 0x00000001047b7824 */ /* 0x000fc800018e0641 */
[----:B------:R-:W-:Y:S01]  /*eb40*/  IMAD.X R125, R4, 0x1, R61, P5 ;  /* 0x00000001047d7824 */ /* 0x000fe200028e063d */
[----:B------:R2:W-:Y:S01]  /*eb50*/  LDGSTS.E [R128+0x1800], desc[UR22][R122.64], P2 ;  /* 0x018000007a807fae */ /* 0x0005e200091a1016 */
        /* <DEDUP_REMOVED lines=158> */
[C---:B--2---:R-:W-:Y:S01]  /*f540*/  IADD3 R124, P3, PT, R3.reuse, R171, RZ ;  /* 0x000000ab037c7210 */ /* 0x044fe20007f7e0ff */
[----:B------:R-:W-:Y:S01]  /*f550*/  IMAD.X R123, R4, 0x1, R168, P6 ;  /* 0x00000001047b7824 */ /* 0x000fe200030e06a8 */
[----:B------:R-:W-:-:S03]  /*f560*/  IADD3 R128, P6, PT, R3, R179, RZ ;  /* 0x000000b303807210 */ /* 0x000fc60007fde0ff */
[C---:B------:R-:W-:Y:S01]  /*f570*/  IMAD.X R125, R4.reuse, 0x1, R172, P3 ;  /* 0x00000001047d7824 */ /* 0x040fe200018e06ac */
[----:B------:R2:W-:Y:S01]  /*f580*/  LDGSTS.E [R184+0x7200], desc[UR22][R122.64], P2 ;  /* 0x072000007ab87fae */ /* 0x0005e200091a1016 */
[C---:B------:R-:W-:Y:S01]  /*f590*/  IMAD.X R129, R4.reuse, 0x1, R180, P6 ;  /* 0x0000000104817824 */ /* 0x040fe200030e06b4 */
[C---:B-1----:R-:W-:Y:S02]  /*f5a0*/  IADD3 R126, P5, PT, R3.reuse, R175, RZ ;  /* 0x000000af037e7210 */ /* 0x042fe40007fbe0ff */
[----:B------:R1:W-:Y:S01]  /*f5b0*/  LDGSTS.E [R184+0x7600], desc[UR22][R124.64], P2 ;  /* 0x076000007cb87fae */ /* 0x0003e200091a1016 */
[----:B------:R-:W-:Y:S02]  /*f5c0*/  IADD3 R3, P3, PT, R3, R6, RZ ;  /* 0x0000000603037210 */ /* 0x000fe40007f7e0ff */
[----:B------:R-:W-:Y:S01]  /*f5d0*/  IMAD.X R127, R4, 0x1, R176, P5 ;  /* 0x00000001047f7824 */ /* 0x000fe200028e06b0 */
[----:B------:R-:W-:Y:S02]  /*f5e0*/  IADD3 R0, P5, PT, R0, R8, RZ ;  /* 0x0000000800007210 */ /* 0x000fe40007fbe0ff */
[----:B------:R-:W-:-:S02]  /*f5f0*/  IMAD.X R4, R4, 0x1, R5, P3 ;  /* 0x0000000104047824 */ /* 0x000fc400018e0605 */
[----:B--2---:R-:W-:Y:S01]  /*f600*/  IMAD.U32 R122, RZ, RZ, UR4 ;  /* 0x00000004ff7a7e24 */ /* 0x004fe2000f8e00ff */
[----:B------:R1:W-:Y:S01]  /*f610*/  LDGSTS.E [R184+0x7a00], desc[UR22][R126.64], P2 ;  /* 0x07a000007eb87fae */ /* 0x0003e200091a1016 */
[----:B------:R-:W-:-:S03]  /*f620*/  IMAD.X R2, R2, 0x1, R7, P5 ;  /* 0x0000000102027824 */ /* 0x000fc600028e0607 */
[----:B------:R1:W-:Y:S01]  /*f630*/  LDGSTS.E [R184+0x7e00], desc[UR22][R128.64], P2 ;  /* 0x07e0000080b87fae */ /* 0x0003e200091a1016 */
[----:B------:R-:W-:-:S03]  /*f640*/  ISETP.NE.U32.AND P2, PT, R181, UR7, PT ;  /* 0x00000007b5007c0c */ /* 0x000fc6000bf45070 */
[----:B------:R-:W0:Y:S10]  /*f650*/  LDGDEPBAR ;  /* 0x00000000000079af */ /* 0x000e340000000000 */
[----:B-1----:R-:W-:Y:S05]  /*f660*/  @P2 BRA `(.L_x_10) ;  /* 0xffffffe400782947 */ /* 0x002fea000383ffff */
.L_x_7:
[----:B------:R-:W2:Y:S01]  /*f670*/  LDL.LU R123, [R1+0xbc] ;  /* 0x0000bc00017b7983 */ /* 0x000ea20000300800 */
[----:B------:R-:W2:Y:S01]  /*f680*/  LDCU.128 UR16, c[0x0][0x390] ;  /* 0x00007200ff1077ac */ /* 0x000ea20008000c00 */
[----:B------:R-:W1:Y:S01]  /*f690*/  LDC R3, c[0x0][0x3b8] ;  /* 0x0000ee00ff037b82 */ /* 0x000e620000000800 */
[C---:B-----5:R-:W-:Y:S01]  /*f6a0*/  LOP3.LUT R2, R12.reuse, R11, RZ, 0xfc, !PT ;  /* 0x0000000b0c027212 */ /* 0x060fe200078efcff */
[----:B------:R-:W3:Y:S01]  /*f6b0*/  S2R R124, SR_TID.X ;  /* 0x00000000007c7919 */ /* 0x000ee20000002100 */
[----:B------:R-:W4:Y:S01]  /*f6c0*/  LDCU UR6, c[0x0][0x39c] ;  /* 0x00007380ff0677ac */ /* 0x000f220008000800 */
[--C-:B------:R-:W-:Y:S01]  /*f6d0*/  LOP3.LUT R138, R12, 0x2, R11.reuse, 0xfe, !PT ;  /* 0x000000020c8a7812 */ /* 0x100fe200078efe0b */
[----:B------:R-:W-:Y:S01]  /*f6e0*/  IMAD.U32 R157, RZ, RZ, UR24 ;  /* 0x00000018ff9d7e24 */ /* 0x000fe2000f8e00ff */
[----:B------:R-:W-:Y:S01]  /*f6f0*/  LOP3.LUT R0, R2, 0xfe, RZ, 0xfc, !PT ;  /* 0x000000fe02007812 */ /* 0x000fe200078efcff */
[----:B------:R-:W1:Y:S01]  /*f700*/  LDCU UR5, c[0x0][0x3b4] ;  /* 0x00007680ff0577ac */ /* 0x000e620008000800 */
[----:B------:R-:W-:-:S02]  /*f710*/  LOP3.LUT R6, R12, 0x4, R11, 0xfe, !PT ;  /* 0x000000040c067812 */ /* 0x000fc400078efe0b */
[C-C-:B------:R-:W-:Y:S02]  /*f720*/  LOP3.LUT R192, R12.reuse, 0x1e, R11.reuse, 0xfe, !PT ;  /* 0x0000001e0cc07812 */ /* 0x140fe400078efe0b */
[C-C-:B------:R-:W-:Y:S02]  /*f730*/  LOP3.LUT R191, R12.reuse, 0x1c, R11.reuse, 0xfe, !PT ;  /* 0x0000001c0cbf7812 */ /* 0x140fe400078efe0b */
[C-C-:B------:R-:W-:Y:S02]  /*f740*/  LOP3.LUT R190, R12.reuse, 0x1a, R11.reuse, 0xfe, !PT ;  /* 0x0000001a0cbe7812 */ /* 0x140fe400078efe0b */
[C-C-:B------:R-:W-:Y:S02]  /*f750*/  LOP3.LUT R189, R12.reuse, 0x18, R11.reuse, 0xfe, !PT ;  /* 0x000000180cbd7812 */ /* 0x140fe400078efe0b */
[C-C-:B------:R-:W-:Y:S02]  /*f760*/  LOP3.LUT R188, R12.reuse, 0x16, R11.reuse, 0xfe, !PT ;  /* 0x000000160cbc7812 */ /* 0x140fe400078efe0b */
[----:B------:R-:W-:-:S02]  /*f770*/  LOP3.LUT R139, R12, 0x14, R11, 0xfe, !PT ;  /* 0x000000140c8b7812 */ /* 0x000fc400078efe0b */
[C-C-:B------:R-:W-:Y:S02]  /*f780*/  LOP3.LUT R135, R12.reuse, 0x12, R11.reuse, 0xfe, !PT ;  /* 0x000000120c877812 */ /* 0x140fe400078efe0b */
[--C-:B------:R-:W-:Y:S01]  /*f790*/  LOP3.LUT R136, R12, 0x10, R11.reuse, 0xfe, !PT ;  /* 0x000000100c887812 */ /* 0x100fe200078efe0b */
[----:B-1----:R-:W-:Y:S01]  /*f7a0*/  IMAD R141, R6, R3, RZ ;  /* 0x00000003068d7224 */ /* 0x002fe200078e02ff */
[C-C-:B------:R-:W-:Y:S02]  /*f7b0*/  LOP3.LUT R132, R12.reuse, 0xe, R11.reuse, 0xfe, !PT ;  /* 0x0000000e0c847812 */ /* 0x140fe400078efe0b */
[C-C-:B------:R-:W-:Y:S02]  /*f7c0*/  LOP3.LUT R134, R12.reuse, 0xc, R11.reuse, 0xfe, !PT ;  /* 0x0000000c0c867812 */ /* 0x140fe400078efe0b */
[C-C-:B------:R-:W-:Y:S02]  /*f7d0*/  LOP3.LUT R133, R12.reuse, 0xa, R11.reuse, 0xfe, !PT ;  /* 0x0000000a0c857812 */ /* 0x140fe400078efe0b */
[--C-:B------:R-:W-:Y:S01]  /*f7e0*/  LOP3.LUT R158, R12, 0x8, R11.reuse, 0xfe, !PT ;  /* 0x000000080c9e7812 */ /* 0x100fe200078efe0b */
[----:B---3--:R-:W-:Y:S01]  /*f7f0*/  IMAD.SHL.U32 R125, R124, 0x10, RZ ;  /* 0x000000107c7d7824 */ /* 0x008fe200078e00ff */
[----:B------:R-:W-:-:S04]  /*f800*/  LOP3.LUT R12, R12, 0x6, R11, 0xfe, !PT ;  /* 0x000000060c0c7812 */ /* 0x000fc800078efe0b */
[----:B------:R-:W-:Y:S02]  /*f810*/  LOP3.LUT R4, R125, 0xf0, RZ, 0xc0, !PT ;  /* 0x000000f07d047812 */ /* 0x000fe400078ec0ff */
[C---:B--2---:R-:W-:Y:S01]  /*f820*/  ISETP.GE.AND P1, PT, R123.reuse, UR18, PT ;  /* 0x000000127b007c0c */ /* 0x044fe2000bf26270 */
[----:B------:R-:W-:-:S03]  /*f830*/  IMAD R137, R123, UR5, RZ ;  /* 0x000000057b897c24 */ /* 0x000fc6000f8e02ff */
[----:B----4-:R-:W-:Y:S01]  /*f840*/  ISETP.LT.AND P2, PT, R0, UR6, !P1 ;  /* 0x0000000600007c0c */ /* 0x010fe2000cf41270 */
[----:B------:R-:W-:Y:S01]  /*f850*/  IMAD.SHL.U32 R0, R124, 0x80, RZ ;  /* 0x000000807c007824 */ /* 0x000fe200078e00ff */
[C---:B------:R-:W-:Y:S01]  /*f860*/  ISETP.LT.AND P5, PT, R138.reuse, UR19, !P1 ;  /* 0x000000138a007c0c */ /* 0x040fe2000cfa1270 */
[----:B------:R-:W-:Y:S01]  /*f870*/  IMAD R138, R138, R3, RZ ;  /* 0x000000038a8a7224 */ /* 0x000fe200078e02ff */
[----:B------:R-:W-:Y:S02]  /*f880*/  ISETP.LT.AND P3, PT, R6, UR19, !P1 ;  /* 0x0000001306007c0c */ /* 0x000fe4000cf61270 */
[----:B------:R-:W-:Y:S02]  /*f890*/  LOP3.LUT R5, R0, 0x800, RZ, 0xc0, !PT ;  /* 0x0000080000057812 */ /* 0x000fe400078ec0ff */
[----:B------:R-:W-:Y:S02]  /*f8a0*/  LEA R0, P6, R137, UR16, 0x2 ;  /* 0x0000001089007c11 */ /* 0x000fe4000f8c10ff */
[----:B------:R-:W-:Y:S01]  /*f8b0*/  IADD3 R156, PT, PT, R4, UR10, R5 ;  /* 0x0000000a049c7c10 */ /* 0x000fe2000fffe005 */
[----:B------:R-:W-:Y:S10]  /*f8c0*/  @!P4 BRA `(.L_x_11) ;  /* 0x000000000010c947 */ /* 0x000ff40003800000 */
[----:B------:R-:W-:-:S06]  /*f8d0*/  USHF.L.U32 UR4, UR4, 0x1f, URZ ;  /* 0x0000001f04047899 */ /* 0x000fcc00080006ff */
[----:B------:R-:W-:-:S04]  /*f8e0*/  IMAD.U32 R4, RZ, RZ, UR4 ;  /* 0x00000004ff047e24 */ /* 0x000fc8000f8e00ff */
[----:B------:R-:W1:Y:S02]  /*f8f0*/  SYNCS.PHASECHK.TRANS64.TRYWAIT P4, [UR12], R4 ;  /* 0x00000004ff0075a7 */ /* 0x000e64000808110c */
[----:B-1----:R-:W-:Y:S05]  /*f900*/  @!P4 BRA `(.L_x_12) ;  /* 0x0000004400c8c947 */ /* 0x002fea0003800000 */
.L_x_11:
[----:B------:R-:W-:-:S04]  /*f910*/  DEPBAR.LE SB0, 0x0 ;  /* 0x000080000000791a */ /* 0x000fc80000000000 */
[----:B------:R-:W-:Y:S01]  /*f920*/  BAR.SYNC.DEFER_BLOCKING 0x0 ;  /* 0x0000000000007b1d */ /* 0x000fe20000010000 */
[C---:B------:R-:W-:Y:S01]  /*f930*/  ISETP.LT.AND P4, PT, R12.reuse, UR19, !P1 ;  /* 0x000000130c007c0c */ /* 0x040fe2000cf81270 */
[-C--:B------:R-:W-:Y:S01]  /*f940*/  IMAD R143, R12, R3.reuse, RZ ;  /* 0x000000030c8f7224 */ /* 0x080fe200078e02ff */
[----:B------:R-:W-:Y:S01]  /*f950*/  LEA.HI.X.SX32 R137, R137, UR17, 0x2, P6 ;  /* 0x0000001189897c11 */ /* 0x000fe2000b0f16ff */
[-C--:B------:R-:W-:Y:S01]  /*f960*/  IMAD R149, R133, R3.reuse, RZ ;  /* 0x0000000385957224 */ /* 0x080fe200078e02ff */
[-C--:B------:R-:W-:Y:S01]  /*f970*/  LEA R146, P6, R138, R0.reuse, 0x2 ;  /* 0x000000008a927211 */ /* 0x080fe200078c10ff */
[----:B------:R-:W-:Y:S01]  /*f980*/  IMAD R180, R2, R3, RZ ;  /* 0x0000000302b47224 */ /* 0x000fe200078e02ff */
[----:B------:R-:W1:Y:S01]  /*f990*/  LDCU UR4, c[0x0][0x39c] ;  /* 0x00007380ff0477ac */ /* 0x000e620008000800 */
[----:B------:R-:W2:Y:S01]  /*f9a0*/  S2R R162, SR_TID.X ;  /* 0x0000000000a27919 */ /* 0x000ea20000002100 */
[----:B------:R-:W-:Y:S01]  /*f9b0*/  LEA.HI.X.SX32 R147, R138, R137, 0x2, P6 ;  /* 0x000000898a937211 */ /* 0x000fe200030f16ff */
[-C--:B------:R-:W-:Y:S01]  /*f9c0*/  IMAD R148, R158, R3.reuse, RZ ;  /* 0x000000039e947224 */ /* 0x080fe200078e02ff */
[-C--:B------:R-:W-:Y:S01]  /*f9d0*/  LEA R142, P6, R143, R0.reuse, 0x2 ;  /* 0x000000008f8e7211 */ /* 0x080fe200078c10ff */
[----:B------:R-:W-:Y:S01]  /*f9e0*/  IMAD R138, R157, 0x8, R156 ;  /* 0x000000089d8a7824 */ /* 0x000fe200078e029c */
[----:B------:R-:W3:Y:S01]  /*f9f0*/  LDCU UR5, c[0x0][0x39c] ;  /* 0x00007380ff0577ac */ /* 0x000ee20008000800 */
[----:B------:R-:W-:Y:S01]  /*fa00*/  IMAD R151, R134, R3, RZ ;  /* 0x0000000386977224 */ /* 0x000fe200078e02ff */
[----:B------:R-:W-:Y:S01]  /*fa10*/  LEA.HI.X.SX32 R143, R143, R137, 0x2, P6 ;  /* 0x000000898f8f7211 */ /* 0x000fe200030f16ff */
[-C--:B------:R-:W-:Y:S01]  /*fa20*/  IMAD R160, R132, R3.reuse, RZ ;  /* 0x0000000384a07224 */ /* 0x080fe200078e02ff */
[----:B------:R-:W-:Y:S01]  /*fa30*/  LEA R152, P6, R149, R0, 0x2 ;  /* 0x0000000095987211 */ /* 0x000fe200078c10ff */
[-C--:B------:R-:W-:Y:S01]  /*fa40*/  IMAD R161, R136, R3.reuse, RZ ;  /* 0x0000000388a17224 */ /* 0x080fe200078e02ff */
[----:B------:R-:W4:Y:S01]  /*fa50*/  LDCU UR6, c[0x0][0x39c] ;  /* 0x00007380ff0677ac */ /* 0x000f220008000800 */
[----:B------:R-:W-:Y:S01]  /*fa60*/  IMAD R176, R189, R3, RZ ;  /* 0x00000003bdb07224 */ /* 0x000fe200078e02ff */
[----:B------:R-:W-:Y:S01]  /*fa70*/  LEA.HI.X.SX32 R153, R149, R137, 0x2, P6 ;  /* 0x0000008995997211 */ /* 0x000fe200030f16ff */
[----:B------:R-:W-:Y:S01]  /*fa80*/  IMAD R181, R191, R3, RZ ;  /* 0x00000003bfb57224 */ /* 0x000fe200078e02ff */
[----:B------:R-:W-:Y:S01]  /*fa90*/  ISETP.LT.AND P6, PT, R158, UR19, !P1 ;  /* 0x000000139e007c0c */ /* 0x000fe2000cfc1270 */
[----:B------:R-:W5:Y:S02]  /*faa0*/  @!P0 SYNCS.CCTL.IV [UR10+0x46000] ;  /* 0x04600000ff0089b1 */ /* 0x000f64000800000a */
[----:B-----5:R-:W-:Y:S01]  /*fab0*/  BAR.SYNC.DEFER_BLOCKING 0x0 ;  /* 0x0000000000007b1d */ /* 0x020fe20000010000 */
[----:B------:R-:W-:-:S04]  /*fac0*/  IMAD R184, R3, 0x20, R180 ;  /* 0x0000002003b87824 */ /* 0x000fc800078e02b4 */
[C---:B------:R-:W-:Y:S01]  /*fad0*/  IMAD R194, R3.reuse, 0x2, R184 ;  /* 0x0000000203c27824 */ /* 0x040fe200078e02b8 */
[----:B------:R-:W5:Y:S01]  /*fae0*/  LDCU UR7, c[0x0][0x39c] ;  /* 0x00007380ff0777ac */ /* 0x000f620008000800 */
[----:B------:R-:W-:Y:S01]  /*faf0*/  LDTM.16dp32bit_t0_t15.x128 R4, tmem[UR11] ;  /* 0x0000000b000479ee */ /* 0x000fe20008b80000 */
[----:B------:R-:W1:Y:S01]  /*fb00*/  LDTM.16dp32bit_t16_t31.x128 R4, tmem[UR11+0x80] ;  /* 0x0000800b000479ee */ /* 0x000e620008ba0000 */
[----:B------:R-:W-:Y:S01]  /*fb10*/  IMAD R196, R3, 0x2, R194 ;  /* 0x0000000203c47824 */ /* 0x000fe200078e02c2 */
[----:B------:R-:W1:Y:S01]  /*fb20*/  LDCU UR8, c[0x0][0x39c] ;  /* 0x00007380ff0877ac */ /* 0x000e620008000800 */
[----:B--2---:R-:W-:-:S04]  /*fb30*/  LOP3.LUT R162, R162, 0x7f, RZ, 0xc0, !PT ;  /* 0x0000007fa2a27812 */ /* 0x004fc800078ec0ff */
[----:B------:R-:W-:Y:S01]  /*fb40*/  LEA R193, R162, UR10, 0x4 ;  /* 0x0000000aa2c17c11 */ /* 0x000fe2000f8e20ff */
[----:B------:R-:W2:Y:S01]  /*fb50*/  @!P0 SYNCS.CCTL.IV [UR10+0x46008] ;  /* 0x04600800ff0089b1 */ /* 0x000ea2000800000a */
[----:B------:R-:W-:Y:S01]  /*fb60*/  LEA R144, P0, R180, R0, 0x2 ;  /* 0x00000000b4907211 */ /* 0x000fe200078010ff */
[----:B------:R-:W-:-:S03]  /*fb70*/  NOP ;  /* 0x0000000000007918 */ /* 0x000fc60000000000 */
[-C--:B------:R-:W-:Y:S02]  /*fb80*/  LEA.HI.X.SX32 R145, R180, R137.reuse, 0x2, P0 ;  /* 0x00000089b4917211 */ /* 0x080fe400000f16ff */
[CC--:B------:R-:W-:Y:S01]  /*fb90*/  LEA R140, P0, R141.reuse, R0.reuse, 0x2 ;  /* 0x000000008d8c7211 */ /* 0x0c0fe200078010ff */
[----:B-1----:R-:W-:Y:S02]  /*fba0*/  IMAD.MOV.U32 R168, RZ, RZ, R4 ;  /* 0x000000ffffa87224 */ /* 0x002fe400078e0004 */
[----:B------:R-:W-:Y:S01]  /*fbb0*/  IMAD.MOV.U32 R169, RZ, RZ, R6 ;  /* 0x000000ffffa97224 */ /* 0x000fe200078e0006 */
[-C--:B------:R-:W-:Y:S01]  /*fbc0*/  LEA.HI.X.SX32 R141, R141, R137.reuse, 0x2, P0 ;  /* 0x000000898d8d7211 */ /* 0x080fe200000f16ff */
[----:B------:R-:W-:Y:S01]  /*fbd0*/  IMAD.MOV.U32 R170, RZ, RZ, R8 ;  /* 0x000000ffffaa7224 */ /* 0x000fe200078e0008 */
[CC--:B------:R-:W-:Y:S01]  /*fbe0*/  LEA R154, P0, R148.reuse, R0.reuse, 0x2 ;  /* 0x00000000949a7211 */ /* 0x0c0fe200078010ff */
[----:B------:R-:W-:Y:S02]  /*fbf0*/  IMAD.MOV.U32 R171, RZ, RZ, R10 ;  /* 0x000000ffffab7224 */ /* 0x000fe400078e000a */
[----:B------:R-:W-:Y:S01]  /*fc00*/  IMAD.MOV.U32 R156, RZ, RZ, R5 ;  /* 0x000000ffff9c7224 */ /* 0x000fe200078e0005 */
[----:B------:R-:W-:Y:S01]  /*fc10*/  LEA.HI.X.SX32 R155, R148, R137, 0x2, P0 ;  /* 0x00000089949b7211 */ /* 0x000fe200000f16ff */
[----:B------:R-:W-:Y:S01]  /*fc20*/  IMAD.MOV.U32 R157, RZ, RZ, R7 ;  /* 0x000000ffff9d7224 */ /* 0x000fe200078e0007 */
[----:B--2---:R1:W-:Y:S01]  /*fc30*/  STS.128 [R138], R168 ;  /* 0x000000a88a007388 */ /* 0x0043e20000000c00 */
[----:B------:R-:W-:Y:S01]  /*fc40*/  IMAD.MOV.U32 R158, RZ, RZ, R9 ;  /* 0x000000ffff9e7224 */ /* 0x000fe200078e0009 */
[----:B------:R-:W-:Y:S01]  /*fc50*/  LEA R150, P0, R151, R0, 0x2 ;  /* 0x0000000097967211 */ /* 0x000fe200078010ff */
[----:B------:R-:W-:-:S02]  /*fc60*/  IMAD.MOV.U32 R159, RZ, RZ, R11 ;  /* 0x000000ffff9f7224 */ /* 0x000fc400078e000b */
[----:B------:R-:W-:Y:S01]  /*fc70*/  IMAD.MOV.U32 R164, RZ, RZ, R12 ;  /* 0x000000ffffa47224 */ /* 0x000fe200078e000c */
[-C--:B------:R-:W-:Y:S01]  /*fc80*/  LEA.HI.X.SX32 R151, R151, R137.reuse, 0x2, P0 ;  /* 0x0000008997977211 */ /* 0x080fe200000f16ff */
[----:B------:R-:W-:Y:S01]  /*fc90*/  IMAD.MOV.U32 R165, RZ, RZ, R14 ;  /* 0x000000ffffa57224 */ /* 0x000fe200078e000e */
[----:B------:R-:W-:Y:S01]  /*fca0*/  STS.128 [R138+0x400], R156 ;  /* 0x0004009c8a007388 */ /* 0x000fe20000000c00 */
[CC--:B------:R-:W-:Y:S01]  /*fcb0*/  LEA R148, P0, R160.reuse, R0.reuse, 0x2 ;  /* 0x00000000a0947211 */ /* 0x0c0fe200078010ff */
[----:B------:R-:W-:Y:S01]  /*fcc0*/  IMAD.MOV.U32 R166, RZ, RZ, R16 ;  /* 0x000000ffffa67224 */ /* 0x000fe200078e0010 */
[----:B------:R-:W-:Y:S02]  /*fcd0*/  BAR.SYNC.DEFER_BLOCKING 0x0 ;  /* 0x0000000000007b1d */ /* 0x000fe40000010000 */
[----:B------:R-:W-:Y:S01]  /*fce0*/  LEA.HI.X.SX32 R149, R160, R137, 0x2, P0 ;  /* 0x00000089a0957211 */ /* 0x000fe200000f16ff */
[----:B------:R-:W-:Y:S01]  /*fcf0*/  IMAD.MOV.U32 R167, RZ, RZ, R18 ;  /* 0x000000ffffa77224 */ /* 0x000fe200078e0012 */
[----:B------:R-:W-:Y:S01]  /*fd00*/  LEA R6, P0, R161, R0, 0x2 ;  /* 0x00000000a1067211 */ /* 0x000fe200078010ff */
[----:B-1----:R-:W-:-:S02]  /*fd10*/  IMAD.MOV.U32 R168, RZ, RZ, R13 ;  /* 0x000000ffffa87224 */ /* 0x002fc400078e000d */
[----:B------:R-:W-:Y:S01]  /*fd20*/  IMAD.MOV.U32 R169, RZ, RZ, R15 ;  /* 0x000000ffffa97224 */ /* 0x000fe200078e000f */
[----:B------:R-:W-:Y:S01]  /*fd30*/  LEA.HI.X.SX32 R7, R161, R137, 0x2, P0 ;  /* 0x00000089a1077211 */ /* 0x000fe200000f16ff */
[----:B------:R-:W-:Y:S02]  /*fd40*/  IMAD.MOV.U32 R170, RZ, RZ, R17 ;  /* 0x000000ffffaa7224 */ /* 0x000fe400078e0011 */
[----:B------:R-:W-:Y:S02]  /*fd50*/  IMAD.MOV.U32 R171, RZ, RZ, R19 ;  /* 0x000000ffffab7224 */ /* 0x000fe400078e0013 */
[----:B------:R-:W-:Y:S02]  /*fd60*/  IMAD.MOV.U32 R12, RZ, RZ, R20 ;  /* 0x000000ffff0c7224 */ /* 0x000fe400078e0014 */
[----:B------:R-:W-:Y:S02]  /*fd70*/  IMAD.MOV.U32 R13, RZ, RZ, R22 ;  /* 0x000000ffff0d7224 */ /* 0x000fe400078e0016 */
[----:B------:R-:W-:-:S02]  /*fd80*/  IMAD.MOV.U32 R14, RZ, RZ, R24 ;  /* 0x000000ffff0e7224 */ /* 0x000fc400078e0018 */
[----:B------:R-:W-:Y:S02]  /*fd90*/  IMAD.MOV.U32 R15, RZ, RZ, R26 ;  /* 0x000000ffff0f7224 */ /* 0x000fe400078e001a */
[----:B------:R-:W-:Y:S02]  /*fda0*/  IMAD.MOV.U32 R16, RZ, RZ, R21 ;  /* 0x000000ffff107224 */ /* 0x000fe400078e0015 */
[----:B------:R-:W-:Y:S01]  /*fdb0*/  IMAD.MOV.U32 R17, RZ, RZ, R23 ;  /* 0x000000ffff117224 */ /* 0x000fe200078e0017 */
[----:B------:R-:W1:Y:S01]  /*fdc0*/  LDS.128 R160, [R193] ;  /* 0x00000000c1a07984 */ /* 0x000e620000000c00 */
[----:B------:R-:W-:Y:S02]  /*fdd0*/  IMAD.MOV.U32 R18, RZ, RZ, R25 ;  /* 0x000000ffff127224 */ /* 0x000fe400078e0019 */
[----:B------:R-:W-:Y:S01]  /*fde0*/  IMAD.MOV.U32 R19, RZ, RZ, R27 ;  /* 0x000000ffff137224 */ /* 0x000fe200078e001b */
[----:B------:R-:W-:Y:S01]  /*fdf0*/  LDS.128 R156, [R193+0x800] ;  /* 0x00080000c19c7984 */ /* 0x000fe20000000c00 */
[----:B------:R-:W-:-:S02]  /*fe00*/  IMAD.MOV.U32 R24, RZ, RZ, R28 ;  /* 0x000000ffff187224 */ /* 0x000fc400078e001c */
[----:B------:R-:W-:Y:S01]  /*fe10*/  IMAD.MOV.U32 R25, RZ, RZ, R30 ;  /* 0x000000ffff197224 */ /* 0x000fe200078e001e */
[----:B------:R-:W-:Y:S01]  /*fe20*/  BAR.SYNC.DEFER_BLOCKING 0x0 ;  /* 0x0000000000007b1d */ /* 0x000fe20000010000 */
[----:B------:R-:W-:Y:S02]  /*fe30*/  IMAD.MOV.U32 R26, RZ, RZ, R32 ;  /* 0x000000ffff1a7224 */ /* 0x000fe400078e0020 */
[----:B------:R-:W-:Y:S02]  /*fe40*/  IMAD.MOV.U32 R27, RZ, RZ, R34 ;  /* 0x000000ffff1b7224 */ /* 0x000fe400078e0022 */
[----:B------:R-:W-:Y:S02]  /*fe50*/  IMAD.MOV.U32 R172, RZ, RZ, R29 ;  /* 0x000000ffffac7224 */ /* 0x000fe400078e001d */
[----:B------:R-:W-:Y:S02]  /*fe60*/  IMAD.MOV.U32 R173, RZ, RZ, R31 ;  /* 0x000000ffffad7224 */ /* 0x000fe400078e001f */
[----:B------:R-:W-:-:S02]  /*fe70*/  IMAD.MOV.U32 R174, RZ, RZ, R33 ;  /* 0x000000ffffae7224 */ /* 0x000fc400078e0021 */
[----:B------:R-:W-:Y:S02]  /*fe80*/  IMAD.MOV.U32 R175, RZ, RZ, R35 ;  /* 0x000000ffffaf7224 */ /* 0x000fe400078e0023 */
[----:B------:R-:W-:Y:S02]  /*fe90*/  IMAD.MOV.U32 R20, RZ, RZ, R37 ;  /* 0x000000ffff147224 */ /* 0x000fe400078e0025 */
[----:B------:R-:W-:Y:S02]  /*fea0*/  IMAD.MOV.U32 R21, RZ, RZ, R39 ;  /* 0x000000ffff157224 */ /* 0x000fe400078e0027 */
[----:B------:R-:W-:Y:S02]  /*feb0*/  IMAD.MOV.U32 R22, RZ, RZ, R41 ;  /* 0x000000ffff167224 */ /* 0x000fe400078e0029 */
[----:B------:R-:W-:Y:S02]  /*fec0*/  IMAD.MOV.U32 R23, RZ, RZ, R43 ;  /* 0x000000ffff177224 */ /* 0x000fe400078e002b */
[----:B------:R-:W-:-:S02]  /*fed0*/  IMAD R5, R135, R3, RZ ;  /* 0x0000000387057224 */ /* 0x000fc400078e02ff */
[-C--:B------:R-:W-:Y:S01]  /*fee0*/  IMAD R9, R139, R3.reuse, RZ ;  /* 0x000000038b097224 */ /* 0x080fe200078e02ff */
[----:B------:R-:W-:Y:S01]  /*fef0*/  STS.128 [R138], R164 ;  /* 0x000000a48a007388 */ /* 0x000fe20000000c00 */
[----:B------:R-:W-:Y:S01]  /*ff00*/  IMAD R11, R188, R3, RZ ;  /* 0x00000003bc0b7224 */ /* 0x000fe200078e02ff */
[CC--:B------:R-:W-:Y:S01]  /*ff10*/  LEA R4, P0, R5.reuse, R0.reuse, 0x2 ;  /* 0x0000000005047211 */ /* 0x0c0fe200078010ff */
[----:B------:R-:W-:Y:S01]  /*ff20*/  IMAD.MOV.U32 R177, RZ, RZ, R47 ;  /* 0x000000ffffb17224 */ /* 0x000fe200078e002f */
[----:B------:R-:W-:Y:S01]  /*ff30*/  STS.128 [R138+0x400], R168 ;  /* 0x000400a88a007388 */ /* 0x000fe20000000c00 */
[----:B------:R-:W-:Y:S01]  /*ff40*/  IMAD.MOV.U32 R178, RZ, RZ, R49 ;  /* 0x000000ffffb27224 */ /* 0x000fe200078e0031 */
[----:B------:R-:W-:Y:S01]  /*ff50*/  LEA.HI.X.SX32 R5, R5, R137, 0x2, P0 ;  /* 0x0000008905057211 */ /* 0x000fe200000f16ff */
[----:B------:R-:W-:Y:S01]  /*ff60*/  IMAD.MOV.U32 R179, RZ, RZ, R51 ;  /* 0x000000ffffb37224 */ /* 0x000fe200078e0033 */
[----:B------:R-:W-:Y:S01]  /*ff70*/  BAR.SYNC.DEFER_BLOCKING 0x0 ;  /* 0x0000000000007b1d */ /* 0x000fe20000010000 */
[----:B------:R-:W-:Y:S01]  /*ff80*/  LEA R8, P0, R9, R0, 0x2 ;  /* 0x0000000009087211 */ /* 0x000fe200078010ff */
[----:B------:R-:W-:-:S02]  /*ff90*/  IMAD.MOV.U32 R180, RZ, RZ, R61 ;  /* 0x000000ffffb47224 */ /* 0x000fc400078e003d */
        /* <DEDUP_REMOVED lines=8> */
[----:B------:R-:W2:Y:S04]  /*10020*/  LDS.128 R168, [R193] ;  /* 0x00000000c1a87984 */ /* 0x000ea80000000c00 */
[----:B------:R-:W-:Y:S01]  /*10030*/  LDS.128 R164, [R193+0x800] ;  /* 0x00080000c1a47984 */ /* 0x000fe20000000c00 */
[----:B------:R-:W-:Y:S06]  /*10040*/  BAR.SYNC.DEFER_BLOCKING 0x0 ;  /* 0x0000000000007b1d */ /* 0x000fec0000010000 */
[----:B------:R1:W-:Y:S04]  /*10050*/  STS.128 [R138], R12 ;  /* 0x0000000c8a007388 */ /* 0x0003e80000000c00 */
[----:B------:R3:W-:Y:S01]  /*10060*/  STS.128 [R138+0x400], R16 ;  /* 0x000400108a007388 */ /* 0x0007e20000000c00 */
[----:B------:R-:W-:Y:S01]  /*10070*/  BAR.SYNC.DEFER_BLOCKING 0x0 ;  /* 0x0000000000007b1d */ /* 0x000fe20000010000 */
[----:B-1----:R-:W-:Y:S01]  /*10080*/  LEA R12, P0, R176, R0, 0x2 ;  /* 0x00000000b00c7211 */ /* 0x002fe200078010ff */
[----:B------:R-:W-:-:S02]  /*10090*/  IMAD R15, R190, R3, RZ ;  /* 0x00000003be0f7224 */ /* 0x000fc400078e02ff */
[----:B---3--:R-:W-:Y:S01]  /*100a0*/  IMAD.MOV.U32 R16, RZ, RZ, R36 ;  /* 0x000000ffff107224 */ /* 0x008fe200078e0024 */
[-C--:B------:R-:W-:Y:S01]  /*100b0*/  LEA.HI.X.SX32 R13, R176, R137.reuse, 0x2, P0 ;  /* 0x00000089b00d7211 */ /* 0x080fe200000f16ff */
[----:B------:R-:W-:Y:S01]  /*100c0*/  IMAD.MOV.U32 R17, RZ, RZ, R38 ;  /* 0x000000ffff117224 */ /* 0x000fe200078e0026 */
[C---:B------:R-:W-:Y:S01]  /*100d0*/  LEA R14, P0, R15.reuse, R0, 0x2 ;  /* 0x000000000f0e7211 */ /* 0x040fe200078010ff */
[----:B------:R-:W-:Y:S02]  /*100e0*/  IMAD.MOV.U32 R18, RZ, RZ, R40 ;  /* 0x000000ffff127224 */ /* 0x000fe400078e0028 */
[----:B------:R-:W-:Y:S01]  /*100f0*/  IMAD.MOV.U32 R19, RZ, RZ, R42 ;  /* 0x000000ffff137224 */ /* 0x000fe200078e002a */
[----:B------:R-:W-:Y:S01]  /*10100*/  LEA.HI.X.SX32 R15, R15, R137, 0x2, P0 ;  /* 0x000000890f0f7211 */ /* 0x000fe200000f16ff */
[----:B------:R-:W-:Y:S01]  /*10110*/  IMAD.MOV.U32 R176, RZ, RZ, R45 ;  /* 0x000000ffffb07224 */ /* 0x000fe200078e002d */
[----:B------:R-:W1:Y:S04]  /*10120*/  LDS.128 R32, [R193] ;  /* 0x00000000c1207984 */ /* 0x000e680000000c00 */
[----:B------:R-:W-:Y:S01]  /*10130*/  LDS.128 R28, [R193+0x800] ;  /* 0x00080000c11c7984 */ /* 0x000fe20000000c00 */
[----:B------:R-:W-:Y:S06]  /*10140*/  BAR.SYNC.DEFER_BLOCKING 0x0 ;  /* 0x0000000000007b1d */ /* 0x000fec0000010000 */
[----:B------:R3:W-:Y:S04]  /*10150*/  STS.128 [R138], R24 ;  /* 0x000000188a007388 */ /* 0x0007e80000000c00 */
[----:B------:R2:W-:Y:S01]  /*10160*/  STS.128 [R138+0x400], R172 ;  /* 0x000400ac8a007388 */ /* 0x0005e20000000c00 */
[----:B------:R-:W-:Y:S01]  /*10170*/  BAR.SYNC.DEFER_BLOCKING 0x0 ;  /* 0x0000000000007b1d */ /* 0x000fe20000010000 */
[----:B---3--:R-:W-:-:S02]  /*10180*/  IMAD.MOV.U32 R24, RZ, RZ, R53 ;  /* 0x000000ffff187224 */ /* 0x008fc400078e0035 */
[----:B------:R-:W-:Y:S02]  /*10190*/  IMAD.MOV.U32 R25, RZ, RZ, R55 ;  /* 0x000000ffff197224 */ /* 0x000fe400078e0037 */
[----:B--2---:R-:W-:Y:S02]  /*101a0*/  IMAD.MOV.U32 R172, RZ, RZ, R44 ;  /* 0x000000ffffac7224 */ /* 0x004fe400078e002c */
[----:B------:R-:W-:Y:S02]  /*101b0*/  IMAD.MOV.U32 R173, RZ, RZ, R46 ;  /* 0x000000ffffad7224 */ /* 0x000fe400078e002e */
[----:B------:R-:W-:Y:S02]  /*101c0*/  IMAD.MOV.U32 R174, RZ, RZ, R48 ;  /* 0x000000ffffae7224 */ /* 0x000fe400078e0030 */
[----:B------:R-:W-:Y:S02]  /*101d0*/  IMAD.MOV.U32 R175, RZ, RZ, R50 ;  /* 0x000000ffffaf7224 */ /* 0x000fe400078e0032 */
[----:B------:R-:W-:-:S02]  /*101e0*/  IMAD.MOV.U32 R26, RZ, RZ, R57 ;  /* 0x000000ffff1a7224 */ /* 0x000fc400078e0039 */
[----:B------:R-:W-:Y:S01]  /*101f0*/  IMAD.MOV.U32 R27, RZ, RZ, R59 ;  /* 0x000000ffff1b7224 */ /* 0x000fe200078e003b */
[----:B------:R-:W2:Y:S04]  /*10200*/  LDS.128 R40, [R193] ;  /* 0x00000000c1287984 */ /* 0x000ea80000000c00 */
[----:B------:R-:W-:Y:S01]  /*10210*/  LDS.128 R36, [R193+0x800] ;  /* 0x00080000c1247984 */ /* 0x000fe20000000c00 */
[----:B------:R-:W-:Y:S06]  /*10220*/  BAR.SYNC.DEFER_BLOCKING 0x0 ;  /* 0x0000000000007b1d */ /* 0x000fec0000010000 */
[----:B------:R3:W-:Y:S04]  /*10230*/  STS.128 [R138], R16 ;  /* 0x000000108a007388 */ /* 0x0007e80000000c00 */
[----:B------:R1:W-:Y:S01]  /*10240*/  STS.128 [R138+0x400], R20 ;  /* 0x000400148a007388 */ /* 0x0003e20000000c00 */
[----:B------:R-:W-:Y:S01]  /*10250*/  BAR.SYNC.DEFER_BLOCKING 0x0 ;  /* 0x0000000000007b1d */ /* 0x000fe20000010000 */
[----:B---3--:R-:W-:Y:S01]  /*10260*/  LEA R16, P0, R181, R0, 0x2 ;  /* 0x00000000b5107211 */ /* 0x008fe200078010ff */
[----:B------:R-:W-:-:S02]  /*10270*/  IMAD R19, R192, R3, RZ ;  /* 0x00000003c0137224 */ /* 0x000fc400078e02ff */
[----:B-1----:R-:W-:Y:S01]  /*10280*/  IMAD.MOV.U32 R20, RZ, RZ, R52 ;  /* 0x000000ffff147224 */ /* 0x002fe200078e0034 */
        /* <DEDUP_REMOVED lines=15> */
[----:B------:R-:W-:Y:S02]  /*10380*/  IMAD.MOV.U32 R174, RZ, RZ, R64 ;  /* 0x000000ffffae7224 */ /* 0x000fe400078e0040 */
[----:B------:R-:W-:Y:S02]  /*10390*/  IMAD.MOV.U32 R175, RZ, RZ, R66 ;  /* 0x000000ffffaf7224 */ /* 0x000fe400078e0042 */
[----:B--2---:R-:W-:Y:S02]  /*103a0*/  IMAD.MOV.U32 R176, RZ, RZ, R69 ;  /* 0x000000ffffb07224 */ /* 0x004fe400078e0045 */
        /* <DEDUP_REMOVED lines=10> */
[----:B-1----:R-:W-:-:S03]  /*10450*/  IMAD.MOV.U32 R24, RZ, RZ, R68 ;  /* 0x000000ffff187224 */ /* 0x002fc600078e0044 */
[-C--:B------:R-:W-:Y:S01]  /*10460*/  LEA.HI.X.SX32 R21, R184, R137.reuse, 0x2, P0 ;  /* 0x00000089b8157211 */ /* 0x080fe200000f16ff */
[----:B------:R-:W-:Y:S01]  /*10470*/  IMAD.MOV.U32 R25, RZ, RZ, R70 ;  /* 0x000000ffff197224 */ /* 0x000fe200078e0046 */
[C---:B------:R-:W-:Y:S01]  /*10480*/  LEA R22, P0, R194.reuse, R0, 0x2 ;  /* 0x00000000c2167211 */ /* 0x040fe200078010ff */
[----:B------:R-:W-:Y:S02]  /*10490*/  IMAD.MOV.U32 R26, RZ, RZ, R72 ;  /* 0x000000ffff1a7224 */ /* 0x000fe400078e0048 */
[----:B------:R-:W-:Y:S01]  /*104a0*/  IMAD.MOV.U32 R27, RZ, RZ, R74 ;  /* 0x000000ffff1b7224 */ /* 0x000fe200078e004a */
[----:B------:R-:W-:Y:S01]  /*104b0*/  LEA.HI.X.SX32 R23, R194, R137, 0x2, P0 ;  /* 0x00000089c2177211 */ /* 0x000fe200000f16ff */
[----:B------:R-:W-:Y:S02]  /*104c0*/  IMAD.MOV.U32 R184, RZ, RZ, R77 ;  /* 0x000000ffffb87224 */ /* 0x000fe400078e004d */
[----:B------:R-:W-:Y:S01]  /*104d0*/  IMAD R194, R3, 0x2, R196 ;  /* 0x0000000203c27824 */ /* 0x000fe200078e02c4 */
        /* <DEDUP_REMOVED lines=38> */
[----:B------:R-:W-:Y:S02]  /*10740*/  IMAD.MOV.U32 R174, RZ, RZ, R96 ;  /* 0x000000ffffae7224 */ /* 0x000fe400078e0060 */
[----:B------:R-:W-:Y:S02]  /*10750*/  IMAD.MOV.U32 R175, RZ, RZ, R98 ;  /* 0x000000ffffaf7224 */ /* 0x000fe400078e0062 */
[----:B------:R-:W-:-:S02]  /*10760*/  IMAD.MOV.U32 R94, RZ, RZ, R97 ;  /* 0x000000ffff5e7224 */ /* 0x000fc400078e0061 */
[----:B------:R-:W-:Y:S01]  /*10770*/  IMAD.MOV.U32 R95, RZ, RZ, R99 ;  /* 0x000000ffff5f7224 */ /* 0x000fe200078e0063 */
[----:B------:R-:W3:Y:S01]  /*10780*/  LDS.128 R88, [R193] ;  /* 0x00000000c1587984 */ /* 0x000ee20000000c00 */
[----:B-1----:R-:W-:-:S03]  /*10790*/  IMAD R186, R3, 0x2, R194 ;  /* 0x0000000203ba7824 */ /* 0x002fc600078e02c2 */
[----:B------:R-:W-:Y:S01]  /*107a0*/  LDS.128 R84, [R193+0x800] ;  /* 0x00080000c1547984 */ /* 0x000fe20000000c00 */
[C---:B------:R-:W-:Y:S01]  /*107b0*/  IMAD R194, R3.reuse, 0x2, R186 ;  /* 0x0000000203c27824 */ /* 0x040fe200078e02ba */
[----:B------:R-:W-:Y:S01]  /*107c0*/  BAR.SYNC.DEFER_BLOCKING 0x0 ;  /* 0x0000000000007b1d */ /* 0x000fe20000010000 */
[CC--:B------:R-:W-:Y:S02]  /*107d0*/  LEA R184, P0, R186.reuse, R0.reuse, 0x2 ;  /* 0x00000000bab87211 */ /* 0x0c0fe400078010ff */
[----:B------:R-:W-:Y:S02]  /*107e0*/  IMAD R196, R3, 0x2, R194 ;  /* 0x0000000203c47824 */ /* 0x000fe400078e02c2 */
[----:B------:R-:W-:Y:S02]  /*107f0*/  LEA.HI.X.SX32 R185, R186, R137, 0x2, P0 ;  /* 0x00000089bab97211 */ /* 0x000fe400000f16ff */
[----:B------:R-:W-:-:S04]  /*10800*/  LEA R186, P0, R194, R0, 0x2 ;  /* 0x00000000c2ba7211 */ /* 0x000fc800078010ff */
[----:B------:R-:W-:Y:S02]  /*10810*/  LEA.HI.X.SX32 R187, R194, R137, 0x2, P0 ;  /* 0x00000089c2bb7211 */ /* 0x000fe400000f16ff */
[----:B------:R-:W-:-:S04]  /*10820*/  LEA R194, P0, R196, R0, 0x2 ;  /* 0x00000000c4c27211 */ /* 0x000fc800078010ff */
[----:B------:R-:W-:Y:S01]  /*10830*/  LEA.HI.X.SX32 R195, R196, R137, 0x2, P0 ;  /* 0x00000089c4c37211 */ /* 0x000fe200000f16ff */
[----:B------:R-:W-:Y:S04]  /*10840*/  STS.128 [R138], R176 ;  /* 0x000000b08a007388 */ /* 0x000fe80000000c00 */
[----:B------:R1:W-:Y:S01]  /*10850*/  STS.128 [R138+0x400], R180 ;  /* 0x000400b48a007388 */ /* 0x0003e20000000c00 */
[----:B------:R-:W-:Y:S01]  /*10860*/  BAR.SYNC.DEFER_BLOCKING 0x0 ;  /* 0x0000000000007b1d */ /* 0x000fe20000010000 */
[----:B-1----:R-:W-:Y:S02]  /*10870*/  IMAD.MOV.U32 R180, RZ, RZ, R100 ;  /* 0x000000ffffb47224 */ /* 0x002fe400078e0064 */
[----:B------:R-:W-:Y:S02]  /*10880*/  IMAD.MOV.U32 R181, RZ, RZ, R102 ;  /* 0x000000ffffb57224 */ /* 0x000fe400078e0066 */
[----:B------:R-:W-:-:S02]  /*10890*/  IMAD.MOV.U32 R182, RZ, RZ, R104 ;  /* 0x000000ffffb67224 */ /* 0x000fc400078e0068 */
[----:B------:R-:W-:Y:S01]  /*108a0*/  IMAD.MOV.U32 R183, RZ, RZ, R106 ;  /* 0x000000ffffb77224 */ /* 0x000fe200078e006a */
[----:B------:R-:W1:Y:S04]  /*108b0*/  LDS.128 R176, [R193] ;  /* 0x00000000c1b07984 */ /* 0x000e680000000c00 */
[----:B------:R-:W-:Y:S01]  /*108c0*/  LDS.128 R96, [R193+0x800] ;  /* 0x00080000c1607984 */ /* 0x000fe20000000c00 */
[----:B------:R-:W-:Y:S06]  /*108d0*/  BAR.SYNC.DEFER_BLOCKING 0x0 ;  /* 0x0000000000007b1d */ /* 0x000fec0000010000 */
[----:B------:R2:W-:Y:S04]  /*108e0*/  STS.128 [R138], R172 ;  /* 0x000000ac8a007388 */ /* 0x0005e80000000c00 */
[----:B------:R3:W-:Y:S01]  /*108f0*/  STS.128 [R138+0x400], R92 ;  /* 0x0004005c8a007388 */ /* 0x0007e20000000c00 */
[----:B--2---:R-:W-:-:S02]  /*10900*/  IMAD.MOV.U32 R172, RZ, RZ, R108 ;  /* 0x000000ffffac7224 */ /* 0x004fc400078e006c */
[----:B------:R-:W-:Y:S02]  /*10910*/  IMAD.MOV.U32 R173, RZ, RZ, R110 ;  /* 0x000000ffffad7224 */ /* 0x000fe400078e006e */
[----:B---3--:R-:W-:Y:S02]  /*10920*/  IMAD.MOV.U32 R92, RZ, RZ, R101 ;  /* 0x000000ffff5c7224 */ /* 0x008fe400078e0065 */
[----:B------:R-:W-:Y:S01]  /*10930*/  IMAD.MOV.U32 R93, RZ, RZ, R103 ;  /* 0x000000ffff5d7224 */ /* 0x000fe200078e0067 */
[----:B------:R-:W-:Y:S01]  /*10940*/  BAR.SYNC.DEFER_BLOCKING 0x0 ;  /* 0x0000000000007b1d */ /* 0x000fe20000010000 */
        /* <DEDUP_REMOVED lines=9> */
[----:B---3--:R-:W-:-:S02]  /*109e0*/  IMAD R180, R3, 0x2, R196 ;  /* 0x0000000203b47824 */ /* 0x008fc400078e02c4 */
[----:B------:R-:W-:Y:S02]  /*109f0*/  IMAD.MOV.U32 R181, RZ, RZ, R118 ;  /* 0x000000ffffb57224 */ /* 0x000fe400078e0076 */
[----:B-1----:R-:W-:Y:S01]  /*10a00*/  IMAD.MOV.U32 R92, RZ, RZ, R109 ;  /* 0x000000ffff5c7224 */ /* 0x002fe200078e006d */
[----:B------:R-:W-:Y:S01]  /*10a10*/  BAR.SYNC.DEFER_BLOCKING 0x0 ;  /* 0x0000000000007b1d */ /* 0x000fe20000010000 */
[----:B------:R-:W-:Y:S01]  /*10a20*/  IMAD.MOV.U32 R93, RZ, RZ, R111 ;  /* 0x000000ffff5d7224 */ /* 0x000fe200078e006f */
[C---:B------:R-:W-:Y:S01]  /*10a30*/  LEA R196, P0, R180.reuse, R0, 0x2 ;  /* 0x00000000b4c47211 */ /* 0x040fe200078010ff */
[----:B------:R-:W-:Y:S02]  /*10a40*/  IMAD.MOV.U32 R94, RZ, RZ, R113 ;  /* 0x000000ffff5e7224 */ /* 0x000fe400078e0071 */
[----:B------:R-:W-:Y:S01]  /*10a50*/  IMAD.MOV.U32 R95, RZ, RZ, R115 ;  /* 0x000000ffff5f7224 */ /* 0x000fe200078e0073 */
[----:B------:R-:W-:Y:S01]  /*10a60*/  LEA.HI.X.SX32 R197, R180, R137, 0x2, P0 ;  /* 0x00000089b4c57211 */ /* 0x000fe200000f16ff */
[----:B------:R-:W-:-:S02]  /*10a70*/  IMAD R182, R3, 0x2, R180 ;  /* 0x0000000203b67824 */ /* 0x000fc400078e02b4 */
[----:B------:R-:W-:Y:S02]  /*10a80*/  IMAD.MOV.U32 R180, RZ, RZ, R116 ;  /* 0x000000ffffb47224 */ /* 0x000fe400078e0074 */
[C---:B------:R-:W-:Y:S01]  /*10a90*/  IMAD R202, R3.reuse, 0x2, R182 ;  /* 0x0000000203ca7824 */ /* 0x040fe200078e02b6 */
[CC--:B------:R-:W-:Y:S01]  /*10aa0*/  LEA R198, P0, R182.reuse, R0.reuse, 0x2 ;  /* 0x00000000b6c67211 */ /* 0x0c0fe200078010ff */
[----:B------:R-:W-:Y:S02]  /*10ab0*/  IMAD.MOV.U32 R183, RZ, RZ, R122 ;  /* 0x000000ffffb77224 */ /* 0x000fe400078e007a */
[C---:B------:R-:W-:Y:S01]  /*10ac0*/  IMAD R116, R3.reuse, 0x2, R202 ;  /* 0x0000000203747824 */ /* 0x040fe200078e02ca */
[----:B------:R-:W-:Y:S01]  /*10ad0*/  LEA.HI.X.SX32 R199, R182, R137, 0x2, P0 ;  /* 0x00000089b6c77211 */ /* 0x000fe200000f16ff */
[----:B------:R-:W-:Y:S01]  /*10ae0*/  IMAD.MOV.U32 R182, RZ, RZ, R120 ;  /* 0x000000ffffb67224 */ /* 0x000fe200078e0078 */
[----:B------:R-:W-:Y:S01]  /*10af0*/  LEA R200, P0, R202, R0, 0x2 ;  /* 0x00000000cac87211 */ /* 0x000fe200078010ff */
[----:B------:R-:W-:-:S03]  /*10b00*/  IMAD R118, R3, 0x2, R116 ;  /* 0x0000000203767824 */ /* 0x000fc600078e0274 */
[----:B------:R-:W-:Y:S01]  /*10b10*/  LEA.HI.X.SX32 R201, R202, R137, 0x2, P0 ;  /* 0x00000089cac97211 */ /* 0x000fe200000f16ff */
[----:B------:R-:W-:Y:S01]  /*10b20*/  IMAD R208, R3, 0x2, R118 ;  /* 0x0000000203d07824 */ /* 0x000fe200078e0276 */
[----:B------:R-:W1:Y:S01]  /*10b30*/  LDS.128 R112, [R193] ;  /* 0x00000000c1707984 */ /* 0x000e620000000c00 */
[----:B------:R-:W-:-:S03]  /*10b40*/  LEA R202, P0, R116, R0, 0x2 ;  /* 0x0000000074ca7211 */ /* 0x000fc600078010ff */
[----:B------:R-:W-:Y:S01]  /*10b50*/  LDS.128 R108, [R193+0x800] ;  /* 0x00080000c16c7984 */ /* 0x000fe20000000c00 */
[----:B------:R-:W-:Y:S01]  /*10b60*/  LEA.HI.X.SX32 R203, R116, R137, 0x2, P0 ;  /* 0x0000008974cb7211 */ /* 0x000fe200000f16ff */
[----:B------:R-:W-:Y:S01]  /*10b70*/  BAR.SYNC.DEFER_BLOCKING 0x0 ;  /* 0x0000000000007b1d */ /* 0x000fe20000010000 */
[----:B------:R-:W-:-:S04]  /*10b80*/  LEA R204, P0, R118, R0, 0x2 ;  /* 0x0000000076cc7211 */ /* 0x000fc800078010ff */
[----:B------:R-:W-:Y:S02]  /*10b90*/  LEA.HI.X.SX32 R205, R118, R137, 0x2, P0 ;  /* 0x0000008976cd7211 */ /* 0x000fe400000f16ff */
[----:B------:R-:W-:-:S04]  /*10ba0*/  LEA R206, P0, R208, R0, 0x2 ;  /* 0x00000000d0ce7211 */ /* 0x000fc800078010ff */
[----:B------:R-:W-:Y:S01]  /*10bb0*/  LEA.HI.X.SX32 R207, R208, R137, 0x2, P0 ;  /* 0x00000089d0cf7211 */ /* 0x000fe200000f16ff */
[----:B------:R-:W-:Y:S01]  /*10bc0*/  IMAD R208, R3, 0x2, R208 ;  /* 0x0000000203d07824 */ /* 0x000fe200078e02d0 */
[----:B------:R-:W-:Y:S01]  /*10bd0*/  ISETP.LT.AND P0, PT, R2, UR19, !P1 ;  /* 0x0000001302007c0c */ /* 0x000fe2000cf01270 */
[----:B------:R3:W-:Y:S04]  /*10be0*/  STS.128 [R138], R172 ;  /* 0x000000ac8a007388 */ /* 0x0007e80000000c00 */
[----:B------:R1:W-:Y:S01]  /*10bf0*/  STS.128 [R138+0x400], R92 ;  /* 0x0004005c8a007388 */ /* 0x0003e20000000c00 */
[----:B---3--:R-:W-:Y:S02]  /*10c00*/  IMAD.MOV.U32 R172, RZ, RZ, R124 ;  /* 0x000000ffffac7224 */ /* 0x008fe400078e007c */
[----:B------:R-:W-:-:S02]  /*10c10*/  IMAD.MOV.U32 R124, RZ, RZ, R125 ;  /* 0x000000ffff7c7224 */ /* 0x000fc400078e007d */
[----:B-1----:R-:W-:Y:S02]  /*10c20*/  IMAD.MOV.U32 R92, RZ, RZ, R117 ;  /* 0x000000ffff5c7224 */ /* 0x002fe400078e0075 */
[----:B------:R-:W-:Y:S01]  /*10c30*/  IMAD.MOV.U32 R93, RZ, RZ, R119 ;  /* 0x000000ffff5d7224 */ /* 0x000fe200078e0077 */
[----:B------:R-:W-:Y:S01]  /*10c40*/  BAR.SYNC.DEFER_BLOCKING 0x0 ;  /* 0x0000000000007b1d */ /* 0x000fe20000010000 */
[----:B------:R-:W-:Y:S02]  /*10c50*/  IMAD.MOV.U32 R94, RZ, RZ, R121 ;  /* 0x000000ffff5e7224 */ /* 0x000fe400078e0079 */
[----:B------:R-:W-:Y:S02]  /*10c60*/  IMAD.MOV.U32 R95, RZ, RZ, R123 ;  /* 0x000000ffff5f7224 */ /* 0x000fe400078e007b */
[----:B------:R-:W-:Y:S02]  /*10c70*/  IMAD.MOV.U32 R173, RZ, RZ, R126 ;  /* 0x000000ffffad7224 */ /* 0x000fe400078e007e */
[----:B------:R-:W-:-:S02]  /*10c80*/  IMAD.MOV.U32 R125, RZ, RZ, R127 ;  /* 0x000000ffff7d7224 */ /* 0x000fc400078e007f */
[----:B------:R-:W-:Y:S02]  /*10c90*/  IMAD.MOV.U32 R174, RZ, RZ, R128 ;  /* 0x000000ffffae7224 */ /* 0x000fe400078e0080 */
[----:B------:R-:W-:Y:S02]  /*10ca0*/  IMAD.MOV.U32 R175, RZ, RZ, R130 ;  /* 0x000000ffffaf7224 */ /* 0x000fe400078e0082 */
[----:B------:R-:W-:Y:S02]  /*10cb0*/  IMAD.MOV.U32 R126, RZ, RZ, R129 ;  /* 0x000000ffff7e7224 */ /* 0x000fe400078e0081 */
[----:B------:R-:W-:Y:S01]  /*10cc0*/  IMAD.MOV.U32 R127, RZ, RZ, R131 ;  /* 0x000000ffff7f7224 */ /* 0x000fe200078e0083 */
[----:B------:R-:W1:Y:S04]  /*10cd0*/  LDS.128 R120, [R193] ;  /* 0x00000000c1787984 */ /* 0x000e680000000c00 */
[----:B------:R-:W-:Y:S01]  /*10ce0*/  LDS.128 R116, [R193+0x800] ;  /* 0x00080000c1747984 */ /* 0x000fe20000000c00 */
[----:B------:R-:W-:Y:S06]  /*10cf0*/  BAR.SYNC.DEFER_BLOCKING 0x0 ;  /* 0x0000000000007b1d */ /* 0x000fec0000010000 */
[----:B------:R-:W-:Y:S04]  /*10d00*/  STS.128 [R138], R180 ;  /* 0x000000b48a007388 */ /* 0x000fe80000000c00 */
[----:B------:R-:W-:Y:S01]  /*10d10*/  STS.128 [R138+0x400], R92 ;  /* 0x0004005c8a007388 */ /* 0x000fe20000000c00 */
[----:B------:R-:W-:Y:S06]  /*10d20*/  BAR.SYNC.DEFER_BLOCKING 0x0 ;  /* 0x0000000000007b1d */ /* 0x000fec0000010000 */
[----:B------:R-:W3:Y:S04]  /*10d30*/  LDS.128 R92, [R193] ;  /* 0x00000000c15c7984 */ /* 0x000ee80000000c00 */
[----:B------:R-:W-:Y:S01]  /*10d40*/  LDS.128 R128, [R193+0x800] ;  /* 0x00080000c1807984 */ /* 0x000fe20000000c00 */
[----:B------:R-:W-:Y:S06]  /*10d50*/  BAR.SYNC.DEFER_BLOCKING 0x0 ;  /* 0x0000000000007b1d */ /* 0x000fec0000010000 */
[----:B------:R-:W-:Y:S04]  /*10d60*/  STS.128 [R138], R172 ;  /* 0x000000ac8a007388 */ /* 0x000fe80000000c00 */
[----:B------:R1:W-:Y:S01]  /*10d70*/  STS.128 [R138+0x400], R124 ;  /* 0x0004007c8a007388 */ /* 0x0003e20000000c00 */
[----:B------:R-:W-:Y:S01]  /*10d80*/  BAR.SYNC.DEFER_BLOCKING 0x0 ;  /* 0x0000000000007b1d */ /* 0x000fe20000010000 */
[----:B-1----:R-:W-:-:S05]  /*10d90*/  LOP3.LUT R124, R2, 0x20, RZ, 0xfc, !PT ;  /* 0x00000020027c7812 */ /* 0x002fca00078efcff */
[----:B------:R-:W-:Y:S01]  /*10da0*/  @P0 STG.E desc[UR22][R144.64], R160 ;  /* 0x000000a090000986 */ /* 0x000fe2000c101916 */
[----:B------:R-:W-:-:S03]  /*10db0*/  ISETP.LT.AND P0, PT, R133, UR19, !P1 ;  /* 0x0000001385007c0c */ /* 0x000fc6000cf01270 */
        /* <DEDUP_REMOVED lines=14> */
[----:B------:R1:W-:Y:S01]  /*10ea0*/  @P4 STG.E desc[UR22][R6.64], R32 ;  /* 0x0000002006004986 */ /* 0x0003e2000c101916 */
[----:B------:R-:W-:-:S03]  /*10eb0*/  ISETP.LT.AND P4, PT, R190, UR19, !P1 ;  /* 0x00000013be007c0c */ /* 0x000fc6000cf81270 */
[----:B------:R2:W-:Y:S01]  /*10ec0*/  @P6 STG.E desc[UR22][R4.64], R33 ;  /* 0x0000002104006986 */ /* 0x0005e2000c101916 */
[----:B------:R-:W-:-:S03]  /*10ed0*/  ISETP.LT.AND P6, PT, R191, UR19, !P1 ;  /* 0x00000013bf007c0c */ /* 0x000fc6000cfc1270 */
[----:B------:R3:W-:Y:S01]  /*10ee0*/  @P0 STG.E desc[UR22][R8.64], R34 ;  /* 0x0000002208000986 */ /* 0x0007e2000c101916 */
[----:B------:R-:W-:-:S03]  /*10ef0*/  ISETP.LT.AND P0, PT, R192, UR19, !P1 ;  /* 0x00000013c0007c0c */ /* 0x000fc6000cf01270 */
[----:B------:R3:W-:Y:S01]  /*10f00*/  @P5 STG.E desc[UR22][R10.64], R35 ;  /* 0x000000230a005986 */ /* 0x0007e2000c101916 */
[----:B------:R-:W-:Y:S02]  /*10f10*/  ISETP.LT.AND P5, PT, R124, UR19, !P1 ;  /* 0x000000137c007c0c */ /* 0x000fe4000cfa1270 */
[C---:B-1----:R-:W-:Y:S01]  /*10f20*/  LOP3.LUT R6, R2.reuse, 0x22, RZ, 0xfc, !PT ;  /* 0x0000002202067812 */ /* 0x042fe200078efcff */
[----:B------:R1:W-:Y:S01]  /*10f30*/  @P3 STG.E desc[UR22][R12.64], R40 ;  /* 0x000000280c003986 */ /* 0x0003e2000c101916 */
[----:B--2---:R-:W-:Y:S02]  /*10f40*/  LOP3.LUT R4, R2, 0x24, RZ, 0xfc, !PT ;  /* 0x0000002402047812 */ /* 0x004fe400078efcff */
[----:B------:R-:W-:Y:S01]  /*10f50*/  ISETP.LT.AND P3, PT, R6, UR19, !P1 ;  /* 0x0000001306007c0c */ /* 0x000fe2000cf61270 */
[----:B------:R2:W-:Y:S01]  /*10f60*/  @P4 STG.E desc[UR22][R14.64], R41 ;  /* 0x000000290e004986 */ /* 0x0005e2000c101916 */
[----:B------:R-:W-:Y:S01]  /*10f70*/  ISETP.LT.AND P4, PT, R4, UR4, !P1 ;  /* 0x0000000404007c0c */ /* 0x000fe2000cf81270 */
[----:B------:R-:W1:Y:S01]  /*10f80*/  LDCU UR4, c[0x0][0x39c] ;  /* 0x00007380ff0477ac */ /* 0x000e620008000800 */
[C---:B------:R-:W-:Y:S01]  /*10f90*/  LOP3.LUT R4, R2.reuse, 0x26, RZ, 0xfc, !PT ;  /* 0x0000002602047812 */ /* 0x040fe200078efcff */
[----:B------:R-:W-:Y:S01]  /*10fa0*/  @P6 STG.E desc[UR22][R16.64], R42 ;  /* 0x0000002a10006986 */ /* 0x000fe2000c101916 */
[----:B------:R-:W-:Y:S01]  /*10fb0*/  LOP3.LUT R5, R2, 0x32, RZ, 0xfc, !PT ;  /* 0x0000003202057812 */ /* 0x000fe200078efcff */
[C---:B---3--:R-:W-:Y:S01]  /*10fc0*/  IMAD R8, R3.reuse, 0x2, R208 ;  /* 0x0000000203087824 */ /* 0x048fe200078e02d0 */
[----:B------:R-:W-:Y:S01]  /*10fd0*/  ISETP.LT.AND P6, PT, R4, UR5, !P1 ;  /* 0x0000000504007c0c */ /* 0x000fe2000cfc1270 */
[----:B------:R-:W3:Y:S01]  /*10fe0*/  LDCU UR5, c[0x0][0x39c] ;  /* 0x00007380ff0577ac */ /* 0x000ee20008000800 */
[C---:B------:R-:W-:Y:S01]  /*10ff0*/  LOP3.LUT R4, R2.reuse, 0x28, RZ, 0xfc, !PT ;  /* 0x0000002802047812 */ /* 0x040fe200078efcff */
[----:B------:R-:W-:Y:S01]  /*11000*/  @P0 STG.E desc[UR22][R18.64], R43 ;  /* 0x0000002b12000986 */ /* 0x000fe2000c101916 */
[----:B------:R-:W-:Y:S01]  /*11010*/  IMAD R10, R3, 0x2, R8 ;  /* 0x00000002030a7824 */ /* 0x000fe200078e0208 */
[----:B------:R-:W-:-:S02]  /*11020*/  LOP3.LUT R9, R2, 0x42, RZ, 0xfc, !PT ;  /* 0x0000004202097812 */ /* 0x000fc400078efcff */
[----:B----4-:R-:W-:Y:S01]  /*11030*/  ISETP.LT.AND P0, PT, R4, UR6, !P1 ;  /* 0x0000000604007c0c */ /* 0x010fe2000cf01270 */
[----:B------:R-:W4:Y:S01]  /*11040*/  LDCU UR6, c[0x0][0x39c] ;  /* 0x00007380ff0677ac */ /* 0x000f220008000800 */
[C---:B------:R-:W-:Y:S01]  /*11050*/  LOP3.LUT R4, R2.reuse, 0x2a, RZ, 0xfc, !PT ;  /* 0x0000002a02047812 */ /* 0x040fe200078efcff */
[----:B------:R-:W-:Y:S01]  /*11060*/  @P5 STG.E desc[UR22][R20.64], R48 ;  /* 0x0000003014005986 */ /* 0x000fe2000c101916 */
[----:B------:R-:W-:Y:S02]  /*11070*/  LOP3.LUT R11, R2, 0x44, RZ, 0xfc, !PT ;  /* 0x00000044020b7812 */ /* 0x000fe400078efcff */
[----:B-----5:R-:W-:Y:S01]  /*11080*/  ISETP.LT.AND P5, PT, R4, UR7, !P1 ;  /* 0x0000000704007c0c */ /* 0x020fe2000cfa1270 */
[----:B------:R-:W-:Y:S01]  /*11090*/  @P3 STG.E desc[UR22][R22.64], R49 ;  /* 0x0000003116003986 */ /* 0x000fe2000c101916 */
[C---:B------:R-:W-:Y:S01]  /*110a0*/  LOP3.LUT R4, R2.reuse, 0x2c, RZ, 0xfc, !PT ;  /* 0x0000002c02047812 */ /* 0x040fe200078efcff */
[----:B------:R-:W5:Y:S01]  /*110b0*/  LDCU UR7, c[0x0][0x39c] ;  /* 0x00007380ff0777ac */ /* 0x000f620008000800 */
[----:B-1----:R-:W-:Y:S01]  /*110c0*/  LOP3.LUT R13, R2, 0x4c, RZ, 0xfc, !PT ;  /* 0x0000004c020d7812 */ /* 0x002fe200078efcff */
[----:B------:R-:W-:Y:S01]  /*110d0*/  @P4 STG.E desc[UR22][R24.64], R50 ;  /* 0x0000003218004986 */ /* 0x000fe2000c101916 */
[----:B------:R-:W-:Y:S01]  /*110e0*/  ISETP.LT.AND P3, PT, R4, UR4, !P1 ;  /* 0x0000000404007c0c */ /* 0x000fe2000cf61270 */
[----:B------:R-:W1:Y:S01]  /*110f0*/  LDCU UR4, c[0x0][0x39c] ;  /* 0x00007380ff0477ac */ /* 0x000e620008000800 */
[C---:B------:R-:W-:Y:S01]  /*11100*/  LOP3.LUT R4, R2.reuse, 0x2e, RZ, 0xfc, !PT ;  /* 0x0000002e02047812 */ /* 0x040fe200078efcff */
[----:B------:R-:W-:Y:S01]  /*11110*/  @P6 STG.E desc[UR22][R26.64], R51 ;  /* 0x000000331a006986 */ /* 0x000fe2000c101916 */
[----:B--2---:R-:W-:-:S02]  /*11120*/  LOP3.LUT R15, R2, 0xfa, RZ, 0xfc, !PT ;  /* 0x000000fa020f7812 */ /* 0x004fc400078efcff */
[----:B---3--:R-:W-:Y:S01]  /*11130*/  ISETP.LT.AND P4, PT, R4, UR5, !P1 ;  /* 0x0000000504007c0c */ /* 0x008fe2000cf81270 */
[----:B------:R-:W2:Y:S01]  /*11140*/  LDCU UR5, c[0x0][0x39c] ;  /* 0x00007380ff0577ac */ /* 0x000ea20008000800 */
[----:B------:R-:W-:Y:S01]  /*11150*/  LOP3.LUT R4, R2, 0x30, RZ, 0xfc, !PT ;  /* 0x0000003002047812 */ /* 0x000fe200078efcff */
[----:B------:R-:W-:Y:S03]  /*11160*/  @P0 STG.E desc[UR22][R184.64], R56 ;  /* 0x00000038b8000986 */ /* 0x000fe6000c101916 */
[----:B----4-:R-:W-:Y:S01]  /*11170*/  ISETP.LT.AND P6, PT, R4, UR6, !P1 ;  /* 0x0000000604007c0c */ /* 0x010fe2000cfc1270 */
[----:B------:R-:W3:Y:S01]  /*11180*/  LDCU UR6, c[0x0][0x39c] ;  /* 0x00007380ff0677ac */ /* 0x000ee20008000800 */
[C---:B------:R-:W-:Y:S01]  /*11190*/  LOP3.LUT R4, R2.reuse, 0x34, RZ, 0xfc, !PT ;  /* 0x0000003402047812 */ /* 0x040fe200078efcff */
[----:B------:R-:W-:Y:S01]  /*111a0*/  @P5 STG.E desc[UR22][R186.64], R57 ;  /* 0x00000039ba005986 */ /* 0x000fe2000c101916 */
[----:B-----5:R-:W-:Y:S01]  /*111b0*/  ISETP.LT.AND P0, PT, R5, UR7, !P1 ;  /* 0x0000000705007c0c */ /* 0x020fe2000cf01270 */
[----:B------:R-:W4:Y:S01]  /*111c0*/  LDCU UR7, c[0x0][0x39c] ;  /* 0x00007380ff0777ac */ /* 0x000f220008000800 */
[----:B------:R-:W-:Y:S01]  /*111d0*/  LOP3.LUT R5, R2, 0x38, RZ, 0xfc, !PT ;  /* 0x0000003802057812 */ /* 0x000fe200078efcff */
[----:B------:R-:W-:Y:S01]  /*111e0*/  @P3 STG.E desc[UR22][R194.64], R58 ;  /* 0x0000003ac2003986 */ /* 0x000fe2000c101916 */
[----:B-1----:R-:W-:Y:S01]  /*111f0*/  ISETP.LT.AND P5, PT, R4, UR4, !P1 ;  /* 0x0000000404007c0c */ /* 0x002fe2000cfa1270 */
[----:B------:R-:W1:Y:S01]  /*11200*/  LDCU UR4, c[0x0][0x39c] ;  /* 0x00007380ff0477ac */ /* 0x000e620008000800 */
[----:B------:R-:W-:Y:S01]  /*11210*/  LOP3.LUT R4, R2, 0x36, RZ, 0xfc, !PT ;  /* 0x0000003602047812 */ /* 0x000fe200078efcff */
[----:B------:R-:W-:Y:S03]  /*11220*/  @P4 STG.E desc[UR22][R196.64], R59 ;  /* 0x0000003bc4004986 */ /* 0x000fe6000c101916 */
[----:B--2---:R-:W-:Y:S01]  /*11230*/  ISETP.LT.AND P3, PT, R4, UR5, !P1 ;  /* 0x0000000504007c0c */ /* 0x004fe2000cf61270 */
[----:B------:R-:W2:Y:S01]  /*11240*/  LDCU UR5, c[0x0][0x39c] ;  /* 0x00007380ff0577ac */ /* 0x000ea20008000800 */
[C---:B------:R-:W-:Y:S01]  /*11250*/  LOP3.LUT R4, R2.reuse, 0x3a, RZ, 0xfc, !PT ;  /* 0x0000003a02047812 */ /* 0x040fe200078efcff */
[----:B------:R-:W-:Y:S01]  /*11260*/  @P6 STG.E desc[UR22][R198.64], R64 ;  /* 0x00000040c6006986 */ /* 0x000fe2000c101916 */
[----:B---3--:R-:W-:Y:S01]  /*11270*/  ISETP.LT.AND P4, PT, R5, UR6, !P1 ;  /* 0x0000000605007c0c */ /* 0x008fe2000cf81270 */
[----:B------:R-:W3:Y:S01]  /*11280*/  LDCU UR6, c[0x0][0x39c] ;  /* 0x00007380ff0677ac */ /* 0x000ee20008000800 */
[----:B------:R-:W-:Y:S01]  /*11290*/  LOP3.LUT R5, R2, 0x3c, RZ, 0xfc, !PT ;  /* 0x0000003c02057812 */ /* 0x000fe200078efcff */
[----:B------:R-:W-:Y:S01]  /*112a0*/  @P0 STG.E desc[UR22][R200.64], R65 ;  /* 0x00000041c8000986 */ /* 0x000fe2000c101916 */
[----:B------:R-:W-:-:S02]  /*112b0*/  ISETP.LT.AND P6, PT, R4, UR8, !P1 ;  /* 0x0000000804007c0c */ /* 0x000fc4000cfc1270 */
[----:B------:R-:W-:Y:S01]  /*112c0*/  LOP3.LUT R4, R2, 0x3e, RZ, 0xfc, !PT ;  /* 0x0000003e02047812 */ /* 0x000fe200078efcff */
[----:B------:R-:W-:Y:S01]  /*112d0*/  @P5 STG.E desc[UR22][R202.64], R66 ;  /* 0x00000042ca005986 */ /* 0x000fe2000c101916 */
[----:B-1----:R-:W-:Y:S01]  /*112e0*/  ISETP.LT.AND P0, PT, R5, UR4, !P1 ;  /* 0x0000000405007c0c */ /* 0x002fe2000cf01270 */
[----:B------:R-:W1:Y:S01]  /*112f0*/  LDCU UR4, c[0x0][0x39c] ;  /* 0x00007380ff0477ac */ /* 0x000e620008000800 */
[----:B----4-:R-:W-:Y:S01]  /*11300*/  ISETP.LT.AND P5, PT, R4, UR7, !P1 ;  /* 0x0000000704007c0c */ /* 0x010fe2000cfa1270 */
[----:B------:R-:W-:Y:S01]  /*11310*/  @P3 STG.E desc[UR22][R204.64], R67 ;  /* 0x00000043cc003986 */ /* 0x000fe2000c101916 */
[----:B------:R-:W-:-:S03]  /*11320*/  LOP3.LUT R5, R2, 0x40, RZ, 0xfc, !PT ;  /* 0x0000004002057812 */ /* 0x000fc600078efcff */
[----:B------:R-:W-:Y:S01]  /*11330*/  @P4 STG.E desc[UR22][R206.64], R72 ;  /* 0x00000048ce004986 */ /* 0x000fe2000c101916 */
[CC--:B------:R-:W-:Y:S02]  /*11340*/  LEA R4, P4, R208.reuse, R0.reuse, 0x2 ;  /* 0x00000000d0047211 */ /* 0x0c0fe400078810ff */
[----:B--2---:R-:W-:Y:S01]  /*11350*/  ISETP.LT.AND P3, PT, R5, UR5, !P1 ;  /* 0x0000000505007c0c */ /* 0x004fe2000cf61270 */
[----:B------:R-:W2:Y:S01]  /*11360*/  LDCU UR5, c[0x0][0x39c] ;  /* 0x00007380ff0577ac */ /* 0x000ea20008000800 */
[----:B------:R-:W-:Y:S01]  /*11370*/  LEA.HI.X.SX32 R5, R208, R137, 0x2, P4 ;  /* 0x00000089d0057211 */ /* 0x000fe200020f16ff */
[----:B------:R-:W4:Y:S01]  /*11380*/  LDS.128 R16, [R193] ;  /* 0x00000000c1107984 */ /* 0x000f220000000c00 */
[----:B------:R-:W-:-:S03]  /*11390*/  LEA R6, P4, R8, R0, 0x2 ;  /* 0x0000000008067211 */ /* 0x000fc600078810ff */
[----:B------:R5:W-:Y:S01]  /*113a0*/  @P6 STG.E desc[UR22][R4.64], R73 ;  /* 0x0000004904006986 */ /* 0x000be2000c101916 */
[-C--:B------:R-:W-:Y:S02]  /*113b0*/  LEA.HI.X.SX32 R7, R8, R137.reuse, 0x2, P4 ;  /* 0x0000008908077211 */ /* 0x080fe400020f16ff */
[CC--:B------:R-:W-:Y:S01]  /*113c0*/  LEA R8, P6, R10.reuse, R0.reuse, 0x2 ;  /* 0x000000000a087211 */ /* 0x0c0fe200078c10ff */
[----:B------:R-:W4:Y:S01]  /*113d0*/  LDS.128 R192, [R193+0x800] ;  /* 0x00080000c1c07984 */ /* 0x000f220000000c00 */
[----:B-1----:R-:W-:Y:S01]  /*113e0*/  ISETP.LT.AND P4, PT, R9, UR4, !P1 ;  /* 0x0000000409007c0c */ /* 0x002fe2000cf81270 */
[----:B------:R-:W1:Y:S01]  /*113f0*/  LDCU UR4, c[0x0][0x39c] ;  /* 0x00007380ff0477ac */ /* 0x000e620008000800 */
[----:B------:R-:W-:Y:S01]  /*11400*/  LEA.HI.X.SX32 R9, R10, R137, 0x2, P6 ;  /* 0x000000890a097211 */ /* 0x000fe200030f16ff */
[----:B------:R-:W-:Y:S01]  /*11410*/  IMAD R10, R3, 0x2, R10 ;  /* 0x00000002030a7824 */ /* 0x000fe200078e020a */
[----:B------:R2:W-:Y:S01]  /*11420*/  @P0 STG.E desc[UR22][R6.64], R74 ;  /* 0x0000004a06000986 */ /* 0x0005e2000c101916 */
[----:B---3--:R-:W-:Y:S01]  /*11430*/  ISETP.LT.AND P0, PT, R11, UR6, !P1 ;  /* 0x000000060b007c0c */ /* 0x008fe2000cf01270 */
[----:B------:R-:W3:Y:S01]  /*11440*/  LDCU UR6, c[0x0][0x39c] ;  /* 0x00007380ff0677ac */ /* 0x000ee20008000800 */
[----:B------:R-:W-:Y:S01]  /*11450*/  IMAD R12, R3, 0x2, R10 ;  /* 0x00000002030c7824 */ /* 0x000fe200078e020a */
[----:B-----5:R-:W-:Y:S01]  /*11460*/  LEA R4, P6, R10, R0, 0x2 ;  /* 0x000000000a047211 */ /* 0x020fe200078c10ff */
[----:B------:R5:W-:Y:S01]  /*11470*/  @P5 STG.E desc[UR22][R8.64], R75 ;  /* 0x0000004b08005986 */ /* 0x000be2000c101916 */
[----:B------:R-:W-:-:S02]  /*11480*/  LOP3.LUT R11, R2, 0x46, RZ, 0xfc, !PT ;  /* 0x00000046020b7812 */ /* 0x000fc400078efcff */
[-C--:B------:R-:W-:Y:S01]  /*11490*/  LEA.HI.X.SX32 R5, R10, R137.reuse, 0x2, P6 ;  /* 0x000000890a057211 */ /* 0x080fe200030f16ff */
[----:B------:R-:W-:Y:S01]  /*114a0*/  IMAD R10, R3, 0x2, R12 ;  /* 0x00000002030a7824 */ /* 0x000fe200078e020c */
[----:B--2---:R-:W-:Y:S01]  /*114b0*/  ISETP.LT.AND P5, PT, R11, UR5, !P1 ;  /* 0x000000050b007c0c */ /* 0x004fe2000cfa1270 */
[----:B------:R-:W2:Y:S01]  /*114c0*/  LDCU UR5, c[0x0][0x39c] ;  /* 0x00007380ff0577ac */ /* 0x000ea20008000800 */
[-C--:B------:R-:W-:Y:S01]  /*114d0*/  LEA R6, P6, R12, R0.reuse, 0x2 ;  /* 0x000000000c067211 */ /* 0x080fe200078c10ff */
[----:B------:R2:W-:Y:S01]  /*114e0*/  @P3 STG.E desc[UR22][R4.64], R80 ;  /* 0x0000005004003986 */ /* 0x0005e2000c101916 */
[----:B------:R-:W-:Y:S02]  /*114f0*/  LOP3.LUT R11, R2, 0x48, RZ, 0xfc, !PT ;  /* 0x00000048020b7812 */ /* 0x000fe400078efcff */
[----:B------:R-:W-:Y:S01]  /*11500*/  LEA.HI.X.SX32 R7, R12, R137, 0x2, P6 ;  /* 0x000000890c077211 */ /* 0x000fe200030f16ff */
[----:B------:R-:W-:Y:S01]  /*11510*/  IMAD R12, R3, 0x2, R10 ;  /* 0x00000002030c7824 */ /* 0x000fe200078e020a */
[----:B-----5:R-:W-:-:S02]  /*11520*/  LEA R8, P6, R10, R0, 0x2 ;  /* 0x000000000a087211 */ /* 0x020fc400078c10ff */
[----:B-1----:R-:W-:Y:S01]  /*11530*/  ISETP.LT.AND P3, PT, R11, UR4, !P1 ;  /* 0x000000040b007c0c */ /* 0x002fe2000cf61270 */
[----:B------:R-:W1:Y:S01]  /*11540*/  LDCU UR4, c[0x0][0x39c] ;  /* 0x00007380ff0477ac */ /* 0x000e620008000800 */
[----:B------:R-:W-:Y:S01]  /*11550*/  LOP3.LUT R11, R2, 0x4a, RZ, 0xfc, !PT ;  /* 0x0000004a020b7812 */ /* 0x000fe200078efcff */
[----:B------:R5:W-:Y:S01]  /*11560*/  @P4 STG.E desc[UR22][R6.64], R81 ;  /* 0x0000005106004986 */ /* 0x000be2000c101916 */
[-C--:B------:R-:W-:Y:S02]  /*11570*/  LEA.HI.X.SX32 R9, R10, R137.reuse, 0x2, P6 ;  /* 0x000000890a097211 */ /* 0x080fe400030f16ff */
[CC--:B------:R-:W-:Y:S02]  /*11580*/  LEA R10, P6, R12.reuse, R0.reuse, 0x2 ;  /* 0x000000000c0a7211 */ /* 0x0c0fe400078c10ff */
[----:B---3--:R-:W-:Y:S01]  /*11590*/  ISETP.LT.AND P4, PT, R11, UR6, !P1 ;  /* 0x000000060b007c0c */ /* 0x008fe2000cf81270 */
[----:B------:R-:W3:Y:S01]  /*115a0*/  LDCU UR6, c[0x0][0x39c] ;  /* 0x00007380ff0677ac */ /* 0x000ee20008000800 */
[----:B------:R-:W-:Y:S01]  /*115b0*/  LEA.HI.X.SX32 R11, R12, R137, 0x2, P6 ;  /* 0x000000890c0b7211 */ /* 0x000fe200030f16ff */
[----:B------:R-:W-:Y:S01]  /*115c0*/  IMAD R12, R3, 0x2, R12 ;  /* 0x00000002030c7824 */ /* 0x000fe200078e020c */
[----:B------:R1:W-:Y:S01]  /*115d0*/  @P0 STG.E desc[UR22][R8.64], R82 ;  /* 0x0000005208000986 */ /* 0x0003e2000c101916 */
[----:B--2---:R-:W-:Y:S01]  /*115e0*/  ISETP.LT.AND P0, PT, R13, UR5, !P1 ;  /* 0x000000050d007c0c */ /* 0x004fe2000cf01270 */
[----:B------:R-:W2:Y:S01]  /*115f0*/  LDCU UR5, c[0x0][0x39c] ;  /* 0x00007380ff0577ac */ /* 0x000ea20008000800 */
[----:B------:R-:W-:Y:S01]  /*11600*/  IMAD R14, R3, 0x2, R12 ;  /* 0x00000002030e7824 */ /* 0x000fe200078e020c */
[----:B------:R3:W-:Y:S01]  /*11610*/  @P5 STG.E desc[UR22][R10.64], R83 ;  /* 0x000000530a005986 */ /* 0x0007e2000c101916 */
[----:B------:R-:W-:-:S02]  /*11620*/  LEA R4, P5, R12, R0, 0x2 ;  /* 0x000000000c047211 */ /* 0x000fc400078a10ff */
[----:B-----5:R-:W-:Y:S02]  /*11630*/  LOP3.LUT R7, R2, 0x4e, RZ, 0xfc, !PT ;  /* 0x0000004e02077812 */ /* 0x020fe400078efcff */
[-C--:B------:R-:W-:Y:S02]  /*11640*/  LEA R6, P6, R14, R0.reuse, 0x2 ;  /* 0x000000000e067211 */ /* 0x080fe400078c10ff */
[-C--:B------:R-:W-:Y:S02]  /*11650*/  LEA.HI.X.SX32 R5, R12, R137.reuse, 0x2, P5 ;  /* 0x000000890c057211 */ /* 0x080fe400028f16ff */
[----:B-1----:R-:W-:Y:S01]  /*11660*/  ISETP.LT.AND P5, PT, R7, UR4, !P1 ;  /* 0x0000000407007c0c */ /* 0x002fe2000cfa1270 */
[----:B------:R-:W1:Y:S01]  /*11670*/  LDCU UR4, c[0x0][0x39c] ;  /* 0x00007380ff0477ac */ /* 0x000e620008000800 */
[----:B------:R-:W-:Y:S01]  /*11680*/  LEA.HI.X.SX32 R7, R14, R137, 0x2, P6 ;  /* 0x000000890e077211 */ /* 0x000fe200030f16ff */
[C---:B------:R-:W-:Y:S01]  /*11690*/  IMAD R14, R3.reuse, 0x2, R14 ;  /* 0x00000002030e7824 */ /* 0x040fe200078e020e */
[C---:B------:R-:W-:Y:S01]  /*116a0*/  LOP3.LUT R8, R2.reuse, 0x50, RZ, 0xfc, !PT ;  /* 0x0000005002087812 */ /* 0x040fe200078efcff */
[----:B------:R5:W-:Y:S01]  /*116b0*/  @P3 STG.E desc[UR22][R4.64], R88 ;  /* 0x0000005804003986 */ /* 0x000be2000c101916 */
[----:B---3--:R-:W-:Y:S01]  /*116c0*/  LOP3.LUT R11, R2, 0x52, RZ, 0xfc, !PT ;  /* 0x00000052020b7812 */ /* 0x008fe200078efcff */
[C---:B------:R-:W-:Y:S01]  /*116d0*/  IMAD R10, R3.reuse, 0x2, R14 ;  /* 0x00000002030a7824 */ /* 0x040fe200078e020e */
[----:B------:R-:W-:Y:S01]  /*116e0*/  ISETP.LT.AND P3, PT, R8, UR6, !P1 ;  /* 0x0000000608007c0c */ /* 0x000fe2000cf61270 */
[----:B------:R3:W-:Y:S01]  /*116f0*/  @P4 STG.E desc[UR22][R6.64], R89 ;  /* 0x0000005906004986 */ /* 0x0007e2000c101916 */
[----:B------:R-:W-:Y:S01]  /*11700*/  LEA R8, P4, R14, R0, 0x2 ;  /* 0x000000000e087211 */ /* 0x000fe200078810ff */
[----:B------:R-:W4:Y:S01]  /*11710*/  LDCU UR6, c[0x0][0x39c] ;  /* 0x00007380ff0677ac */ /* 0x000f220008000800 */
[----:B------:R-:W-:Y:S01]  /*11720*/  IMAD R12, R3, 0x2, R10 ;  /* 0x00000002030c7824 */ /* 0x000fe200078e020a */
[----:B------:R-:W-:-:S02]  /*11730*/  LOP3.LUT R13, R2, 0x80, RZ, 0xfc, !PT ;  /* 0x00000080020d7812 */ /* 0x000fc400078efcff */
[-C--:B------:R-:W-:Y:S01]  /*11740*/  LEA.HI.X.SX32 R9, R14, R137.reuse, 0x2, P4 ;  /* 0x000000890e097211 */ /* 0x080fe200020f16ff */
[----:B------:R-:W-:Y:S01]  /*11750*/  IMAD R14, R3, 0x2, R12 ;  /* 0x00000002030e7824 */ /* 0x000fe200078e020c */
[----:B--2---:R-:W-:Y:S01]  /*11760*/  ISETP.LT.AND P4, PT, R11, UR5, !P1 ;  /* 0x000000050b007c0c */ /* 0x004fe2000cf81270 */
[----:B------:R-:W2:Y:S01]  /*11770*/  LDCU UR5, c[0x0][0x39c] ;  /* 0x00007380ff0577ac */ /* 0x000ea20008000800 */
[----:B-----5:R-:W-:Y:S01]  /*11780*/  LOP3.LUT R5, R2, 0x54, RZ, 0xfc, !PT ;  /* 0x0000005402057812 */ /* 0x020fe200078efcff */
[----:B------:R5:W-:Y:S01]  /*11790*/  @P0 STG.E desc[UR22][R8.64], R90 ;  /* 0x0000005a08000986 */ /* 0x000be2000c101916 */
[C---:B------:R-:W-:Y:S02]  /*117a0*/  LEA R4, P6, R10.reuse, R0, 0x2 ;  /* 0x000000000a047211 */ /* 0x040fe400078c10ff */
[----:B-1----:R-:W-:Y:S01]  /*117b0*/  ISETP.LT.AND P0, PT, R5, UR4, !P1 ;  /* 0x0000000405007c0c */ /* 0x002fe2000cf01270 */
[----:B------:R-:W1:Y:S01]  /*117c0*/  LDCU UR4, c[0x0][0x39c] ;  /* 0x00007380ff0477ac */ /* 0x000e620008000800 */
[----:B------:R-:W-:-:S02]  /*117d0*/  LEA.HI.X.SX32 R5, R10, R137, 0x2, P6 ;  /* 0x000000890a057211 */ /* 0x000fc400030f16ff */
[-C--:B---3--:R-:W-:Y:S02]  /*117e0*/  LEA R6, P6, R12, R0.reuse, 0x2 ;  /* 0x000000000c067211 */ /* 0x088fe400078c10ff */
[----:B------:R-:W-:Y:S01]  /*117f0*/  LOP3.LUT R11, R2, 0x56, RZ, 0xfc, !PT ;  /* 0x00000056020b7812 */ /* 0x000fe200078efcff */
[----:B------:R3:W-:Y:S01]  /*11800*/  @P5 STG.E desc[UR22][R4.64], R91 ;  /* 0x0000005b04005986 */ /* 0x0007e2000c101916 */
[-C--:B------:R-:W-:Y:S02]  /*11810*/  LEA.HI.X.SX32 R7, R12, R137.reuse, 0x2, P6 ;  /* 0x000000890c077211 */ /* 0x080fe400030f16ff */
[-C--:B------:R-:W-:Y:S02]  /*11820*/  LEA R10, P6, R14, R0.reuse, 0x2 ;  /* 0x000000000e0a7211 */ /* 0x080fe400078c10ff */
[----:B-----5:R-:W-:Y:S01]  /*11830*/  LOP3.LUT R8, R2, 0x58, RZ, 0xfc, !PT ;  /* 0x0000005802087812 */ /* 0x020fe200078efcff */
[----:B------:R5:W-:Y:S01]  /*11840*/  @P3 STG.E desc[UR22][R6.64], R176 ;  /* 0x000000b006003986 */ /* 0x000be2000c101916 */
[----:B----4-:R-:W-:Y:S01]  /*11850*/  ISETP.LT.AND P5, PT, R11, UR6, !P1 ;  /* 0x000000060b007c0c */ /* 0x010fe2000cfa1270 */
[----:B------:R-:W4:Y:S01]  /*11860*/  LDCU UR6, c[0x0][0x39c] ;  /* 0x00007380ff0677ac */ /* 0x000f220008000800 */
[-C--:B------:R-:W-:Y:S01]  /*11870*/  LEA.HI.X.SX32 R11, R14, R137.reuse, 0x2, P6 ;  /* 0x000000890e0b7211 */ /* 0x080fe200030f16ff */
[C---:B------:R-:W-:Y:S01]  /*11880*/  IMAD R14, R3.reuse, 0x2, R14 ;  /* 0x00000002030e7824 */ /* 0x040fe200078e020e */
[----:B--2---:R-:W-:Y:S01]  /*11890*/  ISETP.LT.AND P3, PT, R8, UR5, !P1 ;  /* 0x0000000508007c0c */ /* 0x004fe2000cf61270 */
[----:B------:R-:W2:Y:S01]  /*118a0*/  LDCU UR5, c[0x0][0x39c] ;  /* 0x00007380ff0577ac */ /* 0x000ea20008000800 */
[----:B------:R-:W-:Y:S01]  /*118b0*/  LOP3.LUT R9, R2, 0x5a, RZ, 0xfc, !PT ;  /* 0x0000005a02097812 */ /* 0x000fe200078efcff */
[----:B------:R-:W-:Y:S01]  /*118c0*/  IMAD R8, R3, 0x2, R14 ;  /* 0x0000000203087824 */ /* 0x000fe200078e020e */
[CC--:B---3--:R-:W-:Y:S01]  /*118d0*/  LEA R4, P6, R14.reuse, R0.reuse, 0x2 ;  /* 0x000000000e047211 */ /* 0x0c8fe200078c10ff */
[----:B------:R3:W-:Y:S01]  /*118e0*/  @P4 STG.E desc[UR22][R10.64], R177 ;  /* 0x000000b10a004986 */ /* 0x0007e2000c101916 */
[----:B-1----:R-:W-:Y:S01]  /*118f0*/  ISETP.LT.AND P4, PT, R9, UR4, !P1 ;  /* 0x0000000409007c0c */ /* 0x002fe2000cf81270 */
[----:B------:R-:W-:Y:S01]  /*11900*/  IMAD R12, R3, 0x2, R8 ;  /* 0x00000002030c7824 */ /* 0x000fe200078e0208 */
[----:B------:R-:W-:Y:S01]  /*11910*/  LEA.HI.X.SX32 R5, R14, R137, 0x2, P6 ;  /* 0x000000890e057211 */ /* 0x000fe200030f16ff */
[----:B------:R-:W1:Y:S01]  /*11920*/  LDCU UR4, c[0x0][0x39c] ;  /* 0x00007380ff0477ac */ /* 0x000e620008000800 */
[----:B-----5:R-:W-:-:S02]  /*11930*/  LEA R6, P6, R8, R0, 0x2 ;  /* 0x0000000008067211 */ /* 0x020fc400078c10ff */
[----:B------:R-:W-:Y:S01]  /*11940*/  LOP3.LUT R9, R2, 0x5c, RZ, 0xfc, !PT ;  /* 0x0000005c02097812 */ /* 0x000fe200078efcff */
[----:B------:R5:W-:Y:S01]  /*11950*/  @P0 STG.E desc[UR22][R4.64], R178 ;  /* 0x000000b204000986 */ /* 0x000be2000c101916 */
[-C--:B------:R-:W-:Y:S02]  /*11960*/  LEA.HI.X.SX32 R7, R8, R137.reuse, 0x2, P6 ;  /* 0x0000008908077211 */ /* 0x080fe400030f16ff */
[-C--:B------:R-:W-:Y:S02]  /*11970*/  LEA R8, P6, R12, R0.reuse, 0x2 ;  /* 0x000000000c087211 */ /* 0x080fe400078c10ff */
[----:B---3--:R-:W-:Y:S01]  /*11980*/  LOP3.LUT R10, R2, 0x5e, RZ, 0xfc, !PT ;  /* 0x0000005e020a7812 */ /* 0x008fe200078efcff */
[----:B------:R3:W-:Y:S01]  /*11990*/  @P5 STG.E desc[UR22][R6.64], R179 ;  /* 0x000000b306005986 */ /* 0x0007e2000c101916 */
[----:B--2---:R-:W-:Y:S01]  /*119a0*/  ISETP.LT.AND P0, PT, R9, UR5, !P1 ;  /* 0x0000000509007c0c */ /* 0x004fe2000cf01270 */
[----:B------:R-:W2:Y:S01]  /*119b0*/  LDCU UR5, c[0x0][0x39c] ;  /* 0x00007380ff0577ac */ /* 0x000ea20008000800 */
[-C--:B------:R-:W-:Y:S01]  /*119c0*/  LEA.HI.X.SX32 R9, R12, R137.reuse, 0x2, P6 ;  /* 0x000000890c097211 */ /* 0x080fe200030f16ff */
[C---:B------:R-:W-:Y:S01]  /*119d0*/  IMAD R12, R3.reuse, 0x2, R12 ;  /* 0x00000002030c7824 */ /* 0x040fe200078e020c */
[----:B----4-:R-:W-:Y:S01]  /*119e0*/  ISETP.LT.AND P5, PT, R10, UR6, !P1 ;  /* 0x000000060a007c0c */ /* 0x010fe2000cfa1270 */
[----:B------:R-:W4:Y:S01]  /*119f0*/  LDCU UR6, c[0x0][0x39c] ;  /* 0x00007380ff0677ac */ /* 0x000f220008000800 */
[----:B------:R-:W-:Y:S01]  /*11a00*/  LOP3.LUT R11, R2, 0x60, RZ, 0xfc, !PT ;  /* 0x00000060020b7812 */ /* 0x000fe200078efcff */
[----:B------:R-:W-:Y:S01]  /*11a10*/  IMAD R10, R3, 0x2, R12 ;  /* 0x00000002030a7824 */ /* 0x000fe200078e020c */
[CC--:B-----5:R-:W-:Y:S01]  /*11a20*/  LEA R4, P6, R12.reuse, R0.reuse, 0x2 ;  /* 0x000000000c047211 */ /* 0x0e0fe200078c10ff */
[----:B------:R5:W-:Y:S01]  /*11a30*/  @P3 STG.E desc[UR22][R8.64], R104 ;  /* 0x0000006808003986 */ /* 0x000be2000c101916 */
[----:B-1----:R-:W-:Y:S01]  /*11a40*/  ISETP.LT.AND P3, PT, R11, UR4, !P1 ;  /* 0x000000040b007c0c */ /* 0x002fe2000cf61270 */
[----:B------:R-:W1:Y:S01]  /*11a50*/  LDCU UR4, c[0x0][0x39c] ;  /* 0x00007380ff0477ac */ /* 0x000e620008000800 */
[----:B------:R-:W-:Y:S01]  /*11a60*/  LEA.HI.X.SX32 R5, R12, R137, 0x2, P6 ;  /* 0x000000890c057211 */ /* 0x000fe200030f16ff */
[----:B------:R-:W-:Y:S01]  /*11a70*/  IMAD R12, R3, 0x2, R10 ;  /* 0x00000002030c7824 */ /* 0x000fe200078e020a */
[----:B---3--:R-:W-:-:S02]  /*11a80*/  LEA R6, P6, R10, R0, 0x2 ;  /* 0x000000000a067211 */ /* 0x008fc400078c10ff */
[----:B------:R-:W-:Y:S01]  /*11a90*/  LOP3.LUT R11, R2, 0x62, RZ, 0xfc, !PT ;  /* 0x00000062020b7812 */ /* 0x000fe200078efcff */
[----:B------:R-:W-:Y:S01]  /*11aa0*/  IMAD R14, R3, 0x2, R12 ;  /* 0x00000002030e7824 */ /* 0x000fe200078e020c */
[-C--:B------:R-:W-:Y:S01]  /*11ab0*/  LEA.HI.X.SX32 R7, R10, R137.reuse, 0x2, P6 ;  /* 0x000000890a077211 */ /* 0x080fe200030f16ff */
[----:B------:R-:W-:Y:S01]  /*11ac0*/  @P4 STG.E desc[UR22][R4.64], R105 ;  /* 0x0000006904004986 */ /* 0x000fe2000c101916 */
[----:B--2---:R-:W-:Y:S01]  /*11ad0*/  ISETP.LT.AND P4, PT, R11, UR5, !P1 ;  /* 0x000000050b007c0c */ /* 0x004fe2000cf81270 */
[----:B------:R-:W2:Y:S01]  /*11ae0*/  LDCU UR5, c[0x0][0x39c] ;  /* 0x00007380ff0577ac */ /* 0x000ea20008000800 */
[----:B-----5:R-:W-:Y:S01]  /*11af0*/  LEA R8, P6, R12, R0, 0x2 ;  /* 0x000000000c087211 */ /* 0x020fe200078c10ff */
[----:B------:R3:W-:Y:S01]  /*11b00*/  @P0 STG.E desc[UR22][R6.64], R106 ;  /* 0x0000006a06000986 */ /* 0x0007e2000c101916 */
[----:B------:R-:W-:Y:S02]  /*11b10*/  LOP3.LUT R11, R2, 0x64, RZ, 0xfc, !PT ;  /* 0x00000064020b7812 */ /* 0x000fe400078efcff */
[----:B------:R-:W-:-:S02]  /*11b20*/  LEA.HI.X.SX32 R9, R12, R137, 0x2, P6 ;  /* 0x000000890c097211 */ /* 0x000fc400030f16ff */
[-C--:B------:R-:W-:Y:S02]  /*11b30*/  LEA R10, P6, R14, R0.reuse, 0x2 ;  /* 0x000000000e0a7211 */ /* 0x080fe400078c10ff */
[----:B----4-:R-:W-:Y:S01]  /*11b40*/  ISETP.LT.AND P0, PT, R11, UR6, !P1 ;  /* 0x000000060b007c0c */ /* 0x010fe2000cf01270 */
[----:B------:R-:W4:Y:S01]  /*11b50*/  LDCU UR6, c[0x0][0x39c] ;  /* 0x00007380ff0677ac */ /* 0x000f220008000800 */
[----:B------:R-:W-:Y:S01]  /*11b60*/  LOP3.LUT R12, R2, 0x66, RZ, 0xfc, !PT ;  /* 0x00000066020c7812 */ /* 0x000fe200078efcff */
[----:B------:R5:W-:Y:S01]  /*11b70*/  @P5 STG.E desc[UR22][R8.64], R107 ;  /* 0x0000006b08005986 */ /* 0x000be2000c101916 */
[----:B------:R-:W-:Y:S01]  /*11b80*/  LEA.HI.X.SX32 R11, R14, R137, 0x2, P6 ;  /* 0x000000890e0b7211 */ /* 0x000fe200030f16ff */
[C---:B------:R-:W-:Y:S01]  /*11b90*/  IMAD R14, R3.reuse, 0x2, R14 ;  /* 0x00000002030e7824 */ /* 0x040fe200078e020e */
[----:B-1----:R-:W-:Y:S01]  /*11ba0*/  ISETP.LT.AND P5, PT, R12, UR4, !P1 ;  /* 0x000000040c007c0c */ /* 0x002fe2000cfa1270 */
[----:B------:R-:W1:Y:S01]  /*11bb0*/  LDCU UR4, c[0x0][0x39c] ;  /* 0x00007380ff0477ac */ /* 0x000e620008000800 */
[----:B---3--:R-:W-:Y:S01]  /*11bc0*/  LOP3.LUT R7, R2, 0x68, RZ, 0xfc, !PT ;  /* 0x0000006802077812 */ /* 0x008fe200078efcff */
[----:B------:R-:W-:Y:S01]  /*11bd0*/  IMAD R12, R3, 0x2, R14 ;  /* 0x00000002030c7824 */ /* 0x000fe200078e020e */
[----:B------:R3:W-:Y:S01]  /*11be0*/  @P3 STG.E desc[UR22][R10.64], R112 ;  /* 0x000000700a003986 */ /* 0x0007e2000c101916 */
[----:B------:R-:W-:-:S03]  /*11bf0*/  LEA R4, P3, R14, R0, 0x2 ;  /* 0x000000000e047211 */ /* 0x000fc600078610ff */
[-C--:B------:R-:W-:Y:S02]  /*11c00*/  LEA R6, P6, R12, R0.reuse, 0x2 ;  /* 0x000000000c067211 */ /* 0x080fe400078c10ff */
[-C--:B------:R-:W-:Y:S02]  /*11c10*/  LEA.HI.X.SX32 R5, R14, R137.reuse, 0x2, P3 ;  /* 0x000000890e057211 */ /* 0x080fe400018f16ff */
[----:B--2---:R-:W-:Y:S01]  /*11c20*/  ISETP.LT.AND P3, PT, R7, UR5, !P1 ;  /* 0x0000000507007c0c */ /* 0x004fe2000cf61270 */
[----:B------:R-:W2:Y:S01]  /*11c30*/  LDCU UR5, c[0x0][0x39c] ;  /* 0x00007380ff0577ac */ /* 0x000ea20008000800 */
[-C--:B------:R-:W-:Y:S01]  /*11c40*/  LEA.HI.X.SX32 R7, R12, R137.reuse, 0x2, P6 ;  /* 0x000000890c077211 */ /* 0x080fe200030f16ff */
[C---:B------:R-:W-:Y:S01]  /*11c50*/  IMAD R12, R3.reuse, 0x2, R12 ;  /* 0x00000002030c7824 */ /* 0x040fe200078e020c */
[C---:B-----5:R-:W-:Y:S01]  /*11c60*/  LOP3.LUT R8, R2.reuse, 0x6a, RZ, 0xfc, !PT ;  /* 0x0000006a02087812 */ /* 0x060fe200078efcff */
[----:B------:R5:W-:Y:S01]  /*11c70*/  @P4 STG.E desc[UR22][R4.64], R113 ;  /* 0x0000007104004986 */ /* 0x000be2000c101916 */
[----:B---3--:R-:W-:Y:S01]  /*11c80*/  LOP3.LUT R11, R2, 0x6c, RZ, 0xfc, !PT ;  /* 0x0000006c020b7812 */ /* 0x008fe200078efcff */
[C---:B------:R-:W-:Y:S01]  /*11c90*/  IMAD R10, R3.reuse, 0x2, R12 ;  /* 0x00000002030a7824 */ /* 0x040fe200078e020c */
[----:B----4-:R-:W-:Y:S01]  /*11ca0*/  ISETP.LT.AND P4, PT, R8, UR6, !P1 ;  /* 0x0000000608007c0c */ /* 0x010fe2000cf81270 */
[----:B------:R3:W-:Y:S01]  /*11cb0*/  @P0 STG.E desc[UR22][R6.64], R114 ;  /* 0x0000007206000986 */ /* 0x0007e2000c101916 */
[CC--:B------:R-:W-:Y:S01]  /*11cc0*/  LEA R8, P0, R12.reuse, R0.reuse, 0x2 ;  /* 0x000000000c087211 */ /* 0x0c0fe200078010ff */
[----:B------:R-:W4:Y:S03]  /*11cd0*/  LDCU UR6, c[0x0][0x39c] ;  /* 0x00007380ff0677ac */ /* 0x000f260008000800 */
[----:B------:R-:W-:Y:S01]  /*11ce0*/  LEA.HI.X.SX32 R9, R12, R137, 0x2, P0 ;  /* 0x000000890c097211 */ /* 0x000fe200000f16ff */
[----:B------:R-:W-:Y:S01]  /*11cf0*/  IMAD R12, R3, 0x2, R10 ;  /* 0x00000002030c7824 */ /* 0x000fe200078e020a */
[----:B-1----:R-:W-:Y:S01]  /*11d00*/  ISETP.LT.AND P0, PT, R11, UR4, !P1 ;  /* 0x000000040b007c0c */ /* 0x002fe2000cf01270 */
[----:B------:R-:W1:Y:S01]  /*11d10*/  LDCU UR4, c[0x0][0x39c] ;  /* 0x00007380ff0477ac */ /* 0x000e620008000800 */
[----:B-----5:R-:W-:Y:S01]  /*11d20*/  LOP3.LUT R5, R2, 0x6e, RZ, 0xfc, !PT ;  /* 0x0000006e02057812 */ /* 0x020fe200078efcff */
[----:B------:R5:W-:Y:S01]  /*11d30*/  @P5 STG.E desc[UR22][R8.64], R115 ;  /* 0x0000007308005986 */ /* 0x000be2000c101916 */
[----:B------:R-:W-:-:S02]  /*11d40*/  LEA R4, P6, R10, R0, 0x2 ;  /* 0x000000000a047211 */ /* 0x000fc400078c10ff */
[----:B--2---:R-:W-:Y:S01]  /*11d50*/  ISETP.LT.AND P5, PT, R5, UR5, !P1 ;  /* 0x0000000505007c0c */ /* 0x004fe2000cfa1270 */
[----:B------:R-:W2:Y:S01]  /*11d60*/  LDCU UR5, c[0x0][0x39c] ;  /* 0x00007380ff0577ac */ /* 0x000ea20008000800 */
[-C--:B------:R-:W-:Y:S01]  /*11d70*/  LEA.HI.X.SX32 R5, R10, R137.reuse, 0x2, P6 ;  /* 0x000000890a057211 */ /* 0x080fe200030f16ff */
[----:B------:R-:W-:Y:S01]  /*11d80*/  IMAD R10, R3, 0x2, R12 ;  /* 0x00000002030a7824 */ /* 0x000fe200078e020c */
[-C--:B---3--:R-:W-:Y:S02]  /*11d90*/  LEA R6, P6, R12, R0.reuse, 0x2 ;  /* 0x000000000c067211 */ /* 0x088fe400078c10ff */
[----:B------:R-:W-:Y:S01]  /*11da0*/  LOP3.LUT R11, R2, 0x70, RZ, 0xfc, !PT ;  /* 0x00000070020b7812 */ /* 0x000fe200078efcff */
[----:B------:R3:W-:Y:S01]  /*11db0*/  @P3 STG.E desc[UR22][R4.64], R120 ;  /* 0x0000007804003986 */ /* 0x0007e2000c101916 */
[----:B------:R-:W-:Y:S02]  /*11dc0*/  LEA.HI.X.SX32 R7, R12, R137, 0x2, P6 ;  /* 0x000000890c077211 */ /* 0x000fe400030f16ff */
[----:B----4-:R-:W-:Y:S01]  /*11dd0*/  ISETP.LT.AND P3, PT, R11, UR6, !P1 ;  /* 0x000000060b007c0c */ /* 0x010fe2000cf61270 */
[----:B------:R-:W4:Y:S01]  /*11de0*/  LDCU UR6, c[0x0][0x39c] ;  /* 0x00007380ff0677ac */ /* 0x000f220008000800 */
[----:B-----5:R-:W-:Y:S01]  /*11df0*/  LEA R8, P6, R10, R0, 0x2 ;  /* 0x000000000a087211 */ /* 0x020fe200078c10ff */
[----:B------:R5:W-:Y:S01]  /*11e00*/  @P4 STG.E desc[UR22][R6.64], R121 ;  /* 0x0000007906004986 */ /* 0x000be2000c101916 */
[----:B------:R-:W-:-:S02]  /*11e10*/  LOP3.LUT R11, R2, 0x72, RZ, 0xfc, !PT ;  /* 0x00000072020b7812 */ /* 0x000fc400078efcff */
[-C--:B------:R-:W-:Y:S01]  /*11e20*/  LEA.HI.X.SX32 R9, R10, R137.reuse, 0x2, P6 ;  /* 0x000000890a097211 */ /* 0x080fe200030f16ff */
[----:B------:R-:W-:Y:S01]  /*11e30*/  IMAD R10, R3, 0x2, R10 ;  /* 0x00000002030a7824 */ /* 0x000fe200078e020a */
[----:B-1----:R-:W-:Y:S01]  /*11e40*/  ISETP.LT.AND P4, PT, R11, UR4, !P1 ;  /* 0x000000040b007c0c */ /* 0x002fe2000cf81270 */
[----:B------:R-:W1:Y:S01]  /*11e50*/  LDCU UR4, c[0x0][0x39c] ;  /* 0x00007380ff0477ac */ /* 0x000e620008000800 */
[----:B------:R-:W-:Y:S01]  /*11e60*/  LOP3.LUT R11, R2, 0x74, RZ, 0xfc, !PT ;  /* 0x00000074020b7812 */ /* 0x000fe200078efcff */
[----:B------:R-:W-:Y:S01]  /*11e70*/  IMAD R12, R3, 0x2, R10 ;  /* 0x00000002030c7824 */ /* 0x000fe200078e020a */
[CC--:B---3--:R-:W-:Y:S01]  /*11e80*/  LEA R4, P6, R10.reuse, R0.reuse, 0x2 ;  /* 0x000000000a047211 */ /* 0x0c8fe200078c10ff */
[----:B------:R3:W-:Y:S01]  /*11e90*/  @P0 STG.E desc[UR22][R8.64], R122 ;  /* 0x0000007a08000986 */ /* 0x0007e2000c101916 */
[----:B--2---:R-:W-:Y:S01]  /*11ea0*/  ISETP.LT.AND P0, PT, R11, UR5, !P1 ;  /* 0x000000050b007c0c */ /* 0x004fe2000cf01270 */
[----:B------:R-:W2:Y:S01]  /*11eb0*/  LDCU UR5, c[0x0][0x39c] ;  /* 0x00007380ff0577ac */ /* 0x000ea20008000800 */
[----:B------:R-:W-:Y:S01]  /*11ec0*/  LEA.HI.X.SX32 R5, R10, R137, 0x2, P6 ;  /* 0x000000890a057211 */ /* 0x000fe200030f16ff */
[----:B------:R-:W-:Y:S01]  /*11ed0*/  IMAD R10, R3, 0x2, R12 ;  /* 0x00000002030a7824 */ /* 0x000fe200078e020c */
[----:B-----5:R-:W-:-:S02]  /*11ee0*/  LEA R6, P6, R12, R0, 0x2 ;  /* 0x000000000c067211 */ /* 0x020fc400078c10ff */
[----:B------:R-:W-:Y:S01]  /*11ef0*/  LOP3.LUT R11, R2, 0x76, RZ, 0xfc, !PT ;  /* 0x00000076020b7812 */ /* 0x000fe200078efcff */
[----:B------:R5:W-:Y:S01]  /*11f00*/  @P5 STG.E desc[UR22][R4.64], R123 ;  /* 0x0000007b04005986 */ /* 0x000be2000c101916 */
[-C--:B------:R-:W-:Y:S02]  /*11f10*/  LEA.HI.X.SX32 R7, R12, R137.reuse, 0x2, P6 ;  /* 0x000000890c077211 */ /* 0x080fe400030f16ff */
[CC--:B---3--:R-:W-:Y:S02]  /*11f20*/  LEA R8, P6, R10.reuse, R0.reuse, 0x2 ;  /* 0x000000000a087211 */ /* 0x0c8fe400078c10ff */
[----:B-1----:R-:W-:Y:S01]  /*11f30*/  ISETP.LT.AND P5, PT, R11, UR4, !P1 ;  /* 0x000000040b007c0c */ /* 0x002fe2000cfa1270 */
[----:B------:R-:W1:Y:S01]  /*11f40*/  LDCU UR4, c[0x0][0x39c] ;  /* 0x00007380ff0477ac */ /* 0x000e620008000800 */
[----:B------:R-:W-:Y:S01]  /*11f50*/  LEA.HI.X.SX32 R9, R10, R137, 0x2, P6 ;  /* 0x000000890a097211 */ /* 0x000fe200030f16ff */
[C---:B------:R-:W-:Y:S01]  /*11f60*/  IMAD R10, R3.reuse, 0x2, R10 ;  /* 0x00000002030a7824 */ /* 0x040fe200078e020a */
[----:B------:R-:W-:Y:S01]  /*11f70*/  LOP3.LUT R11, R2, 0x78, RZ, 0xfc, !PT ;  /* 0x00000078020b7812 */ /* 0x000fe200078efcff */
[----:B------:R3:W-:Y:S02]  /*11f80*/  @P3 STG.E desc[UR22][R6.64], R92 ;  /* 0x0000005c06003986 */ /* 0x0007e4000c101916 */
[----:B------:R-:W-:Y:S01]  /*11f90*/  IMAD R12, R3, 0x2, R10 ;  /* 0x00000002030c7824 */ /* 0x000fe200078e020a */
[----:B----4-:R-:W-:Y:S01]  /*11fa0*/  ISETP.LT.AND P3, PT, R11, UR6, !P1 ;  /* 0x000000060b007c0c */ /* 0x010fe2000cf61270 */
[----:B------:R-:W4:Y:S01]  /*11fb0*/  LDCU UR6, c[0x0][0x39c] ;  /* 0x00007380ff0677ac */ /* 0x000f220008000800 */
[----:B-----5:R-:W-:Y:S01]  /*11fc0*/  LEA R4, P6, R10, R0, 0x2 ;  /* 0x000000000a047211 */ /* 0x020fe200078c10ff */
[----:B------:R5:W-:Y:S01]  /*11fd0*/  @P4 STG.E desc[UR22][R8.64], R93 ;  /* 0x0000005d08004986 */ /* 0x000be2000c101916 */
[----:B------:R-:W-:-:S02]  /*11fe0*/  LOP3.LUT R11, R2, 0x7a, RZ, 0xfc, !PT ;  /* 0x0000007a020b7812 */ /* 0x000fc400078efcff */
[-C--:B------:R-:W-:Y:S01]  /*11ff0*/  LEA.HI.X.SX32 R5, R10, R137.reuse, 0x2, P6 ;  /* 0x000000890a057211 */ /* 0x080fe200030f16ff */
[----:B------:R-:W-:Y:S01]  /*12000*/  IMAD R10, R3, 0x2, R12 ;  /* 0x00000002030a7824 */ /* 0x000fe200078e020c */
[----:B--2---:R-:W-:Y:S01]  /*12010*/  ISETP.LT.AND P4, PT, R11, UR5, !P1 ;  /* 0x000000050b007c0c */ /* 0x004fe2000cf81270 */
[----:B------:R-:W2:Y:S01]  /*12020*/  LDCU UR5, c[0x0][0x39c] ;  /* 0x00007380ff0577ac */ /* 0x000ea20008000800 */
[-C--:B---3--:R-:W-:Y:S01]  /*12030*/  LEA R6, P6, R12, R0.reuse, 0x2 ;  /* 0x000000000c067211 */ /* 0x088fe200078c10ff */
        /* <DEDUP_REMOVED lines=11> */
[----:B----4-:R-:W-:Y:S01]  /*120f0*/  ISETP.LT.AND P5, PT, R11, UR6, !P1 ;  /* 0x000000060b007c0c */ /* 0x010fe2000cfa1270 */
[----:B------:R-:W4:Y:S01]  /*12100*/  LDCU UR6, c[0x0][0x39c] ;  /* 0x00007380ff0677ac */ /* 0x000f220008000800 */
[----:B------:R-:W-:Y:S01]  /*12110*/  LEA.HI.X.SX32 R11, R12, R137, 0x2, P6 ;  /* 0x000000890c0b7211 */ /* 0x000fe200030f16ff */
[----:B------:R-:W-:Y:S01]  /*12120*/  IMAD R12, R3, 0x2, R12 ;  /* 0x00000002030c7824 */ /* 0x000fe200078e020c */
[----:B------:R1:W-:Y:S01]  /*12130*/  @P3 STG.E desc[UR22][R8.64], R16 ;  /* 0x0000001008003986 */ /* 0x0003e2000c101916 */
[----:B--2---:R-:W-:Y:S01]  /*12140*/  ISETP.LT.AND P3, PT, R13, UR5, !P1 ;  /* 0x000000050d007c0c */ /* 0x004fe2000cf61270 */
[----:B------:R-:W2:Y:S01]  /*12150*/  LDCU UR5, c[0x0][0x39c] ;  /* 0x00007380ff0577ac */ /* 0x000ea20008000800 */
[----:B------:R-:W-:Y:S01]  /*12160*/  IMAD R14, R3, 0x2, R12 ;  /* 0x00000002030e7824 */ /* 0x000fe200078e020c */
[----:B------:R4:W-:Y:S01]  /*12170*/  @P4 STG.E desc[UR22][R10.64], R17 ;  /* 0x000000110a004986 */ /* 0x0009e2000c101916 */
[----:B---3--:R-:W-:-:S02]  /*12180*/  LEA R4, P4, R12, R0, 0x2 ;  /* 0x000000000c047211 */ /* 0x008fc400078810ff */
        /* <DEDUP_REMOVED lines=9> */
[----:B----4-:R-:W-:Y:S01]  /*12220*/  LOP3.LUT R11, R2, 0x86, RZ, 0xfc, !PT ;  /* 0x00000086020b7812 */ /* 0x010fe200078efcff */
[C---:B------:R-:W-:Y:S01]  /*12230*/  IMAD R10, R3.reuse, 0x2, R14 ;  /* 0x00000002030a7824 */ /* 0x040fe200078e020e */
[----:B------:R-:W-:Y:S01]  /*12240*/  ISETP.LT.AND P0, PT, R8, UR6, !P1 ;  /* 0x0000000608007c0c */ /* 0x000fe2000cf01270 */
[----:B------:R4:W-:Y:S01]  /*12250*/  @P5 STG.E desc[UR22][R6.64], R19 ;  /* 0x0000001306005986 */ /* 0x0009e2000c101916 */
[----:B------:R-:W-:Y:S01]  /*12260*/  LEA R8, P5, R14, R0, 0x2 ;  /* 0x000000000e087211 */ /* 0x000fe200078a10ff */
[----:B------:R-:W5:Y:S01]  /*12270*/  LDCU UR6, c[0x0][0x39c] ;  /* 0x00007380ff0677ac */ /* 0x000f620008000800 */
[----:B------:R-:W-:-:S02]  /*12280*/  IMAD R12, R3, 0x2, R10 ;  /* 0x00000002030c7824 */ /* 0x000fc400078e020a */
[-C--:B------:R-:W-:Y:S02]  /*12290*/  LEA.HI.X.SX32 R9, R14, R137.reuse, 0x2, P5 ;  /* 0x000000890e097211 */ /* 0x080fe400028f16ff */
[----:B--2---:R-:W-:Y:S01]  /*122a0*/  ISETP.LT.AND P5, PT, R11, UR5, !P1 ;  /* 0x000000050b007c0c */ /* 0x004fe2000cfa1270 */
[----:B------:R-:W2:Y:S01]  /*122b0*/  LDCU UR5, c[0x0][0x39c] ;  /* 0x00007380ff0577ac */ /* 0x000ea20008000800 */
[----:B---3--:R-:W-:Y:S01]  /*122c0*/  LOP3.LUT R5, R2, 0x88, RZ, 0xfc, !PT ;  /* 0x0000008802057812 */ /* 0x008fe200078efcff */
[----:B------:R3:W-:Y:S01]  /*122d0*/  @P3 STG.E desc[UR22][R8.64], R156 ;  /* 0x0000009c08003986 */ /* 0x0007e2000c101916 */
[C---:B------:R-:W-:Y:S01]  /*122e0*/  LEA R4, P6, R10.reuse, R0, 0x2 ;  /* 0x000000000a047211 */ /* 0x040fe200078c10ff */
[----:B------:R-:W-:Y:S01]  /*122f0*/  IMAD R14, R3, 0x2, R12 ;  /* 0x00000002030e7824 */ /* 0x000fe200078e020c */
[----:B-1----:R-:W-:Y:S01]  /*12300*/  ISETP.LT.AND P3, PT, R5, UR4, !P1 ;  /* 0x0000000405007c0c */ /* 0x002fe2000cf61270 */
[----:B------:R-:W1:Y:S01]  /*12310*/  LDCU UR4, c[0x0][0x39c] ;  /* 0x00007380ff0477ac */ /* 0x000e620008000800 */
[----:B------:R-:W-:-:S02]  /*12320*/  LEA.HI.X.SX32 R5, R10, R137, 0x2, P6 ;  /* 0x000000890a057211 */ /* 0x000fc400030f16ff */
[-C--:B----4-:R-:W-:Y:S02]  /*12330*/  LEA R6, P6, R12, R0.reuse, 0x2 ;  /* 0x000000000c067211 */ /* 0x090fe400078c10ff */
[----:B------:R-:W-:Y:S01]  /*12340*/  LOP3.LUT R11, R2, 0x8a, RZ, 0xfc, !PT ;  /* 0x0000008a020b7812 */ /* 0x000fe200078efcff */
[----:B------:R4:W-:Y:S01]  /*12350*/  @P4 STG.E desc[UR22][R4.64], R157 ;  /* 0x0000009d04004986 */ /* 0x0009e2000c101916 */
[-C--:B------:R-:W-:Y:S02]  /*12360*/  LEA.HI.X.SX32 R7, R12, R137.reuse, 0x2, P6 ;  /* 0x000000890c077211 */ /* 0x080fe400030f16ff */
[-C--:B------:R-:W-:Y:S02]  /*12370*/  LEA R10, P6, R14, R0.reuse, 0x2 ;  /* 0x000000000e0a7211 */ /* 0x080fe400078c10ff */
[----:B---3--:R-:W-:Y:S01]  /*12380*/  LOP3.LUT R8, R2, 0x8c, RZ, 0xfc, !PT ;  /* 0x0000008c02087812 */ /* 0x008fe200078efcff */
[----:B------:R3:W-:Y:S01]  /*12390*/  @P0 STG.E desc[UR22][R6.64], R158 ;  /* 0x0000009e06000986 */ /* 0x0007e2000c101916 */
[----:B-----5:R-:W-:Y:S01]  /*123a0*/  ISETP.LT.AND P4, PT, R11, UR6, !P1 ;  /* 0x000000060b007c0c */ /* 0x020fe2000cf81270 */
[----:B------:R-:W5:Y:S01]  /*123b0*/  LDCU UR6, c[0x0][0x39c] ;  /* 0x00007380ff0677ac */ /* 0x000f620008000800 */
[-C--:B------:R-:W-:Y:S01]  /*123c0*/  LEA.HI.X.SX32 R11, R14, R137.reuse, 0x2, P6 ;  /* 0x000000890e0b7211 */ /* 0x080fe200030f16ff */
[C---:B------:R-:W-:Y:S01]  /*123d0*/  IMAD R14, R3.reuse, 0x2, R14 ;  /* 0x00000002030e7824 */ /* 0x040fe200078e020e */
[----:B--2---:R-:W-:Y:S01]  /*123e0*/  ISETP.LT.AND P0, PT, R8, UR5, !P1 ;  /* 0x0000000508007c0c */ /* 0x004fe2000cf01270 */
[----:B------:R-:W2:Y:S01]  /*123f0*/  LDCU UR5, c[0x0][0x39c] ;  /* 0x00007380ff0577ac */ /* 0x000ea20008000800 */
[----:B------:R-:W-:Y:S01]  /*12400*/  LOP3.LUT R9, R2, 0x8e, RZ, 0xfc, !PT ;  /* 0x0000008e02097812 */ /* 0x000fe200078efcff */
[----:B------:R-:W-:Y:S01]  /*12410*/  IMAD R8, R3, 0x2, R14 ;  /* 0x0000000203087824 */ /* 0x000fe200078e020e */
[CC--:B----4-:R-:W-:Y:S01]  /*12420*/  LEA R4, P6, R14.reuse, R0.reuse, 0x2 ;  /* 0x000000000e047211 */ /* 0x0d0fe200078c10ff */
[----:B------:R4:W-:Y:S01]  /*12430*/  @P5 STG.E desc[UR22][R10.64], R159 ;  /* 0x0000009f0a005986 */ /* 0x0009e2000c101916 */
[----:B-1----:R-:W-:Y:S01]  /*12440*/  ISETP.LT.AND P5, PT, R9, UR4, !P1 ;  /* 0x0000000409007c0c */ /* 0x002fe2000cfa1270 */
[----:B------:R-:W-:Y:S01]  /*12450*/  IMAD R12, R3, 0x2, R8 ;  /* 0x00000002030c7824 */ /* 0x000fe200078e0208 */
[----:B------:R-:W-:Y:S01]  /*12460*/  LEA.HI.X.SX32 R5, R14, R137, 0x2, P6 ;  /* 0x000000890e057211 */ /* 0x000fe200030f16ff */
[----:B------:R-:W1:Y:S01]  /*12470*/  LDCU UR4, c[0x0][0x39c] ;  /* 0x00007380ff0477ac */ /* 0x000e620008000800 */
[----:B---3--:R-:W-:-:S02]  /*12480*/  LEA R6, P6, R8, R0, 0x2 ;  /* 0x0000000008067211 */ /* 0x008fc400078c10ff */
[----:B------:R-:W-:Y:S01]  /*12490*/  LOP3.LUT R9, R2, 0x90, RZ, 0xfc, !PT ;  /* 0x0000009002097812 */ /* 0x000fe200078efcff */
[----:B------:R3:W-:Y:S01]  /*124a0*/  @P3 STG.E desc[UR22][R4.64], R164 ;  /* 0x000000a404003986 */ /* 0x0007e2000c101916 */
[-C--:B------:R-:W-:Y:S02]  /*124b0*/  LEA.HI.X.SX32 R7, R8, R137.reuse, 0x2, P6 ;  /* 0x0000008908077211 */ /* 0x080fe400030f16ff */
[-C--:B------:R-:W-:Y:S02]  /*124c0*/  LEA R8, P6, R12, R0.reuse, 0x2 ;  /* 0x000000000c087211 */ /* 0x080fe400078c10ff */
[----:B----4-:R-:W-:Y:S01]  /*124d0*/  LOP3.LUT R10, R2, 0x92, RZ, 0xfc, !PT ;  /* 0x00000092020a7812 */ /* 0x010fe200078efcff */
[----:B------:R4:W-:Y:S01]  /*124e0*/  @P4 STG.E desc[UR22][R6.64], R165 ;  /* 0x000000a506004986 */ /* 0x0009e2000c101916 */
[----:B--2---:R-:W-:Y:S01]  /*124f0*/  ISETP.LT.AND P3, PT, R9, UR5, !P1 ;  /* 0x0000000509007c0c */ /* 0x004fe2000cf61270 */
[----:B------:R-:W2:Y:S01]  /*12500*/  LDCU UR5, c[0x0][0x39c] ;  /* 0x00007380ff0577ac */ /* 0x000ea20008000800 */
[-C--:B------:R-:W-:Y:S01]  /*12510*/  LEA.HI.X.SX32 R9, R12, R137.reuse, 0x2, P6 ;  /* 0x000000890c097211 */ /* 0x080fe200030f16ff */
[C---:B------:R-:W-:Y:S01]  /*12520*/  IMAD R12, R3.reuse, 0x2, R12 ;  /* 0x00000002030c7824 */ /* 0x040fe200078e020c */
[----:B-----5:R-:W-:Y:S01]  /*12530*/  ISETP.LT.AND P4, PT, R10, UR6, !P1 ;  /* 0x000000060a007c0c */ /* 0x020fe2000cf81270 */
[----:B------:R-:W5:Y:S01]  /*12540*/  LDCU UR6, c[0x0][0x39c] ;  /* 0x00007380ff0677ac */ /* 0x000f620008000800 */
[----:B------:R-:W-:Y:S01]  /*12550*/  LOP3.LUT R11, R2, 0x94, RZ, 0xfc, !PT ;  /* 0x00000094020b7812 */ /* 0x000fe200078efcff */
[----:B------:R-:W-:Y:S01]  /*12560*/  IMAD R10, R3, 0x2, R12 ;  /* 0x00000002030a7824 */ /* 0x000fe200078e020c */
[CC--:B---3--:R-:W-:Y:S01]  /*12570*/  LEA R4, P6, R12.reuse, R0.reuse, 0x2 ;  /* 0x000000000c047211 */ /* 0x0c8fe200078c10ff */
[----:B------:R3:W-:Y:S01]  /*12580*/  @P0 STG.E desc[UR22][R8.64], R166 ;  /* 0x000000a608000986 */ /* 0x0007e2000c101916 */
[----:B-1----:R-:W-:Y:S01]  /*12590*/  ISETP.LT.AND P0, PT, R11, UR4, !P1 ;  /* 0x000000040b007c0c */ /* 0x002fe2000cf01270 */
[----:B------:R-:W1:Y:S01]  /*125a0*/  LDCU UR4, c[0x0][0x39c] ;  /* 0x00007380ff0477ac */ /* 0x000e620008000800 */
[----:B------:R-:W-:Y:S01]  /*125b0*/  LEA.HI.X.SX32 R5, R12, R137, 0x2, P6 ;  /* 0x000000890c057211 */ /* 0x000fe200030f16ff */
[----:B------:R-:W-:Y:S01]  /*125c0*/  IMAD R12, R3, 0x2, R10 ;  /* 0x00000002030c7824 */ /* 0x000fe200078e020a */
[----:B----4-:R-:W-:-:S02]  /*125d0*/  LEA R6, P6, R10, R0, 0x2 ;  /* 0x000000000a067211 */ /* 0x010fc400078c10ff */
[----:B------:R-:W-:Y:S01]  /*125e0*/  LOP3.LUT R11, R2, 0x96, RZ, 0xfc, !PT ;  /* 0x00000096020b7812 */ /* 0x000fe200078efcff */
[----:B------:R-:W-:Y:S01]  /*125f0*/  IMAD R14, R3, 0x2, R12 ;  /* 0x00000002030e7824 */ /* 0x000fe200078e020c */
[-C--:B------:R-:W-:Y:S01]  /*12600*/  LEA.HI.X.SX32 R7, R10, R137.reuse, 0x2, P6 ;  /* 0x000000890a077211 */ /* 0x080fe200030f16ff */
[----:B------:R-:W-:Y:S01]  /*12610*/  @P5 STG.E desc[UR22][R4.64], R167 ;  /* 0x000000a704005986 */ /* 0x000fe2000c101916 */
[----:B--2---:R-:W-:Y:S01]  /*12620*/  ISETP.LT.AND P5, PT, R11, UR5, !P1 ;  /* 0x000000050b007c0c */ /* 0x004fe2000cfa1270 */
[----:B------:R-:W2:Y:S01]  /*12630*/  LDCU UR5, c[0x0][0x39c] ;  /* 0x00007380ff0577ac */ /* 0x000ea20008000800 */
[----:B---3--:R-:W-:Y:S01]  /*12640*/  LEA R8, P6, R12, R0, 0x2 ;  /* 0x000000000c087211 */ /* 0x008fe200078c10ff */
[----:B------:R3:W-:Y:S01]  /*12650*/  @P3 STG.E desc[UR22][R6.64], R28 ;  /* 0x0000001c06003986 */ /* 0x0007e2000c101916 */
[----:B------:R-:W-:Y:S02]  /*12660*/  LOP3.LUT R11, R2, 0x98, RZ, 0xfc, !PT ;  /* 0x00000098020b7812 */ /* 0x000fe400078efcff */
[----:B------:R-:W-:-:S02]  /*12670*/  LEA.HI.X.SX32 R9, R12, R137, 0x2, P6 ;  /* 0x000000890c097211 */ /* 0x000fc400030f16ff */
[-C--:B------:R-:W-:Y:S02]  /*12680*/  LEA R10, P6, R14, R0.reuse, 0x2 ;  /* 0x000000000e0a7211 */ /* 0x080fe400078c10ff */
[----:B-----5:R-:W-:Y:S01]  /*12690*/  ISETP.LT.AND P3, PT, R11, UR6, !P1 ;  /* 0x000000060b007c0c */ /* 0x020fe2000cf61270 */
        /* <DEDUP_REMOVED lines=25> */
[-C--:B------:R-:W-:Y:S01]  /*12830*/  LEA.HI.X.SX32 R9, R12, R137.reuse, 0x2, P3 ;  /* 0x000000890c097211 */ /* 0x080fe200018f16ff */
[----:B------:R-:W-:Y:S01]  /*12840*/  IMAD R12, R3, 0x2, R10 ;  /* 0x00000002030c7824 */ /* 0x000fe200078e020a */
[----:B-1----:R-:W-:Y:S01]  /*12850*/  ISETP.LT.AND P3, PT, R11, UR4, !P1 ;  /* 0x000000040b007c0c */ /* 0x002fe2000cf61270 */
[----:B------:R-:W1:Y:S01]  /*12860*/  LDCU UR4, c[0x0][0x39c] ;  /* 0x00007380ff0477ac */ /* 0x000e620008000800 */
[----:B-----5:R-:W-:Y:S01]  /*12870*/  LOP3.LUT R5, R2, 0xa2, RZ, 0xfc, !PT ;  /* 0x000000a202057812 */ /* 0x020fe200078efcff */
[----:B------:R5:W-:Y:S01]  /*12880*/  @P4 STG.E desc[UR22][R8.64], R37 ;  /* 0x0000002508004986 */ /* 0x000be2000c101916 */
[C---:B------:R-:W-:Y:S01]  /*12890*/  LEA R4, P6, R10.reuse, R0, 0x2 ;  /* 0x000000000a047211 */ /* 0x040fe200078c10ff */
[----:B------:R-:W-:Y:S01]  /*128a0*/  IMAD R14, R3, 0x2, R12 ;  /* 0x00000002030e7824 */ /* 0x000fe200078e020c */
[----:B--2---:R-:W-:Y:S01]  /*128b0*/  ISETP.LT.AND P4, PT, R5, UR5, !P1 ;  /* 0x0000000505007c0c */ /* 0x004fe2000cf81270 */
[----:B------:R-:W2:Y:S01]  /*128c0*/  LDCU UR5, c[0x0][0x39c] ;  /* 0x00007380ff0577ac */ /* 0x000ea20008000800 */
        /* <DEDUP_REMOVED lines=12> */
[----:B-1----:R-:W-:Y:S01]  /*12990*/  ISETP.LT.AND P5, PT, R8, UR4, !P1 ;  /* 0x0000000408007c0c */ /* 0x002fe2000cfa1270 */
[----:B------:R-:W1:Y:S01]  /*129a0*/  LDCU UR4, c[0x0][0x39c] ;  /* 0x00007380ff0477ac */ /* 0x000e620008000800 */
[----:B------:R-:W-:Y:S01]  /*129b0*/  LOP3.LUT R9, R2, 0xa8, RZ, 0xfc, !PT ;  /* 0x000000a802097812 */ /* 0x000fe200078efcff */
[----:B------:R-:W-:Y:S01]  /*129c0*/  IMAD R8, R3, 0x2, R14 ;  /* 0x0000000203087824 */ /* 0x000fe200078e020e */
[CC--:B---3--:R-:W-:Y:S01]  /*129d0*/  LEA R4, P6, R14.reuse, R0.reuse, 0x2 ;  /* 0x000000000e047211 */ /* 0x0c8fe200078c10ff */
[----:B------:R3:W-:Y:S01]  /*129e0*/  @P3 STG.E desc[UR22][R10.64], R44 ;  /* 0x0000002c0a003986 */ /* 0x0007e2000c101916 */
[----:B--2---:R-:W-:Y:S01]  /*129f0*/  ISETP.LT.AND P3, PT, R9, UR5, !P1 ;  /* 0x0000000509007c0c */ /* 0x004fe2000cf61270 */
[----:B------:R-:W-:Y:S01]  /*12a00*/  IMAD R12, R3, 0x2, R8 ;  /* 0x00000002030c7824 */ /* 0x000fe200078e0208 */
[----:B------:R-:W-:Y:S01]  /*12a10*/  LEA.HI.X.SX32 R5, R14, R137, 0x2, P6 ;  /* 0x000000890e057211 */ /* 0x000fe200030f16ff */
[----:B------:R-:W2:Y:S01]  /*12a20*/  LDCU UR5, c[0x0][0x39c] ;  /* 0x00007380ff0577ac */ /* 0x000ea20008000800 */
[----:B-----5:R-:W-:-:S02]  /*12a30*/  LEA R6, P6, R8, R0, 0x2 ;  /* 0x0000000008067211 */ /* 0x020fc400078c10ff */
[----:B------:R-:W-:Y:S01]  /*12a40*/  LOP3.LUT R9, R2, 0xaa, RZ, 0xfc, !PT ;  /* 0x000000aa02097812 */ /* 0x000fe200078efcff */
[----:B------:R5:W-:Y:S01]  /*12a50*/  @P4 STG.E desc[UR22][R4.64], R45 ;  /* 0x0000002d04004986 */ /* 0x000be2000c101916 */
[-C--:B------:R-:W-:Y:S02]  /*12a60*/  LEA.HI.X.SX32 R7, R8, R137.reuse, 0x2, P6 ;  /* 0x0000008908077211 */ /* 0x080fe400030f16ff */
[-C--:B------:R-:W-:Y:S02]  /*12a70*/  LEA R8, P6, R12, R0.reuse, 0x2 ;  /* 0x000000000c087211 */ /* 0x080fe400078c10ff */
[----:B---3--:R-:W-:Y:S01]  /*12a80*/  LOP3.LUT R10, R2, 0xac, RZ, 0xfc, !PT ;  /* 0x000000ac020a7812 */ /* 0x008fe200078efcff */
[----:B------:R3:W-:Y:S01]  /*12a90*/  @P0 STG.E desc[UR22][R6.64], R46 ;  /* 0x0000002e06000986 */ /* 0x0007e2000c101916 */
[----:B-1----:R-:W-:Y:S01]  /*12aa0*/  ISETP.LT.AND P4, PT, R9, UR4, !P1 ;  /* 0x0000000409007c0c */ /* 0x002fe2000cf81270 */
[----:B------:R-:W1:Y:S01]  /*12ab0*/  LDCU UR4, c[0x0][0x39c] ;  /* 0x00007380ff0477ac */ /* 0x000e620008000800 */
        /* <DEDUP_REMOVED lines=8> */
[----:B--2---:R-:W-:Y:S01]  /*12b40*/  ISETP.LT.AND P5, PT, R11, UR5, !P1 ;  /* 0x000000050b007c0c */ /* 0x004fe2000cfa1270 */
[----:B------:R-:W2:Y:S01]  /*12b50*/  LDCU UR5, c[0x0][0x39c] ;  /* 0x00007380ff0577ac */ /* 0x000ea20008000800 */
[----:B------:R-:W-:Y:S01]  /*12b60*/  LEA.HI.X.SX32 R5, R12, R137, 0x2, P6 ;  /* 0x000000890c057211 */ /* 0x000fe200030f16ff */
[----:B------:R-:W-:Y:S01]  /*12b70*/  IMAD R12, R3, 0x2, R10 ;  /* 0x00000002030c7824 */ /* 0x000fe200078e020a */
[----:B---3--:R-:W-:-:S02]  /*12b80*/  LEA R6, P6, R10, R0, 0x2 ;  /* 0x000000000a067211 */ /* 0x008fc400078c10ff */
[----:B------:R-:W-:Y:S01]  /*12b90*/  LOP3.LUT R11, R2, 0xb0, RZ, 0xfc, !PT ;  /* 0x000000b0020b7812 */ /* 0x000fe200078efcff */
[----:B------:R-:W-:Y:S01]  /*12ba0*/  IMAD R14, R3, 0x2, R12 ;  /* 0x00000002030e7824 */ /* 0x000fe200078e020c */
[-C--:B------:R-:W-:Y:S01]  /*12bb0*/  LEA.HI.X.SX32 R7, R10, R137.reuse, 0x2, P6 ;  /* 0x000000890a077211 */ /* 0x080fe200030f16ff */
[----:B------:R-:W-:Y:S01]  /*12bc0*/  @P3 STG.E desc[UR22][R4.64], R52 ;  /* 0x0000003404003986 */ /* 0x000fe2000c101916 */
[----:B-1----:R-:W-:Y:S01]  /*12bd0*/  ISETP.LT.AND P3, PT, R11, UR4, !P1 ;  /* 0x000000040b007c0c */ /* 0x002fe2000cf61270 */
[----:B------:R-:W1:Y:S01]  /*12be0*/  LDCU UR4, c[0x0][0x39c] ;  /* 0x00007380ff0477ac */ /* 0x000e620008000800 */
        /* <DEDUP_REMOVED lines=11> */
[----:B--2---:R-:W-:Y:S01]  /*12ca0*/  ISETP.LT.AND P0, PT, R12, UR5, !P1 ;  /* 0x000000050c007c0c */ /* 0x004fe2000cf01270 */
[----:B------:R-:W2:Y:S01]  /*12cb0*/  LDCU UR5, c[0x0][0x39c] ;  /* 0x00007380ff0577ac */ /* 0x000ea20008000800 */
[----:B---3--:R-:W-:Y:S01]  /*12cc0*/  LOP3.LUT R7, R2, 0xb6, RZ, 0xfc, !PT ;  /* 0x000000b602077812 */ /* 0x008fe200078efcff */
[----:B------:R-:W-:Y:S01]  /*12cd0*/  IMAD R12, R3, 0x2, R14 ;  /* 0x00000002030c7824 */ /* 0x000fe200078e020e */
[----:B------:R3:W-:Y:S01]  /*12ce0*/  @P5 STG.E desc[UR22][R10.64], R55 ;  /* 0x000000370a005986 */ /* 0x0007e2000c101916 */
[----:B------:R-:W-:-:S03]  /*12cf0*/  LEA R4, P5, R14, R0, 0x2 ;  /* 0x000000000e047211 */ /* 0x000fc600078a10ff */
[-C--:B------:R-:W-:Y:S02]  /*12d00*/  LEA R6, P6, R12, R0.reuse, 0x2 ;  /* 0x000000000c067211 */ /* 0x080fe400078c10ff */
[-C--:B------:R-:W-:Y:S02]  /*12d10*/  LEA.HI.X.SX32 R5, R14, R137.reuse, 0x2, P5 ;  /* 0x000000890e057211 */ /* 0x080fe400028f16ff */
[----:B-1----:R-:W-:Y:S01]  /*12d20*/  ISETP.LT.AND P5, PT, R7, UR4, !P1 ;  /* 0x0000000407007c0c */ /* 0x002fe2000cfa1270 */
[----:B------:R-:W1:Y:S01]  /*12d30*/  LDCU UR4, c[0x0][0x39c] ;  /* 0x00007380ff0477ac */ /* 0x000e620008000800 */
        /* <DEDUP_REMOVED lines=12> */
[----:B--2---:R-:W-:Y:S01]  /*12e00*/  ISETP.LT.AND P4, PT, R11, UR5, !P1 ;  /* 0x000000050b007c0c */ /* 0x004fe2000cf81270 */
[----:B------:R-:W2:Y:S01]  /*12e10*/  LDCU UR5, c[0x0][0x39c] ;  /* 0x00007380ff0577ac */ /* 0x000ea20008000800 */
[----:B-----5:R-:W-:Y:S01]  /*12e20*/  LOP3.LUT R5, R2, 0xbc, RZ, 0xfc, !PT ;  /* 0x000000bc02057812 */ /* 0x020fe200078efcff */
[----:B------:R5:W-:Y:S01]  /*12e30*/  @P0 STG.E desc[UR22][R8.64], R62 ;  /* 0x0000003e08000986 */ /* 0x000be2000c101916 */
[C---:B------:R-:W-:Y:S01]  /*12e40*/  LEA R4, P6, R10.reuse, R0, 0x2 ;  /* 0x000000000a047211 */ /* 0x040fe200078c10ff */
[----:B------:R-:W-:Y:S01]  /*12e50*/  IMAD R14, R3, 0x2, R12 ;  /* 0x00000002030e7824 */ /* 0x000fe200078e020c */
        /* <DEDUP_REMOVED lines=176> */
[----:B--2---:R-:W-:Y:S01]  /*13960*/  ISETP.LT.AND P5, PT, R11, UR5, !P1 ;  /* 0x000000050b007c0c */ /* 0x004fe2000cfa1270 */
[----:B------:R-:W2:Y:S01]  /*13970*/  LDCU UR5, c[0x0][0x39c] ;  /* 0x00007380ff0577ac */ /* 0x000ea20008000800 */
[----:B-----5:R-:W-:Y:S01]  /*13980*/  LOP3.LUT R5, R2, 0xf0, RZ, 0xfc, !PT ;  /* 0x000000f002057812 */ /* 0x020fe200078efcff */
[----:B------:R5:W-:Y:S01]  /*13990*/  @P3 STG.E desc[UR22][R8.64], R116 ;  /* 0x0000007408003986 */ /* 0x000be2000c101916 */
[----:B------:R-:W-:-:S02]  /*139a0*/  LEA R4, P6, R10, R0, 0x2 ;  /* 0x000000000a047211 */ /* 0x000fc400078c10ff */
[----:B-1----:R-:W-:Y:S01]  /*139b0*/  ISETP.LT.AND P3, PT, R5, UR4, !P1 ;  /* 0x0000000405007c0c */ /* 0x002fe2000cf61270 */
[----:B------:R-:W1:Y:S01]  /*139c0*/  LDCU UR4, c[0x0][0x39c] ;  /* 0x00007380ff0477ac */ /* 0x000e620008000800 */
[-C--:B------:R-:W-:Y:S01]  /*139d0*/  LEA.HI.X.SX32 R5, R10, R137.reuse, 0x2, P6 ;  /* 0x000000890a057211 */ /* 0x080fe200030f16ff */
[----:B------:R-:W-:Y:S01]  /*139e0*/  IMAD R10, R3, 0x2, R12 ;  /* 0x00000002030a7824 */ /* 0x000fe200078e020c */
[----:B---3--:R-:W-:Y:S02]  /*139f0*/  LEA R6, P6, R12, R0, 0x2 ;  /* 0x000000000c067211 */ /* 0x008fe400078c10ff */
[----:B------:R-:W-:Y:S01]  /*13a00*/  LOP3.LUT R11, R2, 0xf2, RZ, 0xfc, !PT ;  /* 0x000000f2020b7812 */ /* 0x000fe200078efcff */
[----:B------:R3:W-:Y:S01]  /*13a10*/  @P4 STG.E desc[UR22][R4.64], R117 ;  /* 0x0000007504004986 */ /* 0x0007e2000c101916 */
[----:B------:R-:W-:Y:S02]  /*13a20*/  LEA.HI.X.SX32 R7, R12, R137, 0x2, P6 ;  /* 0x000000890c077211 */ /* 0x000fe400030f16ff */
[----:B----4-:R-:W-:-:S02]  /*13a30*/  ISETP.LT.AND P4, PT, R11, UR6, !P1 ;  /* 0x000000060b007c0c */ /* 0x010fc4000cf81270 */
[----:B------:R-:W-:Y:S01]  /*13a40*/  LOP3.LUT R11, R2, 0xf4, RZ, 0xfc, !PT ;  /* 0x000000f4020b7812 */ /* 0x000fe200078efcff */
[----:B------:R4:W-:Y:S01]  /*13a50*/  @P0 STG.E desc[UR22][R6.64], R118 ;  /* 0x0000007606000986 */ /* 0x0009e2000c101916 */
[C---:B-----5:R-:W-:Y:S02]  /*13a60*/  LEA R8, P6, R10.reuse, R0, 0x2 ;  /* 0x000000000a087211 */ /* 0x060fe400078c10ff */
[----:B--2---:R-:W-:Y:S01]  /*13a70*/  ISETP.LT.AND P0, PT, R11, UR5, !P1 ;  /* 0x000000050b007c0c */ /* 0x004fe2000cf01270 */
[----:B------:R-:W2:Y:S01]  /*13a80*/  LDCU UR5, c[0x0][0x39c] ;  /* 0x00007380ff0577ac */ /* 0x000ea20008000800 */
[----:B------:R-:W-:Y:S01]  /*13a90*/  LEA.HI.X.SX32 R9, R10, R137, 0x2, P6 ;  /* 0x000000890a097211 */ /* 0x000fe200030f16ff */
[----:B------:R-:W-:Y:S01]  /*13aa0*/  IMAD R10, R3, 0x2, R10 ;  /* 0x00000002030a7824 */ /* 0x000fe200078e020a */
[----:B------:R-:W-:-:S03]  /*13ab0*/  LOP3.LUT R11, R2, 0xf6, RZ, 0xfc, !PT ;  /* 0x000000f6020b7812 */ /* 0x000fc600078efcff */
[----:B------:R-:W-:Y:S01]  /*13ac0*/  IMAD R12, R3, 0x2, R10 ;  /* 0x00000002030c7824 */ /* 0x000fe200078e020a */
[CC--:B---3--:R-:W-:Y:S01]  /*13ad0*/  LEA R4, P6, R10.reuse, R0.reuse, 0x2 ;  /* 0x000000000a047211 */ /* 0x0c8fe200078c10ff */
[----:B------:R3:W-:Y:S01]  /*13ae0*/  @P5 STG.E desc[UR22][R8.64], R119 ;  /* 0x0000007708005986 */ /* 0x0007e2000c101916 */
[----:B-1----:R-:W-:Y:S01]  /*13af0*/  ISETP.LT.AND P5, PT, R11, UR4, !P1 ;  /* 0x000000040b007c0c */ /* 0x002fe2000cfa1270 */
[C---:B------:R-:W-:Y:S01]  /*13b00*/  IMAD R14, R3.reuse, 0x2, R12 ;  /* 0x00000002030e7824 */ /* 0x040fe200078e020c */
[-C--:B------:R-:W-:Y:S01]  /*13b10*/  LEA.HI.X.SX32 R5, R10, R137.reuse, 0x2, P6 ;  /* 0x000000890a057211 */ /* 0x080fe200030f16ff */
[----:B------:R-:W1:Y:S01]  /*13b20*/  LDCU UR4, c[0x0][0x39c] ;  /* 0x00007380ff0477ac */ /* 0x000e620008000800 */
[----:B------:R-:W-:Y:S01]  /*13b30*/  LOP3.LUT R10, R2, 0xf8, RZ, 0xfc, !PT ;  /* 0x000000f8020a7812 */ /* 0x000fe200078efcff */
[C---:B------:R-:W-:Y:S01]  /*13b40*/  IMAD R16, R3.reuse, 0x2, R14 ;  /* 0x0000000203107824 */ /* 0x040fe200078e020e */
[-C--:B----4-:R-:W-:Y:S01]  /*13b50*/  LEA R6, P6, R12, R0.reuse, 0x2 ;  /* 0x000000000c067211 */ /* 0x090fe200078c10ff */
[----:B------:R4:W-:Y:S01]  /*13b60*/  @P3 STG.E desc[UR22][R4.64], R128 ;  /* 0x0000008004003986 */ /* 0x0009e2000c101916 */
[----:B------:R-:W-:Y:S01]  /*13b70*/  LOP3.LUT R2, R2, 0xfc, RZ, 0xfc, !PT ;  /* 0x000000fc02027812 */ /* 0x000fe200078efcff */
[C---:B------:R-:W-:Y:S01]  /*13b80*/  IMAD R18, R3.reuse, 0x2, R16 ;  /* 0x0000000203127824 */ /* 0x040fe200078e0210 */
[----:B--2---:R-:W-:Y:S01]  /*13b90*/  ISETP.LT.AND P3, PT, R10, UR5, !P1 ;  /* 0x000000050a007c0c */ /* 0x004fe2000cf61270 */
[----:B------:R-:W2:Y:S01]  /*13ba0*/  LDCU UR5, c[0x0][0x39c] ;  /* 0x00007380ff0577ac */ /* 0x000ea20008000800 */
[----:B------:R-:W-:Y:S01]  /*13bb0*/  LEA.HI.X.SX32 R7, R12, R137, 0x2, P6 ;  /* 0x000000890c077211 */ /* 0x000fe200030f16ff */
[----:B------:R-:W-:Y:S01]  /*13bc0*/  IMAD R20, R3, 0x2, R18 ;  /* 0x0000000203147824 */ /* 0x000fe200078e0212 */
[----:B------:R-:W-:-:S03]  /*13bd0*/  LEA R10, P6, R16, R0, 0x2 ;  /* 0x00000000100a7211 */ /* 0x000fc600078c10ff */
[----:B------:R5:W-:Y:S01]  /*13be0*/  @P4 STG.E desc[UR22][R6.64], R129 ;  /* 0x0000008106004986 */ /* 0x000be2000c101916 */
[-C--:B---3--:R-:W-:Y:S01]  /*13bf0*/  LEA R8, P4, R14, R0.reuse, 0x2 ;  /* 0x000000000e087211 */ /* 0x088fe200078810ff */
[C---:B------:R-:W-:Y:S01]  /*13c00*/  IMAD R22, R3.reuse, 0x2, R20 ;  /* 0x0000000203167824 */ /* 0x040fe200078e0214 */
[-C--:B------:R-:W-:Y:S02]  /*13c10*/  LEA.HI.X.SX32 R11, R16, R137.reuse, 0x2, P6 ;  /* 0x00000089100b7211 */ /* 0x080fe400030f16ff */
[-C--:B------:R-:W-:Y:S01]  /*13c20*/  LEA.HI.X.SX32 R9, R14, R137.reuse, 0x2, P4 ;  /* 0x000000890e097211 */ /* 0x080fe200020f16ff */
[----:B------:R-:W-:Y:S01]  /*13c30*/  IMAD R3, R3, 0x2, R22 ;  /* 0x0000000203037824 */ /* 0x000fe200078e0216 */
[-C--:B----4-:R-:W-:Y:S02]  /*13c40*/  LEA R4, P6, R18, R0.reuse, 0x2 ;  /* 0x0000000012047211 */ /* 0x090fe400078c10ff */
[----:B------:R-:W-:Y:S01]  /*13c50*/  LEA R12, P4, R20, R0, 0x2 ;  /* 0x00000000140c7211 */ /* 0x000fe200078810ff */
[----:B------:R3:W-:Y:S01]  /*13c60*/  @P0 STG.E desc[UR22][R8.64], R130 ;  /* 0x0000008208000986 */ /* 0x0007e2000c101916 */
[----:B------:R-:W-:-:S02]  /*13c70*/  LEA.HI.X.SX32 R5, R18, R137, 0x2, P6 ;  /* 0x0000008912057211 */ /* 0x000fc400030f16ff */
[-C--:B------:R-:W-:Y:S01]  /*13c80*/  LEA.HI.X.SX32 R13, R20, R137.reuse, 0x2, P4 ;  /* 0x00000089140d7211 */ /* 0x080fe200020f16ff */
[----:B------:R3:W-:Y:S01]  /*13c90*/  @P5 STG.E desc[UR22][R10.64], R131 ;  /* 0x000000830a005986 */ /* 0x0007e2000c101916 */
[-C--:B-----5:R-:W-:Y:S02]  /*13ca0*/  LEA R6, P6, R3, R0.reuse, 0x2 ;  /* 0x0000000003067211 */ /* 0x0a0fe400078c10ff */
[----:B-1----:R-:W-:Y:S01]  /*13cb0*/  ISETP.LT.AND P4, PT, R15, UR4, !P1 ;  /* 0x000000040f007c0c */ /* 0x002fe2000cf81270 */
[----:B------:R3:W-:Y:S01]  /*13cc0*/  @P3 STG.E desc[UR22][R4.64], R192 ;  /* 0x000000c004003986 */ /* 0x0007e2000c101916 */
[----:B--2---:R-:W-:Y:S02]  /*13cd0*/  ISETP.LT.AND P1, PT, R2, UR5, !P1 ;  /* 0x0000000502007c0c */ /* 0x004fe4000cf21270 */
[----:B------:R-:W-:Y:S02]  /*13ce0*/  LEA.HI.X.SX32 R7, R3, R137, 0x2, P6 ;  /* 0x0000008903077211 */ /* 0x000fe400030f16ff */
[----:B------:R-:W-:-:S04]  /*13cf0*/  LEA R2, P6, R22, R0, 0x2 ;  /* 0x0000000016027211 */ /* 0x000fc800078c10ff */
[----:B------:R-:W-:-:S03]  /*13d00*/  LEA.HI.X.SX32 R3, R22, R137, 0x2, P6 ;  /* 0x0000008916037211 */ /* 0x000fc600030f16ff */
[----:B------:R3:W-:Y:S04]  /*13d10*/  @P4 STG.E desc[UR22][R12.64], R193 ;  /* 0x000000c10c004986 */ /* 0x0007e8000c101916 */
[----:B------:R3:W-:Y:S04]  /*13d20*/  @P1 STG.E desc[UR22][R2.64], R194 ;  /* 0x000000c202001986 */ /* 0x0007e8000c101916 */
[----:B------:R3:W-:Y:S01]  /*13d30*/  @P2 STG.E desc[UR22][R6.64], R195 ;  /* 0x000000c306002986 */ /* 0x0007e2000c101916 */
[----:B------:R-:W-:Y:S06]  /*13d40*/  BAR.SYNC.DEFER_BLOCKING 0x0 ;  /* 0x0000000000007b1d */ /* 0x000fec0000010000 */
[----:B------:R-:W-:Y:S05]  /*13d50*/  BRA.U UP0, `(.L_x_13) ;  /* 0x0000000100a07547 */ /* 0x000fea000b800000 */
[----:B------:R-:W1:Y:S01]  /*13d60*/  S2UR UR5, SR_CgaCtaId ;  /* 0x00000000000579c3 */ /* 0x000e620000008800 */
[----:B------:R-:W-:Y:S01]  /*13d70*/  NOP ;  /* 0x0000000000007918 */ /* 0x000fe20000000000 */
[----:B------:R-:W-:Y:S01]  /*13d80*/  UMOV UR4, 0x50 ;  /* 0x0000005000047882 */ /* 0x000fe20000000000 */
[----:B------:R-:W-:Y:S02]  /*13d90*/  IMAD.U32 R0, RZ, RZ, UR21 ;  /* 0x00000015ff007e24 */ /* 0x000fe4000f8e00ff */
[----:B---3--:R-:W-:Y:S02]  /*13da0*/  IMAD.MOV.U32 R3, RZ, RZ, 0xff ;  /* 0x000000ffff037424 */ /* 0x008fe400078e00ff */
[----:B------:R-:W-:Y:S01]  /*13db0*/  IMAD.MOV.U32 R7, RZ, RZ, 0x1 ;  /* 0x00000001ff077424 */ /* 0x000fe200078e00ff */
[----:B------:R-:W-:-:S04]  /*13dc0*/  LOP3.LUT R0, R0, 0xffff, RZ, 0xc0, !PT ;  /* 0x0000ffff00007812 */ /* 0x000fc800078ec0ff */
[----:B------:R-:W-:-:S05]  /*13dd0*/  SHF.R.U32.HI R0, RZ, 0x5, R0 ;  /* 0x00000005ff007819 */ /* 0x000fca0000011600 */
[----:B------:R-:W-:Y:S01]  /*13de0*/  VIADD R2, R0, 0x10 ;  /* 0x0000001000027836 */ /* 0x000fe20000000000 */
[----:B------:R-:W-:Y:S01]  /*13df0*/  SHF.L.U32 R0, R3, R0, RZ ;  /* 0x0000000003007219 */ /* 0x000fe200000006ff */
[----:B-1----:R-:W-:-:S03]  /*13e00*/  ULEA UR6, UR5, UR4, 0x18 ;  /* 0x0000000405067291 */ /* 0x002fc6000f8ec0ff */
[----:B------:R-:W-:-:S04]  /*13e10*/  SHF.L.U32 R3, R7, R2, RZ ;  /* 0x0000000207037219 */ /* 0x000fc800000006ff */
[----:B------:R-:W-:Y:S02]  /*13e20*/  LOP3.LUT R0, R3, R0, RZ, 0xfc, !PT ;  /* 0x0000000003007212 */ /* 0x000fe400078efcff */
[----:B------:R-:W1:Y:S02]  /*13e30*/  LDS R5, [UR6] ;  /* 0x00000006ff057984 */ /* 0x000e640008000800 */
[C---:B------:R-:W-:Y:S02]  /*13e40*/  LOP3.LUT R2, R0.reuse, 0xffff, RZ, 0xc0, !PT ;  /* 0x0000ffff00027812 */ /* 0x040fe400078ec0ff */
[----:B-1----:R-:W-:-:S04]  /*13e50*/  LOP3.LUT R3, R0, 0xffff, R5, 0x80, !PT ;  /* 0x0000ffff00037812 */ /* 0x002fc800078e8005 */
[----:B------:R-:W-:-:S13]  /*13e60*/  ISETP.NE.AND P0, PT, R3, R2, PT ;  /* 0x000000020300720c */ /* 0x000fda0003f05270 */
[----:B------:R-:W-:Y:S05]  /*13e70*/  @P0 BRA `(.L_x_14) ;  /* 0x0000000000500947 */ /* 0x000fea0003800000 */
[----:B------:R-:W-:Y:S02]  /*13e80*/  SHF.R.U32.HI R5, RZ, 0x10, R5 ;  /* 0x00000010ff057819 */ /* 0x000fe40000011605 */
[----:B------:R-:W-:-:S04]  /*13e90*/  SHF.R.U32.HI R2, RZ, 0x10, R0 ;  /* 0x00000010ff027819 */ /* 0x000fc80000011600 */
[----:B------:R-:W-:-:S04]  /*13ea0*/  LOP3.LUT R5, R5, R2, RZ, 0xc0, !PT ;  /* 0x0000000205057212 */ /* 0x000fc800078ec0ff */
[----:B------:R-:W-:-:S13]  /*13eb0*/  ISETP.NE.AND P0, PT, R5, R2, PT ;  /* 0x000000020500720c */ /* 0x000fda0003f05270 */
[----:B------:R-:W-:Y:S05]  /*13ec0*/  @P0 BRA `(.L_x_15) ;  /* 0x0000000000300947 */ /* 0x000fea0003800000 */
[----:B------:R-:W-:Y:S01]  /*13ed0*/  R2UR UR4, R0 ;  /* 0x00000000000472ca */ /* 0x000fe200000e0000 */
[----:B------:R-:W-:Y:S01]  /*13ee0*/  VOTEU.ANY UR5, UPT, PT ;  /* 0x0000000000057886 */ /* 0x000fe200038e0100 */
[----:B------:R-:W1:Y:S01]  /*13ef0*/  S2R R0, SR_LANEID ;  /* 0x0000000000007919 */ /* 0x000e620000000000 */
[----:B------:R-:W-:-:S10]  /*13f00*/  UFLO.U32 UR5, UR5 ;  /* 0x00000005000572bd */ /* 0x000fd400080e0000 */
[----:B------:R-:W-:-:S06]  /*13f10*/  ULOP3.LUT UR4, URZ, UR4, URZ, 0x33, !UPT ;  /* 0x00000004ff047292 */ /* 0x000fcc000f8e33ff */
[----:B------:R-:W-:-:S04]  /*13f20*/  IMAD.U32 R2, RZ, RZ, UR4 ;  /* 0x00000004ff027e24 */ /* 0x000fc8000f8e00ff */
[----:B------:R-:W2:Y:S02]  /*13f30*/  REDUX UR7, R2 ;  /* 0x00000000020773c4 */ /* 0x000ea40000000000 */
[----:B------:R4:W-:Y:S01]  /*13f40*/  UTCATOMSWS.AND URZ, UR4 ;  /* 0x0000000400ff79e3 */ /* 0x0009e20008000000 */
[----:B-1----:R-:W-:Y:S01]  /*13f50*/  ISETP.EQ.U32.AND P0, PT, R0, UR5, PT ;  /* 0x0000000500007c0c */ /* 0x002fe2000bf02070 */
[----:B--2---:R-:W-:-:S12]  /*13f60*/  IMAD.U32 R0, RZ, RZ, UR7 ;  /* 0x00000007ff007e24 */ /* 0x004fd8000f8e00ff */
[----:B------:R4:W-:Y:S01]  /*13f70*/  @P0 ATOMS.AND RZ, [UR6], R0 ;  /* 0x00000000ffff098c */ /* 0x0009e2000a800006 */
[----:B------:R-:W-:Y:S05]  /*13f80*/  BRA `(.L_x_13) ;  /* 0x0000000000147947 */ /* 0x000fea0003800000 */
.L_x_15:
[----:B------:R-:W-:-:S07]  /*13f90*/  MOV R2, 0x13fb0 ;  /* 0x00013fb000027802 */ /* 0x000fce0000000f00 */
[----:B------:R-:W-:Y:S05]  /*13fa0*/  CALL.REL.NOINC `($__internal_0_$__cuda_sm10x_tcgen05_guardrail_trap_col_being_dealloced_not_returned_by_alloc) ;  /* 0x00000000002c7944 */ /* 0x000fea0003c00000 */
[----:B------:R-:W-:Y:S05]  /*13fb0*/  BRA `(.L_x_13) ;  /* 0x0000000000087947 */ /* 0x000fea0003800000 */
.L_x_14:
[----:B------:R-:W-:-:S07]  /*13fc0*/  MOV R2, 0x13fe0 ;  /* 0x00013fe000027802 */ /* 0x000fce0000000f00 */
[----:B------:R-:W-:Y:S05]  /*13fd0*/  CALL.REL.NOINC `($__internal_2_$__cuda_sm10x_tcgen05_guardrail_trap_unallocated_columns_being_dealloced) ;  /* 0x0000000000387944 */ /* 0x000fea0003c00000 */
.L_x_13:
[----:B------:R-:W-:Y:S01]  /*13fe0*/  NOP ;  /* 0x0000000000007918 */ /* 0x000fe20000000000 */
[----:B----4-:R-:W-:Y:S05]  /*13ff0*/  EXIT ;  /* 0x000000000000794d */ /* 0x010fea0003800000 */
.L_x_9:
[----:B------:R-:W1:Y:S02]  /*14000*/  SYNCS.PHASECHK.TRANS64.TRYWAIT P3, [UR18], R122 ;  /* 0x0000007aff0075a7 */ /* 0x000e640008061112 */
[----:B-1----:R-:W-:Y:S05]  /*14010*/  @!P3 BRA `(.L_x_9) ;  /* 0xfffffffc00f8b947 */ /* 0x002fea000383ffff */
[----:B------:R-:W-:Y:S05]  /*14020*/  BRA `(.L_x_16) ;  /* 0xffffff9c00dc7947 */ /* 0x000fea000383ffff */
.L_x_12:
[----:B------:R-:W1:Y:S02]  /*14030*/  SYNCS.PHASECHK.TRANS64.TRYWAIT P4, [UR12], R4 ;  /* 0x00000004ff0075a7 */ /* 0x000e64000808110c */
[----:B-1----:R-:W-:Y:S05]  /*14040*/  @!P4 BRA `(.L_x_12) ;  /* 0xfffffffc00f8c947 */ /* 0x002fea000383ffff */
[----:B------:R-:W-:Y:S05]  /*14050*/  BRA `(.L_x_11) ;  /* 0xffffffb8002c7947 */ /* 0x000fea000383ffff */
        .weak           $__internal_0_$__cuda_sm10x_tcgen05_guardrail_trap_col_being_dealloced_not_returned_by_alloc
        .type           $__internal_0_$__cuda_sm10x_tcgen05_guardrail_trap_col_being_dealloced_not_returned_by_alloc,@function
        .size           $__internal_0_$__cuda_sm10x_tcgen05_guardrail_trap_col_being_dealloced_not_returned_by_alloc,($__internal_1_$__cuda_sm10x_tcgen05_guardrail_trap_phase_invalid_during_alloc - $__internal_0_$__cuda_sm10x_tcgen05_guardrail_trap_col_being_dealloced_not_returned_by_alloc)
$__internal_0_$__cuda_sm10x_tcgen05_guardrail_trap_col_being_dealloced_not_returned_by_alloc:
[----:B------:R-:W-:Y:S05]  /*14060*/  BPT.TRAP 0x1 ;  /* 0x000000040000795c */ /* 0x000fea0000300000 */
[----:B------:R-:W-:-:S04]  /*14070*/  IMAD.MOV.U32 R3, RZ, RZ, 0x0 ;  /* 0x00000000ff037424 */ /* 0x000fc800078e00ff */
[----:B------:R-:W-:Y:S05]  /*14080*/  RET.REL.NODEC R2 `(matmul_kernel) ;  /* 0xfffffebc02dc7950 */ /* 0x000fea0003c3ffff */
        .weak           $__internal_1_$__cuda_sm10x_tcgen05_guardrail_trap_phase_invalid_during_alloc
        .type           $__internal_1_$__cuda_sm10x_tcgen05_guardrail_trap_phase_invalid_during_alloc,@function
        .size           $__internal_1_$__cuda_sm10x_tcgen05_guardrail_trap_phase_invalid_during_alloc,($__internal_2_$__cuda_sm10x_tcgen05_guardrail_trap_unallocated_columns_being_dealloced - $__internal_1_$__cuda_sm10x_tcgen05_guardrail_trap_phase_invalid_during_alloc)
$__internal_1_$__cuda_sm10x_tcgen05_guardrail_trap_phase_invalid_during_alloc:
[----:B------:R-:W-:Y:S05]  /*14090*/  BPT.TRAP 0x1 ;  /* 0x000000040000795c */ /* 0x000fea0000300000 */
[----:B------:R-:W-:-:S04]  /*140a0*/  IMAD.MOV.U32 R3, RZ, RZ, 0x0 ;  /* 0x00000000ff037424 */ /* 0x000fc800078e00ff */
[----:B------:R-:W-:Y:S05]  /*140b0*/  RET.REL.NODEC R2 `(matmul_kernel) ;  /* 0xfffffebc02d07950 */ /* 0x000fea0003c3ffff */
        .weak           $__internal_2_$__cuda_sm10x_tcgen05_guardrail_trap_unallocated_columns_being_dealloced
        .type           $__internal_2_$__cuda_sm10x_tcgen05_guardrail_trap_unallocated_columns_being_dealloced,@function
        .size           $__internal_2_$__cuda_sm10x_tcgen05_guardrail_trap_unallocated_columns_being_dealloced,(.L_x_20 - $__internal_2_$__cuda_sm10x_tcgen05_guardrail_trap_unallocated_columns_being_dealloced)
$__internal_2_$__cuda_sm10x_tcgen05_guardrail_trap_unallocated_columns_being_dealloced:
[----:B------:R-:W-:Y:S05]  /*140c0*/  BPT.TRAP 0x1 ;  /* 0x000000040000795c */ /* 0x000fea0000300000 */
[----:B------:R-:W-:-:S04]  /*140d0*/  IMAD.MOV.U32 R3, RZ, RZ, 0x0 ;  /* 0x00000000ff037424 */ /* 0x000fc800078e00ff */
[----:B------:R-:W-:Y:S05]  /*140e0*/  RET.REL.NODEC R2 `(matmul_kernel) ;  /* 0xfffffebc02c47950 */ /* 0x000fea0003c3ffff */
.L_x_17:
[----:B------:R-:W-:-:S00]  /*140f0*/  BRA `(.L_x_17) ;  /* 0xfffffffc00fc7947 */ /* 0x000fc0000383ffff */
[----:B------:R-:W-:-:S00]  /*14100*/  NOP ;  /* 0x0000000000007918 */ /* 0x000fc00000000000 */
[----:B------:R-:W-:-:S00]  /*14110*/  NOP ;  /* 0x0000000000007918 */ /* 0x000fc00000000000 */
[----:B------:R-:W-:-:S00]  /*14120*/  NOP ;  /* 0x0000000000007918 */ /* 0x000fc00000000000 */
[----:B------:R-:W-:-:S00]  /*14130*/  NOP ;  /* 0x0000000000007918 */ /* 0x000fc00000000000 */
[----:B------:R-:W-:-:S00]  /*14140*/  NOP ;  /* 0x0000000000007918 */ /* 0x000fc00000000000 */
[----:B------:R-:W-:-:S00]  /*14150*/  NOP ;  /* 0x0000000000007918 */ /* 0x000fc00000000000 */
[----:B------:R-:W-:-:S00]  /*14160*/  NOP ;  /* 0x0000000000007918 */ /* 0x000fc00000000000 */
[----:B------:R-:W-:-:S00]  /*14170*/  NOP ;  /* 0x0000000000007918 */ /* 0x000fc00000000000 */
.L_x_20:


//--------------------- .nv.shared.matmul_kernel  --------------------------
	.section	.nv.shared.matmul_kernel,"aw",@nobits
	.sectionflags	@""
	.align	16
	.zero		1024


//--------------------- .nv.shared.reserved.0     --------------------------
	.section	.nv.shared.reserved.0,"aw",@nobits
	.align	8
	.weak		__nv_reservedSMEM_offset_0_alias
	.size		__nv_reservedSMEM_offset_0_alias, 0, 64
	.other		__nv_reservedSMEM_offset_0_alias,@"STO_CUDA_RESERVED_SHARED STV_DEFAULT"
__nv_reservedSMEM_offset_0_alias:
	.zero		0
.nv.shared.reserved.0:
	.zero		64
	.weak		__nv_reservedSMEM_allocation_phase
	.type		__nv_reservedSMEM_allocation_phase,@object
	.size		__nv_reservedSMEM_allocation_phase,(.L_0 - __nv_reservedSMEM_allocation_phase)
__nv_reservedSMEM_allocation_phase:
	.zero		1
.L_0:
	.zero		7
	.weak		__nv_reservedSMEM_devtool_atexit_pc
	.type		__nv_reservedSMEM_devtool_atexit_pc,@object
	.size		__nv_reservedSMEM_devtool_atexit_pc,(__nv_reservedSMEM_allocation_mask - __nv_reservedSMEM_devtool_atexit_pc)
__nv_reservedSMEM_devtool_atexit_pc:
	.zero		8
	.weak		__nv_reservedSMEM_allocation_mask
	.type		__nv_reservedSMEM_allocation_mask,@object
	.size		__nv_reservedSMEM_allocation_mask,(.L_2 - __nv_reservedSMEM_allocation_mask)
__nv_reservedSMEM_allocation_mask:
	.zero		4
.L_2:


//--------------------- .nv.constant0.matmul_kernel --------------------------
	.section	.nv.constant0.matmul_kernel,"a",@progbits
	.sectionflags	@""
	.align	4
.nv.constant0.matmul_kernel:
	.zero		976


//--------------------- SYMBOLS --------------------------

	.type		.nv.reservedSmem.offset0,@object
	.size		.nv.reservedSmem.offset0,0x4
	.type		.nv.reservedSmem.cap,@object
	.size		.nv.reservedSmem.cap,0x4
